//
// Generated by NVIDIA NVVM Compiler
//
// Compiler Build ID: CL-36424714
// Cuda compilation tools, release 13.0, V13.0.88
// Based on NVVM 20.0.0
//

.version 9.0
.target sm_100
.address_size 64

	// .globl	_Z11init_curandP17curandStateXORWOWmi
.global .align 4 .b8 precalc_xorwow_matrix[102400];
.global .align 4 .b8 precalc_xorwow_offset_matrix[102400];
.global .align 4 .b8 mrg32k3aM1[2304];
.global .align 4 .b8 mrg32k3aM2[2304];
.global .align 4 .b8 mrg32k3aM1SubSeq[2016];
.global .align 4 .b8 mrg32k3aM2SubSeq[2016];
.global .align 4 .b8 mrg32k3aM1Seq[2304];
.global .align 4 .b8 mrg32k3aM2Seq[2304];
.const .align 8 .b8 __cr_lgamma_table[72];
// _ZZN3cub18CUB_300001_SM_10006detail6reduce28DeviceReduceSingleTileKernelINS2_10policy_hubIijN4cuda3std3__44plusIvEEE10Policy1000EPiSC_jS9_iiNS7_10__identityEEEvT0_T1_T2_T3_T4_T6_E12temp_storage has been demoted
// _ZZN3cub18CUB_300001_SM_10006detail6reduce18DeviceReduceKernelINS2_10policy_hubIijN4cuda3std3__44plusIvEEE10Policy1000EPijS9_iNS7_10__identityEEEvT0_PT3_T1_NS0_13GridEvenShareISH_EET2_T4_E12temp_storage has been demoted
// _ZZN3cub18CUB_300001_SM_10006detail6reduce28DeviceReduceSingleTileKernelINS2_10policy_hubIijN4cuda3std3__44plusIvEEE10Policy1000EPiSC_iS9_iiNS7_10__identityEEEvT0_T1_T2_T3_T4_T6_E12temp_storage has been demoted
// _ZZN3cub18CUB_300001_SM_10006detail4scan16DeviceScanKernelINS2_10policy_hubIiiijN4cuda3std3__44plusIvEEE10Policy1000EPiSC_NS0_13ScanTileStateIiLb1EEES9_NS1_10InputValueIiSC_EEjiLb0EiEEvT0_T1_T2_iT3_T4_T5_E12temp_storage has been demoted
// _ZZN3cub18CUB_300001_SM_10006detail10radix_sort31DeviceRadixSortSingleTileKernelINS1_5radix10policy_hubIiijE10Policy1000ELNS0_9SortOrderE0EiijNS1_21identity_decomposer_tEEEvPKT1_PSA_PKT2_PSE_T3_iiT4_E12temp_storage has been demoted
// _ZZN3cub18CUB_300001_SM_10006detail10radix_sort30DeviceRadixSortHistogramKernelINS1_5radix10policy_hubIiijE10Policy1000ELNS0_9SortOrderE0EijNS1_21identity_decomposer_tEEEvPT2_PKT1_SA_iiT3_E12temp_storage has been demoted
// _ZZN3cub18CUB_300001_SM_10006detail10radix_sort33DeviceRadixSortExclusiveSumKernelINS1_5radix10policy_hubIiijE10Policy1000EjEEvPT0_E12temp_storage has been demoted
// _ZZN3cub18CUB_300001_SM_10006detail10radix_sort29DeviceRadixSortOnesweepKernelINS1_5radix10policy_hubIiijE10Policy1000ELNS0_9SortOrderE0EiijiiNS1_21identity_decomposer_tEEEvPT5_SB_PT3_PKSC_PT1_PKSG_PT2_PKSK_T4_iiT6_E1s has been demoted
.global .align 1 .b8 _ZN34_INTERNAL_50ba78e9_4_k_cu_5ae581654cuda3std3__45__cpo5beginE[1];
.global .align 1 .b8 _ZN34_INTERNAL_50ba78e9_4_k_cu_5ae581654cuda3std3__45__cpo3endE[1];
.global .align 1 .b8 _ZN34_INTERNAL_50ba78e9_4_k_cu_5ae581654cuda3std3__45__cpo6cbeginE[1];
.global .align 1 .b8 _ZN34_INTERNAL_50ba78e9_4_k_cu_5ae581654cuda3std3__45__cpo4cendE[1];
.global .align 1 .b8 _ZN34_INTERNAL_50ba78e9_4_k_cu_5ae581654cuda3std3__45__cpo6rbeginE[1];
.global .align 1 .b8 _ZN34_INTERNAL_50ba78e9_4_k_cu_5ae581654cuda3std3__45__cpo4rendE[1];
.global .align 1 .b8 _ZN34_INTERNAL_50ba78e9_4_k_cu_5ae581654cuda3std3__45__cpo7crbeginE[1];
.global .align 1 .b8 _ZN34_INTERNAL_50ba78e9_4_k_cu_5ae581654cuda3std3__45__cpo5crendE[1];
.global .align 1 .b8 _ZN34_INTERNAL_50ba78e9_4_k_cu_5ae581654cuda3std3__436_GLOBAL__N__50ba78e9_4_k_cu_5ae581656ignoreE[1];
.global .align 1 .b8 _ZN34_INTERNAL_50ba78e9_4_k_cu_5ae581654cuda3std3__419piecewise_constructE[1];
.global .align 1 .b8 _ZN34_INTERNAL_50ba78e9_4_k_cu_5ae581654cuda3std3__48in_placeE[1];
.global .align 1 .b8 _ZN34_INTERNAL_50ba78e9_4_k_cu_5ae581654cuda3std3__420unreachable_sentinelE[1];
.global .align 1 .b8 _ZN34_INTERNAL_50ba78e9_4_k_cu_5ae581654cuda3std3__47nulloptE[1];
.global .align 1 .b8 _ZN34_INTERNAL_50ba78e9_4_k_cu_5ae581654cuda3std3__48unexpectE[1];
.global .align 1 .b8 _ZN34_INTERNAL_50ba78e9_4_k_cu_5ae581654cuda3std6ranges3__45__cpo4swapE[1];
.global .align 1 .b8 _ZN34_INTERNAL_50ba78e9_4_k_cu_5ae581654cuda3std6ranges3__45__cpo9iter_moveE[1];
.global .align 1 .b8 _ZN34_INTERNAL_50ba78e9_4_k_cu_5ae581654cuda3std6ranges3__45__cpo5beginE[1];
.global .align 1 .b8 _ZN34_INTERNAL_50ba78e9_4_k_cu_5ae581654cuda3std6ranges3__45__cpo3endE[1];
.global .align 1 .b8 _ZN34_INTERNAL_50ba78e9_4_k_cu_5ae581654cuda3std6ranges3__45__cpo6cbeginE[1];
.global .align 1 .b8 _ZN34_INTERNAL_50ba78e9_4_k_cu_5ae581654cuda3std6ranges3__45__cpo4cendE[1];
.global .align 1 .b8 _ZN34_INTERNAL_50ba78e9_4_k_cu_5ae581654cuda3std6ranges3__45__cpo7advanceE[1];
.global .align 1 .b8 _ZN34_INTERNAL_50ba78e9_4_k_cu_5ae581654cuda3std6ranges3__45__cpo9iter_swapE[1];
.global .align 1 .b8 _ZN34_INTERNAL_50ba78e9_4_k_cu_5ae581654cuda3std6ranges3__45__cpo4nextE[1];
.global .align 1 .b8 _ZN34_INTERNAL_50ba78e9_4_k_cu_5ae581654cuda3std6ranges3__45__cpo4prevE[1];
.global .align 1 .b8 _ZN34_INTERNAL_50ba78e9_4_k_cu_5ae581654cuda3std6ranges3__45__cpo4dataE[1];
.global .align 1 .b8 _ZN34_INTERNAL_50ba78e9_4_k_cu_5ae581654cuda3std6ranges3__45__cpo5cdataE[1];
.global .align 1 .b8 _ZN34_INTERNAL_50ba78e9_4_k_cu_5ae581654cuda3std6ranges3__45__cpo4sizeE[1];
.global .align 1 .b8 _ZN34_INTERNAL_50ba78e9_4_k_cu_5ae581654cuda3std6ranges3__45__cpo5ssizeE[1];
.global .align 1 .b8 _ZN34_INTERNAL_50ba78e9_4_k_cu_5ae581654cuda3std6ranges3__45__cpo8distanceE[1];
.global .align 1 .b8 _ZN34_INTERNAL_50ba78e9_4_k_cu_5ae581656thrust24THRUST_300001_SM_1000_NS6system6detail10sequential3seqE[1];
.global .align 1 .b8 _ZN34_INTERNAL_50ba78e9_4_k_cu_5ae581656thrust24THRUST_300001_SM_1000_NS12placeholders2_1E[1];
.global .align 1 .b8 _ZN34_INTERNAL_50ba78e9_4_k_cu_5ae581656thrust24THRUST_300001_SM_1000_NS12placeholders2_2E[1];
.global .align 1 .b8 _ZN34_INTERNAL_50ba78e9_4_k_cu_5ae581656thrust24THRUST_300001_SM_1000_NS12placeholders2_3E[1];
.global .align 1 .b8 _ZN34_INTERNAL_50ba78e9_4_k_cu_5ae581656thrust24THRUST_300001_SM_1000_NS12placeholders2_4E[1];
.global .align 1 .b8 _ZN34_INTERNAL_50ba78e9_4_k_cu_5ae581656thrust24THRUST_300001_SM_1000_NS12placeholders2_5E[1];
.global .align 1 .b8 _ZN34_INTERNAL_50ba78e9_4_k_cu_5ae581656thrust24THRUST_300001_SM_1000_NS12placeholders2_6E[1];
.global .align 1 .b8 _ZN34_INTERNAL_50ba78e9_4_k_cu_5ae581656thrust24THRUST_300001_SM_1000_NS12placeholders2_7E[1];
.global .align 1 .b8 _ZN34_INTERNAL_50ba78e9_4_k_cu_5ae581656thrust24THRUST_300001_SM_1000_NS12placeholders2_8E[1];
.global .align 1 .b8 _ZN34_INTERNAL_50ba78e9_4_k_cu_5ae581656thrust24THRUST_300001_SM_1000_NS12placeholders2_9E[1];
.global .align 1 .b8 _ZN34_INTERNAL_50ba78e9_4_k_cu_5ae581656thrust24THRUST_300001_SM_1000_NS12placeholders3_10E[1];

.visible .entry _Z11init_curandP17curandStateXORWOWmi(
	.param .u64 .ptr .align 1 _Z11init_curandP17curandStateXORWOWmi_param_0,
	.param .u64 _Z11init_curandP17curandStateXORWOWmi_param_1,
	.param .u32 _Z11init_curandP17curandStateXORWOWmi_param_2
)
{
	.reg .pred 	%p<25>;
	.reg .b32 	%r<414>;
	.reg .b64 	%rd<19>;

	ld.param.u64 	%rd8, [_Z11init_curandP17curandStateXORWOWmi_param_0];
	ld.param.u64 	%rd9, [_Z11init_curandP17curandStateXORWOWmi_param_1];
	ld.param.u32 	%r183, [_Z11init_curandP17curandStateXORWOWmi_param_2];
	mov.u32 	%r184, %ctaid.x;
	mov.u32 	%r185, %ntid.x;
	mov.u32 	%r186, %tid.x;
	mad.lo.s32 	%r1, %r184, %r185, %r186;
	setp.ge.s32 	%p1, %r1, %r183;
	@%p1 bra 	$L__BB0_44;
	cvta.to.global.u64 	%rd10, %rd8;
	cvt.s64.s32 	%rd18, %r1;
	mul.wide.s32 	%rd11, %r1, 48;
	add.s64 	%rd2, %rd10, %rd11;
	cvt.u32.u64 	%r187, %rd9;
	xor.b32  	%r188, %r187, -1429050551;
	mul.lo.s32 	%r189, %r188, 1099087573;
	{ .reg .b32 tmp; mov.b64 {tmp, %r190}, %rd9; }
	xor.b32  	%r191, %r190, -136515619;
	mul.lo.s32 	%r192, %r191, -1703105765;
	add.s32 	%r193, %r189, %r192;
	add.s32 	%r194, %r193, 6615241;
	add.s32 	%r195, %r189, 123456789;
	st.global.v2.u32 	[%rd2], {%r194, %r195};
	xor.b32  	%r196, %r189, 362436069;
	add.s32 	%r197, %r192, 521288629;
	st.global.v2.u32 	[%rd2+8], {%r196, %r197};
	xor.b32  	%r198, %r192, 88675123;
	add.s32 	%r199, %r189, 5783321;
	st.global.v2.u32 	[%rd2+16], {%r198, %r199};
	setp.eq.s32 	%p2, %r1, 0;
	@%p2 bra 	$L__BB0_43;
	mov.b32 	%r320, 0;
$L__BB0_3:
	and.b64  	%rd4, %rd18, 3;
	setp.eq.s64 	%p3, %rd4, 0;
	@%p3 bra 	$L__BB0_42;
	mul.wide.u32 	%rd12, %r320, 3200;
	mov.u64 	%rd13, precalc_xorwow_matrix;
	add.s64 	%rd5, %rd13, %rd12;
	cvt.u32.u64 	%r3, %rd4;
	mov.b32 	%r321, 0;
$L__BB0_5:
	mov.b32 	%r334, 0;
	mov.u32 	%r335, %r334;
	mov.u32 	%r336, %r334;
	mov.u32 	%r337, %r334;
	mov.u32 	%r338, %r334;
	mov.u32 	%r327, %r334;
$L__BB0_6:
	mul.wide.u32 	%rd14, %r327, 4;
	add.s64 	%rd15, %rd2, %rd14;
	ld.global.u32 	%r11, [%rd15+4];
	shl.b32 	%r12, %r327, 5;
	mov.b32 	%r333, 0;
$L__BB0_7:
	.pragma "nounroll";
	shr.u32 	%r204, %r11, %r333;
	and.b32  	%r205, %r204, 1;
	setp.eq.b32 	%p4, %r205, 1;
	not.pred 	%p5, %p4;
	add.s32 	%r206, %r12, %r333;
	mul.lo.s32 	%r207, %r206, 5;
	mul.wide.u32 	%rd16, %r207, 4;
	add.s64 	%rd6, %rd5, %rd16;
	@%p5 bra 	$L__BB0_9;
	ld.global.u32 	%r208, [%rd6];
	xor.b32  	%r338, %r338, %r208;
	ld.global.u32 	%r209, [%rd6+4];
	xor.b32  	%r337, %r337, %r209;
	ld.global.u32 	%r210, [%rd6+8];
	xor.b32  	%r336, %r336, %r210;
	ld.global.u32 	%r211, [%rd6+12];
	xor.b32  	%r335, %r335, %r211;
	ld.global.u32 	%r212, [%rd6+16];
	xor.b32  	%r334, %r334, %r212;
$L__BB0_9:
	and.b32  	%r214, %r204, 2;
	setp.eq.s32 	%p6, %r214, 0;
	@%p6 bra 	$L__BB0_11;
	ld.global.u32 	%r215, [%rd6+20];
	xor.b32  	%r338, %r338, %r215;
	ld.global.u32 	%r216, [%rd6+24];
	xor.b32  	%r337, %r337, %r216;
	ld.global.u32 	%r217, [%rd6+28];
	xor.b32  	%r336, %r336, %r217;
	ld.global.u32 	%r218, [%rd6+32];
	xor.b32  	%r335, %r335, %r218;
	ld.global.u32 	%r219, [%rd6+36];
	xor.b32  	%r334, %r334, %r219;
$L__BB0_11:
	and.b32  	%r221, %r204, 4;
	setp.eq.s32 	%p7, %r221, 0;
	@%p7 bra 	$L__BB0_13;
	ld.global.u32 	%r222, [%rd6+40];
	xor.b32  	%r338, %r338, %r222;
	ld.global.u32 	%r223, [%rd6+44];
	xor.b32  	%r337, %r337, %r223;
	ld.global.u32 	%r224, [%rd6+48];
	xor.b32  	%r336, %r336, %r224;
	ld.global.u32 	%r225, [%rd6+52];
	xor.b32  	%r335, %r335, %r225;
	ld.global.u32 	%r226, [%rd6+56];
	xor.b32  	%r334, %r334, %r226;
$L__BB0_13:
	and.b32  	%r228, %r204, 8;
	setp.eq.s32 	%p8, %r228, 0;
	@%p8 bra 	$L__BB0_15;
	ld.global.u32 	%r229, [%rd6+60];
	xor.b32  	%r338, %r338, %r229;
	ld.global.u32 	%r230, [%rd6+64];
	xor.b32  	%r337, %r337, %r230;
	ld.global.u32 	%r231, [%rd6+68];
	xor.b32  	%r336, %r336, %r231;
	ld.global.u32 	%r232, [%rd6+72];
	xor.b32  	%r335, %r335, %r232;
	ld.global.u32 	%r233, [%rd6+76];
	xor.b32  	%r334, %r334, %r233;
$L__BB0_15:
	and.b32  	%r235, %r204, 16;
	setp.eq.s32 	%p9, %r235, 0;
	@%p9 bra 	$L__BB0_17;
	ld.global.u32 	%r236, [%rd6+80];
	xor.b32  	%r338, %r338, %r236;
	ld.global.u32 	%r237, [%rd6+84];
	xor.b32  	%r337, %r337, %r237;
	ld.global.u32 	%r238, [%rd6+88];
	xor.b32  	%r336, %r336, %r238;
	ld.global.u32 	%r239, [%rd6+92];
	xor.b32  	%r335, %r335, %r239;
	ld.global.u32 	%r240, [%rd6+96];
	xor.b32  	%r334, %r334, %r240;
$L__BB0_17:
	and.b32  	%r242, %r204, 32;
	setp.eq.s32 	%p10, %r242, 0;
	@%p10 bra 	$L__BB0_19;
	ld.global.u32 	%r243, [%rd6+100];
	xor.b32  	%r338, %r338, %r243;
	ld.global.u32 	%r244, [%rd6+104];
	xor.b32  	%r337, %r337, %r244;
	ld.global.u32 	%r245, [%rd6+108];
	xor.b32  	%r336, %r336, %r245;
	ld.global.u32 	%r246, [%rd6+112];
	xor.b32  	%r335, %r335, %r246;
	ld.global.u32 	%r247, [%rd6+116];
	xor.b32  	%r334, %r334, %r247;
$L__BB0_19:
	and.b32  	%r249, %r204, 64;
	setp.eq.s32 	%p11, %r249, 0;
	@%p11 bra 	$L__BB0_21;
	ld.global.u32 	%r250, [%rd6+120];
	xor.b32  	%r338, %r338, %r250;
	ld.global.u32 	%r251, [%rd6+124];
	xor.b32  	%r337, %r337, %r251;
	ld.global.u32 	%r252, [%rd6+128];
	xor.b32  	%r336, %r336, %r252;
	ld.global.u32 	%r253, [%rd6+132];
	xor.b32  	%r335, %r335, %r253;
	ld.global.u32 	%r254, [%rd6+136];
	xor.b32  	%r334, %r334, %r254;
$L__BB0_21:
	and.b32  	%r256, %r204, 128;
	setp.eq.s32 	%p12, %r256, 0;
	@%p12 bra 	$L__BB0_23;
	ld.global.u32 	%r257, [%rd6+140];
	xor.b32  	%r338, %r338, %r257;
	ld.global.u32 	%r258, [%rd6+144];
	xor.b32  	%r337, %r337, %r258;
	ld.global.u32 	%r259, [%rd6+148];
	xor.b32  	%r336, %r336, %r259;
	ld.global.u32 	%r260, [%rd6+152];
	xor.b32  	%r335, %r335, %r260;
	ld.global.u32 	%r261, [%rd6+156];
	xor.b32  	%r334, %r334, %r261;
$L__BB0_23:
	and.b32  	%r263, %r204, 256;
	setp.eq.s32 	%p13, %r263, 0;
	@%p13 bra 	$L__BB0_25;
	ld.global.u32 	%r264, [%rd6+160];
	xor.b32  	%r338, %r338, %r264;
	ld.global.u32 	%r265, [%rd6+164];
	xor.b32  	%r337, %r337, %r265;
	ld.global.u32 	%r266, [%rd6+168];
	xor.b32  	%r336, %r336, %r266;
	ld.global.u32 	%r267, [%rd6+172];
	xor.b32  	%r335, %r335, %r267;
	ld.global.u32 	%r268, [%rd6+176];
	xor.b32  	%r334, %r334, %r268;
$L__BB0_25:
	and.b32  	%r270, %r204, 512;
	setp.eq.s32 	%p14, %r270, 0;
	@%p14 bra 	$L__BB0_27;
	ld.global.u32 	%r271, [%rd6+180];
	xor.b32  	%r338, %r338, %r271;
	ld.global.u32 	%r272, [%rd6+184];
	xor.b32  	%r337, %r337, %r272;
	ld.global.u32 	%r273, [%rd6+188];
	xor.b32  	%r336, %r336, %r273;
	ld.global.u32 	%r274, [%rd6+192];
	xor.b32  	%r335, %r335, %r274;
	ld.global.u32 	%r275, [%rd6+196];
	xor.b32  	%r334, %r334, %r275;
$L__BB0_27:
	and.b32  	%r277, %r204, 1024;
	setp.eq.s32 	%p15, %r277, 0;
	@%p15 bra 	$L__BB0_29;
	ld.global.u32 	%r278, [%rd6+200];
	xor.b32  	%r338, %r338, %r278;
	ld.global.u32 	%r279, [%rd6+204];
	xor.b32  	%r337, %r337, %r279;
	ld.global.u32 	%r280, [%rd6+208];
	xor.b32  	%r336, %r336, %r280;
	ld.global.u32 	%r281, [%rd6+212];
	xor.b32  	%r335, %r335, %r281;
	ld.global.u32 	%r282, [%rd6+216];
	xor.b32  	%r334, %r334, %r282;
$L__BB0_29:
	and.b32  	%r284, %r204, 2048;
	setp.eq.s32 	%p16, %r284, 0;
	@%p16 bra 	$L__BB0_31;
	ld.global.u32 	%r285, [%rd6+220];
	xor.b32  	%r338, %r338, %r285;
	ld.global.u32 	%r286, [%rd6+224];
	xor.b32  	%r337, %r337, %r286;
	ld.global.u32 	%r287, [%rd6+228];
	xor.b32  	%r336, %r336, %r287;
	ld.global.u32 	%r288, [%rd6+232];
	xor.b32  	%r335, %r335, %r288;
	ld.global.u32 	%r289, [%rd6+236];
	xor.b32  	%r334, %r334, %r289;
$L__BB0_31:
	and.b32  	%r291, %r204, 4096;
	setp.eq.s32 	%p17, %r291, 0;
	@%p17 bra 	$L__BB0_33;
	ld.global.u32 	%r292, [%rd6+240];
	xor.b32  	%r338, %r338, %r292;
	ld.global.u32 	%r293, [%rd6+244];
	xor.b32  	%r337, %r337, %r293;
	ld.global.u32 	%r294, [%rd6+248];
	xor.b32  	%r336, %r336, %r294;
	ld.global.u32 	%r295, [%rd6+252];
	xor.b32  	%r335, %r335, %r295;
	ld.global.u32 	%r296, [%rd6+256];
	xor.b32  	%r334, %r334, %r296;
$L__BB0_33:
	and.b32  	%r298, %r204, 8192;
	setp.eq.s32 	%p18, %r298, 0;
	@%p18 bra 	$L__BB0_35;
	ld.global.u32 	%r299, [%rd6+260];
	xor.b32  	%r338, %r338, %r299;
	ld.global.u32 	%r300, [%rd6+264];
	xor.b32  	%r337, %r337, %r300;
	ld.global.u32 	%r301, [%rd6+268];
	xor.b32  	%r336, %r336, %r301;
	ld.global.u32 	%r302, [%rd6+272];
	xor.b32  	%r335, %r335, %r302;
	ld.global.u32 	%r303, [%rd6+276];
	xor.b32  	%r334, %r334, %r303;
$L__BB0_35:
	and.b32  	%r305, %r204, 16384;
	setp.eq.s32 	%p19, %r305, 0;
	@%p19 bra 	$L__BB0_37;
	ld.global.u32 	%r306, [%rd6+280];
	xor.b32  	%r338, %r338, %r306;
	ld.global.u32 	%r307, [%rd6+284];
	xor.b32  	%r337, %r337, %r307;
	ld.global.u32 	%r308, [%rd6+288];
	xor.b32  	%r336, %r336, %r308;
	ld.global.u32 	%r309, [%rd6+292];
	xor.b32  	%r335, %r335, %r309;
	ld.global.u32 	%r310, [%rd6+296];
	xor.b32  	%r334, %r334, %r310;
$L__BB0_37:
	and.b32  	%r312, %r204, 32768;
	setp.eq.s32 	%p20, %r312, 0;
	@%p20 bra 	$L__BB0_39;
	ld.global.u32 	%r313, [%rd6+300];
	xor.b32  	%r338, %r338, %r313;
	ld.global.u32 	%r314, [%rd6+304];
	xor.b32  	%r337, %r337, %r314;
	ld.global.u32 	%r315, [%rd6+308];
	xor.b32  	%r336, %r336, %r315;
	ld.global.u32 	%r316, [%rd6+312];
	xor.b32  	%r335, %r335, %r316;
	ld.global.u32 	%r317, [%rd6+316];
	xor.b32  	%r334, %r334, %r317;
$L__BB0_39:
	add.s32 	%r333, %r333, 16;
	setp.ne.s32 	%p21, %r333, 32;
	@%p21 bra 	$L__BB0_7;
	mad.lo.s32 	%r318, %r327, -31, %r12;
	add.s32 	%r327, %r318, 1;
	setp.ne.s32 	%p22, %r327, 5;
	@%p22 bra 	$L__BB0_6;
	st.global.u32 	[%rd2+4], %r338;
	st.global.u32 	[%rd2+8], %r337;
	st.global.u32 	[%rd2+12], %r336;
	st.global.u32 	[%rd2+16], %r335;
	st.global.u32 	[%rd2+20], %r334;
	add.s32 	%r321, %r321, 1;
	setp.lt.u32 	%p23, %r321, %r3;
	@%p23 bra 	$L__BB0_5;
$L__BB0_42:
	shr.u64 	%rd7, %rd18, 2;
	add.s32 	%r320, %r320, 1;
	setp.gt.u64 	%p24, %rd18, 3;
	mov.u64 	%rd18, %rd7;
	@%p24 bra 	$L__BB0_3;
$L__BB0_43:
	mov.b32 	%r319, 0;
	st.global.v2.u32 	[%rd2+24], {%r319, %r319};
	st.global.u32 	[%rd2+32], %r319;
	mov.b64 	%rd17, 0;
	st.global.u64 	[%rd2+40], %rd17;
$L__BB0_44:
	ret;

}
	// .globl	_Z14generate_edgesPiiiP17curandStateXORWOW
.visible .entry _Z14generate_edgesPiiiP17curandStateXORWOW(
	.param .u64 .ptr .align 1 _Z14generate_edgesPiiiP17curandStateXORWOW_param_0,
	.param .u32 _Z14generate_edgesPiiiP17curandStateXORWOW_param_1,
	.param .u32 _Z14generate_edgesPiiiP17curandStateXORWOW_param_2,
	.param .u64 .ptr .align 1 _Z14generate_edgesPiiiP17curandStateXORWOW_param_3
)
{
	.reg .pred 	%p<2>;
	.reg .b32 	%r<36>;
	.reg .b32 	%f<2>;
	.reg .b64 	%rd<9>;
	.reg .b64 	%fd<2>;

	ld.param.u64 	%rd1, [_Z14generate_edgesPiiiP17curandStateXORWOW_param_0];
	ld.param.u32 	%r2, [_Z14generate_edgesPiiiP17curandStateXORWOW_param_1];
	ld.param.u32 	%r3, [_Z14generate_edgesPiiiP17curandStateXORWOW_param_2];
	ld.param.u64 	%rd2, [_Z14generate_edgesPiiiP17curandStateXORWOW_param_3];
	mov.u32 	%r4, %ctaid.x;
	mov.u32 	%r5, %ntid.x;
	mov.u32 	%r6, %tid.x;
	mad.lo.s32 	%r1, %r4, %r5, %r6;
	setp.ge.s32 	%p1, %r1, %r3;
	@%p1 bra 	$L__BB1_2;
	cvta.to.global.u64 	%rd3, %rd2;
	cvta.to.global.u64 	%rd4, %rd1;
	mul.wide.s32 	%rd5, %r1, 48;
	add.s64 	%rd6, %rd3, %rd5;
	ld.global.v2.u32 	{%r7, %r8}, [%rd6];
	ld.global.v2.u32 	{%r9, %r10}, [%rd6+8];
	ld.global.v2.u32 	{%r11, %r12}, [%rd6+16];
	ld.global.v2.u32 	{%r13, %r14}, [%rd6+24];
	ld.global.f32 	%f1, [%rd6+32];
	ld.global.f64 	%fd1, [%rd6+40];
	shr.u32 	%r15, %r8, 2;
	xor.b32  	%r16, %r15, %r8;
	shl.b32 	%r17, %r12, 4;
	shl.b32 	%r18, %r16, 1;
	xor.b32  	%r19, %r17, %r18;
	xor.b32  	%r20, %r19, %r12;
	xor.b32  	%r21, %r20, %r16;
	add.s32 	%r22, %r7, %r21;
	add.s32 	%r23, %r22, 362437;
	rem.u32 	%r24, %r23, %r2;
	shr.u32 	%r25, %r9, 2;
	xor.b32  	%r26, %r25, %r9;
	shl.b32 	%r27, %r21, 4;
	shl.b32 	%r28, %r26, 1;
	xor.b32  	%r29, %r28, %r27;
	xor.b32  	%r30, %r29, %r26;
	xor.b32  	%r31, %r30, %r21;
	add.s32 	%r32, %r7, 724874;
	add.s32 	%r33, %r31, %r32;
	rem.u32 	%r34, %r33, %r2;
	shl.b32 	%r35, %r1, 1;
	mul.wide.s32 	%rd7, %r35, 4;
	add.s64 	%rd8, %rd4, %rd7;
	st.global.u32 	[%rd8], %r24;
	st.global.u32 	[%rd8+4], %r34;
	st.global.v2.u32 	[%rd6], {%r32, %r10};
	st.global.v2.u32 	[%rd6+8], {%r11, %r12};
	st.global.v2.u32 	[%rd6+16], {%r21, %r31};
	st.global.v2.u32 	[%rd6+24], {%r13, %r14};
	st.global.f32 	[%rd6+32], %f1;
	st.global.f64 	[%rd6+40], %fd1;
$L__BB1_2:
	ret;

}
	// .globl	_Z14validate_edgesPiS_ii
.visible .entry _Z14validate_edgesPiS_ii(
	.param .u64 .ptr .align 1 _Z14validate_edgesPiS_ii_param_0,
	.param .u64 .ptr .align 1 _Z14validate_edgesPiS_ii_param_1,
	.param .u32 _Z14validate_edgesPiS_ii_param_2,
	.param .u32 _Z14validate_edgesPiS_ii_param_3
)
{
	.reg .pred 	%p<13>;
	.reg .b32 	%r<13>;
	.reg .b64 	%rd<9>;

	ld.param.u64 	%rd1, [_Z14validate_edgesPiS_ii_param_0];
	ld.param.u64 	%rd2, [_Z14validate_edgesPiS_ii_param_1];
	ld.param.u32 	%r3, [_Z14validate_edgesPiS_ii_param_2];
	ld.param.u32 	%r2, [_Z14validate_edgesPiS_ii_param_3];
	mov.u32 	%r4, %ctaid.x;
	mov.u32 	%r5, %ntid.x;
	mov.u32 	%r6, %tid.x;
	mad.lo.s32 	%r1, %r4, %r5, %r6;
	setp.ge.s32 	%p1, %r1, %r3;
	@%p1 bra 	$L__BB2_2;
	cvta.to.global.u64 	%rd3, %rd1;
	cvta.to.global.u64 	%rd4, %rd2;
	shl.b32 	%r7, %r1, 1;
	mul.wide.s32 	%rd5, %r7, 4;
	add.s64 	%rd6, %rd3, %rd5;
	ld.global.u32 	%r8, [%rd6];
	ld.global.u32 	%r10, [%rd6+4];
	setp.ne.s32 	%p2, %r8, %r10;
	setp.gt.s32 	%p3, %r8, -1;
	and.pred  	%p4, %p3, %p2;
	setp.lt.s32 	%p5, %r8, %r2;
	and.pred  	%p6, %p5, %p4;
	setp.gt.s32 	%p7, %r10, -1;
	setp.lt.s32 	%p8, %r10, %r2;
	and.pred  	%p9, %p7, %p8;
	and.pred  	%p10, %p6, %p9;
	setp.lt.s32 	%p11, %r8, %r10;
	and.pred  	%p12, %p10, %p11;
	selp.u32 	%r12, 1, 0, %p12;
	mul.wide.s32 	%rd7, %r1, 4;
	add.s64 	%rd8, %rd4, %rd7;
	st.global.u32 	[%rd8], %r12;
$L__BB2_2:
	ret;

}
	// .globl	_Z15compute_degreesPiS_i
.visible .entry _Z15compute_degreesPiS_i(
	.param .u64 .ptr .align 1 _Z15compute_degreesPiS_i_param_0,
	.param .u64 .ptr .align 1 _Z15compute_degreesPiS_i_param_1,
	.param .u32 _Z15compute_degreesPiS_i_param_2
)
{
	.reg .pred 	%p<2>;
	.reg .b32 	%r<9>;
	.reg .b64 	%rd<8>;

	ld.param.u64 	%rd1, [_Z15compute_degreesPiS_i_param_0];
	ld.param.u64 	%rd2, [_Z15compute_degreesPiS_i_param_1];
	ld.param.u32 	%r2, [_Z15compute_degreesPiS_i_param_2];
	mov.u32 	%r3, %ctaid.x;
	mov.u32 	%r4, %ntid.x;
	mov.u32 	%r5, %tid.x;
	mad.lo.s32 	%r1, %r3, %r4, %r5;
	setp.ge.s32 	%p1, %r1, %r2;
	@%p1 bra 	$L__BB3_2;
	cvta.to.global.u64 	%rd3, %rd1;
	cvta.to.global.u64 	%rd4, %rd2;
	mul.wide.s32 	%rd5, %r1, 4;
	add.s64 	%rd6, %rd3, %rd5;
	ld.global.u32 	%r6, [%rd6+4];
	ld.global.u32 	%r7, [%rd6];
	sub.s32 	%r8, %r6, %r7;
	add.s64 	%rd7, %rd4, %rd5;
	st.global.u32 	[%rd7], %r8;
$L__BB3_2:
	ret;

}
	// .globl	_Z25find_min_degree_unvisitedPiS_iS_S_
.visible .entry _Z25find_min_degree_unvisitedPiS_iS_S_(
	.param .u64 .ptr .align 1 _Z25find_min_degree_unvisitedPiS_iS_S__param_0,
	.param .u64 .ptr .align 1 _Z25find_min_degree_unvisitedPiS_iS_S__param_1,
	.param .u32 _Z25find_min_degree_unvisitedPiS_iS_S__param_2,
	.param .u64 .ptr .align 1 _Z25find_min_degree_unvisitedPiS_iS_S__param_3,
	.param .u64 .ptr .align 1 _Z25find_min_degree_unvisitedPiS_iS_S__param_4
)
{
	.reg .pred 	%p<4>;
	.reg .b32 	%r<11>;
	.reg .b64 	%rd<13>;

	ld.param.u64 	%rd1, [_Z25find_min_degree_unvisitedPiS_iS_S__param_0];
	ld.param.u64 	%rd2, [_Z25find_min_degree_unvisitedPiS_iS_S__param_1];
	ld.param.u32 	%r2, [_Z25find_min_degree_unvisitedPiS_iS_S__param_2];
	ld.param.u64 	%rd3, [_Z25find_min_degree_unvisitedPiS_iS_S__param_3];
	ld.param.u64 	%rd4, [_Z25find_min_degree_unvisitedPiS_iS_S__param_4];
	mov.u32 	%r3, %ctaid.x;
	mov.u32 	%r4, %ntid.x;
	mov.u32 	%r5, %tid.x;
	mad.lo.s32 	%r1, %r3, %r4, %r5;
	setp.ge.s32 	%p1, %r1, %r2;
	@%p1 bra 	$L__BB4_4;
	cvta.to.global.u64 	%rd5, %rd2;
	mul.wide.s32 	%rd6, %r1, 4;
	add.s64 	%rd7, %rd5, %rd6;
	ld.global.u32 	%r6, [%rd7];
	setp.ne.s32 	%p2, %r6, 0;
	@%p2 bra 	$L__BB4_4;
	cvta.to.global.u64 	%rd8, %rd3;
	cvta.to.global.u64 	%rd9, %rd1;
	add.s64 	%rd11, %rd9, %rd6;
	ld.global.u32 	%r7, [%rd11];
	atom.global.min.s32 	%r8, [%rd8], %r7;
	ld.global.u32 	%r9, [%rd8];
	setp.ne.s32 	%p3, %r7, %r9;
	@%p3 bra 	$L__BB4_4;
	cvta.to.global.u64 	%rd12, %rd4;
	atom.global.min.s32 	%r10, [%rd12], %r1;
$L__BB4_4:
	ret;

}
	// .globl	_Z12mark_visitedPiiiS_S_S_
.visible .entry _Z12mark_visitedPiiiS_S_S_(
	.param .u64 .ptr .align 1 _Z12mark_visitedPiiiS_S_S__param_0,
	.param .u32 _Z12mark_visitedPiiiS_S_S__param_1,
	.param .u32 _Z12mark_visitedPiiiS_S_S__param_2,
	.param .u64 .ptr .align 1 _Z12mark_visitedPiiiS_S_S__param_3,
	.param .u64 .ptr .align 1 _Z12mark_visitedPiiiS_S_S__param_4,
	.param .u64 .ptr .align 1 _Z12mark_visitedPiiiS_S_S__param_5
)
{
	.reg .pred 	%p<3>;
	.reg .b32 	%r<12>;
	.reg .b64 	%rd<15>;

	ld.param.u64 	%rd2, [_Z12mark_visitedPiiiS_S_S__param_0];
	ld.param.u32 	%r3, [_Z12mark_visitedPiiiS_S_S__param_1];
	ld.param.u32 	%r4, [_Z12mark_visitedPiiiS_S_S__param_2];
	ld.param.u64 	%rd3, [_Z12mark_visitedPiiiS_S_S__param_3];
	ld.param.u64 	%rd4, [_Z12mark_visitedPiiiS_S_S__param_4];
	ld.param.u64 	%rd5, [_Z12mark_visitedPiiiS_S_S__param_5];
	mov.u32 	%r5, %ctaid.x;
	mov.u32 	%r6, %ntid.x;
	mov.u32 	%r7, %tid.x;
	mad.lo.s32 	%r1, %r5, %r6, %r7;
	setp.ge.s32 	%p1, %r1, %r4;
	@%p1 bra 	$L__BB5_3;
	cvta.to.global.u64 	%rd6, %rd3;
	cvta.to.global.u64 	%rd7, %rd2;
	add.s32 	%r8, %r3, %r1;
	mul.wide.s32 	%rd8, %r8, 4;
	add.s64 	%rd9, %rd7, %rd8;
	ld.global.u32 	%r2, [%rd9];
	mul.wide.s32 	%rd10, %r2, 4;
	add.s64 	%rd1, %rd6, %rd10;
	ld.global.u32 	%r9, [%rd1];
	setp.ne.s32 	%p2, %r9, 0;
	@%p2 bra 	$L__BB5_3;
	mov.b32 	%r10, 1;
	st.global.u32 	[%rd1], %r10;
	cvta.to.global.u64 	%rd11, %rd5;
	atom.global.add.u32 	%r11, [%rd11], 1;
	cvta.to.global.u64 	%rd12, %rd4;
	mul.wide.s32 	%rd13, %r11, 4;
	add.s64 	%rd14, %rd12, %rd13;
	st.global.u32 	[%rd14], %r2;
$L__BB5_3:
	ret;

}
	// .globl	_ZN3cub18CUB_300001_SM_10006detail11EmptyKernelIvEEvv
.visible .entry _ZN3cub18CUB_300001_SM_10006detail11EmptyKernelIvEEvv()
{


	ret;

}
	// .globl	_ZN3cub18CUB_300001_SM_10006detail4scan20DeviceScanInitKernelINS0_13ScanTileStateIiLb1EEEEEvT_i
.visible .entry _ZN3cub18CUB_300001_SM_10006detail4scan20DeviceScanInitKernelINS0_13ScanTileStateIiLb1EEEEEvT_i(
	.param .align 8 .b8 _ZN3cub18CUB_300001_SM_10006detail4scan20DeviceScanInitKernelINS0_13ScanTileStateIiLb1EEEEEvT_i_param_0[8],
	.param .u32 _ZN3cub18CUB_300001_SM_10006detail4scan20DeviceScanInitKernelINS0_13ScanTileStateIiLb1EEEEEvT_i_param_1
)
{
	.reg .pred 	%p<5>;
	.reg .b32 	%r<10>;
	.reg .b64 	%rd<7>;

	ld.param.u64 	%rd2, [_ZN3cub18CUB_300001_SM_10006detail4scan20DeviceScanInitKernelINS0_13ScanTileStateIiLb1EEEEEvT_i_param_0];
	ld.param.u32 	%r4, [_ZN3cub18CUB_300001_SM_10006detail4scan20DeviceScanInitKernelINS0_13ScanTileStateIiLb1EEEEEvT_i_param_1];
	cvta.to.global.u64 	%rd1, %rd2;
	mov.u32 	%r1, %ctaid.x;
	mov.u32 	%r5, %ntid.x;
	mov.u32 	%r2, %tid.x;
	mad.lo.s32 	%r3, %r1, %r5, %r2;
	setp.ge.s32 	%p1, %r3, %r4;
	@%p1 bra 	$L__BB7_2;
	mul.wide.s32 	%rd3, %r3, 8;
	add.s64 	%rd4, %rd1, %rd3;
	mov.b32 	%r6, 0;
	mov.b32 	%r7, 99;
	st.global.v2.u32 	[%rd4+256], {%r7, %r6};
$L__BB7_2:
	setp.ne.s32 	%p2, %r1, 0;
	setp.gt.u32 	%p3, %r2, 31;
	or.pred  	%p4, %p2, %p3;
	@%p4 bra 	$L__BB7_4;
	mul.wide.u32 	%rd5, %r2, 8;
	add.s64 	%rd6, %rd1, %rd5;
	mov.b32 	%r9, 0;
	st.global.v2.u32 	[%rd6], {%r9, %r9};
$L__BB7_4:
	ret;

}
	// .globl	_ZN3cub18CUB_300001_SM_10006detail4scan16DeviceScanKernelINS2_10policy_hubIiiijN4cuda3std3__44plusIvEEE10Policy1000EPiSC_NS0_13ScanTileStateIiLb1EEES9_NS1_10InputValueIiSC_EEjiLb0EiEEvT0_T1_T2_iT3_T4_T5_
.visible .entry _ZN3cub18CUB_300001_SM_10006detail4scan16DeviceScanKernelINS2_10policy_hubIiiijN4cuda3std3__44plusIvEEE10Policy1000EPiSC_NS0_13ScanTileStateIiLb1EEES9_NS1_10InputValueIiSC_EEjiLb0EiEEvT0_T1_T2_iT3_T4_T5_(
	.param .u64 .ptr .align 1 _ZN3cub18CUB_300001_SM_10006detail4scan16DeviceScanKernelINS2_10policy_hubIiiijN4cuda3std3__44plusIvEEE10Policy1000EPiSC_NS0_13ScanTileStateIiLb1EEES9_NS1_10InputValueIiSC_EEjiLb0EiEEvT0_T1_T2_iT3_T4_T5__param_0,
	.param .u64 .ptr .align 1 _ZN3cub18CUB_300001_SM_10006detail4scan16DeviceScanKernelINS2_10policy_hubIiiijN4cuda3std3__44plusIvEEE10Policy1000EPiSC_NS0_13ScanTileStateIiLb1EEES9_NS1_10InputValueIiSC_EEjiLb0EiEEvT0_T1_T2_iT3_T4_T5__param_1,
	.param .align 8 .b8 _ZN3cub18CUB_300001_SM_10006detail4scan16DeviceScanKernelINS2_10policy_hubIiiijN4cuda3std3__44plusIvEEE10Policy1000EPiSC_NS0_13ScanTileStateIiLb1EEES9_NS1_10InputValueIiSC_EEjiLb0EiEEvT0_T1_T2_iT3_T4_T5__param_2[8],
	.param .u32 _ZN3cub18CUB_300001_SM_10006detail4scan16DeviceScanKernelINS2_10policy_hubIiiijN4cuda3std3__44plusIvEEE10Policy1000EPiSC_NS0_13ScanTileStateIiLb1EEES9_NS1_10InputValueIiSC_EEjiLb0EiEEvT0_T1_T2_iT3_T4_T5__param_3,
	.param .align 1 .b8 _ZN3cub18CUB_300001_SM_10006detail4scan16DeviceScanKernelINS2_10policy_hubIiiijN4cuda3std3__44plusIvEEE10Policy1000EPiSC_NS0_13ScanTileStateIiLb1EEES9_NS1_10InputValueIiSC_EEjiLb0EiEEvT0_T1_T2_iT3_T4_T5__param_4[1],
	.param .align 8 .b8 _ZN3cub18CUB_300001_SM_10006detail4scan16DeviceScanKernelINS2_10policy_hubIiiijN4cuda3std3__44plusIvEEE10Policy1000EPiSC_NS0_13ScanTileStateIiLb1EEES9_NS1_10InputValueIiSC_EEjiLb0EiEEvT0_T1_T2_iT3_T4_T5__param_5[16],
	.param .u32 _ZN3cub18CUB_300001_SM_10006detail4scan16DeviceScanKernelINS2_10policy_hubIiiijN4cuda3std3__44plusIvEEE10Policy1000EPiSC_NS0_13ScanTileStateIiLb1EEES9_NS1_10InputValueIiSC_EEjiLb0EiEEvT0_T1_T2_iT3_T4_T5__param_6
)
.maxntid 384
{
	.reg .pred 	%p<160>;
	.reg .b16 	%rs<3>;
	.reg .b32 	%r<1038>;
	.reg .b64 	%rd<61>;
	// demoted variable
	.shared .align 16 .b8 _ZZN3cub18CUB_300001_SM_10006detail4scan16DeviceScanKernelINS2_10policy_hubIiiijN4cuda3std3__44plusIvEEE10Policy1000EPiSC_NS0_13ScanTileStateIiLb1EEES9_NS1_10InputValueIiSC_EEjiLb0EiEEvT0_T1_T2_iT3_T4_T5_E12temp_storage[33808];
	ld.param.u32 	%r241, [_ZN3cub18CUB_300001_SM_10006detail4scan16DeviceScanKernelINS2_10policy_hubIiiijN4cuda3std3__44plusIvEEE10Policy1000EPiSC_NS0_13ScanTileStateIiLb1EEES9_NS1_10InputValueIiSC_EEjiLb0EiEEvT0_T1_T2_iT3_T4_T5__param_5];
	bfe.u32 	%r242, %r241, 0, 8;
	cvt.u16.u32 	%rs1, %r242;
	and.b16  	%rs2, %rs1, 255;
	ld.param.u64 	%rd14, [_ZN3cub18CUB_300001_SM_10006detail4scan16DeviceScanKernelINS2_10policy_hubIiiijN4cuda3std3__44plusIvEEE10Policy1000EPiSC_NS0_13ScanTileStateIiLb1EEES9_NS1_10InputValueIiSC_EEjiLb0EiEEvT0_T1_T2_iT3_T4_T5__param_2];
	ld.param.u64 	%rd2, [_ZN3cub18CUB_300001_SM_10006detail4scan16DeviceScanKernelINS2_10policy_hubIiiijN4cuda3std3__44plusIvEEE10Policy1000EPiSC_NS0_13ScanTileStateIiLb1EEES9_NS1_10InputValueIiSC_EEjiLb0EiEEvT0_T1_T2_iT3_T4_T5__param_5+8];
	ld.param.u64 	%rd15, [_ZN3cub18CUB_300001_SM_10006detail4scan16DeviceScanKernelINS2_10policy_hubIiiijN4cuda3std3__44plusIvEEE10Policy1000EPiSC_NS0_13ScanTileStateIiLb1EEES9_NS1_10InputValueIiSC_EEjiLb0EiEEvT0_T1_T2_iT3_T4_T5__param_0];
	ld.param.u32 	%r240, [_ZN3cub18CUB_300001_SM_10006detail4scan16DeviceScanKernelINS2_10policy_hubIiiijN4cuda3std3__44plusIvEEE10Policy1000EPiSC_NS0_13ScanTileStateIiLb1EEES9_NS1_10InputValueIiSC_EEjiLb0EiEEvT0_T1_T2_iT3_T4_T5__param_6];
	cvta.to.global.u64 	%rd1, %rd15;
	setp.eq.s16 	%p1, %rs2, 0;
	@%p1 bra 	$L__BB8_2;
	cvta.to.global.u64 	%rd16, %rd2;
	ld.global.u32 	%r985, [%rd16];
	bra.uni 	$L__BB8_3;
$L__BB8_2:
	cvt.u32.u64 	%r985, %rd2;
$L__BB8_3:
	ld.param.u32 	%r983, [_ZN3cub18CUB_300001_SM_10006detail4scan16DeviceScanKernelINS2_10policy_hubIiiijN4cuda3std3__44plusIvEEE10Policy1000EPiSC_NS0_13ScanTileStateIiLb1EEES9_NS1_10InputValueIiSC_EEjiLb0EiEEvT0_T1_T2_iT3_T4_T5__param_3];
	mov.u32 	%r243, %ctaid.x;
	add.s32 	%r986, %r983, %r243;
	mul.lo.s32 	%r5, %r986, 8448;
	sub.s32 	%r6, %r240, %r5;
	setp.lt.u32 	%p2, %r6, 8449;
	@%p2 bra 	$L__BB8_29;
	cvt.u64.u32 	%rd40, %r5;
	mov.u32 	%r7, %tid.x;
	and.b32  	%r628, %r7, 31;
	and.b32  	%r629, %r7, 992;
	mul.lo.s32 	%r630, %r629, 22;
	or.b32  	%r631, %r630, %r628;
	cvt.u64.u32 	%rd41, %r631;
	add.s64 	%rd4, %rd41, %rd40;
	shl.b64 	%rd42, %rd4, 2;
	add.s64 	%rd43, %rd1, %rd42;
	ld.global.u32 	%r632, [%rd43];
	ld.global.u32 	%r633, [%rd43+128];
	ld.global.u32 	%r634, [%rd43+256];
	ld.global.u32 	%r635, [%rd43+384];
	ld.global.u32 	%r636, [%rd43+512];
	ld.global.u32 	%r637, [%rd43+640];
	ld.global.u32 	%r638, [%rd43+768];
	ld.global.u32 	%r639, [%rd43+896];
	ld.global.u32 	%r640, [%rd43+1024];
	ld.global.u32 	%r641, [%rd43+1152];
	ld.global.u32 	%r642, [%rd43+1280];
	ld.global.u32 	%r643, [%rd43+1408];
	ld.global.u32 	%r644, [%rd43+1536];
	ld.global.u32 	%r645, [%rd43+1664];
	ld.global.u32 	%r646, [%rd43+1792];
	ld.global.u32 	%r647, [%rd43+1920];
	ld.global.u32 	%r648, [%rd43+2048];
	ld.global.u32 	%r649, [%rd43+2176];
	ld.global.u32 	%r650, [%rd43+2304];
	ld.global.u32 	%r651, [%rd43+2432];
	ld.global.u32 	%r652, [%rd43+2560];
	ld.global.u32 	%r653, [%rd43+2688];
	// begin inline asm
	mov.u32 %r627, %laneid;
	// end inline asm
	shr.u32 	%r9, %r7, 5;
	mad.lo.s32 	%r654, %r9, 704, %r627;
	shl.b32 	%r655, %r654, 2;
	mov.u32 	%r656, _ZZN3cub18CUB_300001_SM_10006detail4scan16DeviceScanKernelINS2_10policy_hubIiiijN4cuda3std3__44plusIvEEE10Policy1000EPiSC_NS0_13ScanTileStateIiLb1EEES9_NS1_10InputValueIiSC_EEjiLb0EiEEvT0_T1_T2_iT3_T4_T5_E12temp_storage;
	add.s32 	%r10, %r656, %r655;
	st.shared.u32 	[%r10], %r632;
	st.shared.u32 	[%r10+128], %r633;
	st.shared.u32 	[%r10+256], %r634;
	st.shared.u32 	[%r10+384], %r635;
	st.shared.u32 	[%r10+512], %r636;
	st.shared.u32 	[%r10+640], %r637;
	st.shared.u32 	[%r10+768], %r638;
	st.shared.u32 	[%r10+896], %r639;
	st.shared.u32 	[%r10+1024], %r640;
	st.shared.u32 	[%r10+1152], %r641;
	st.shared.u32 	[%r10+1280], %r642;
	st.shared.u32 	[%r10+1408], %r643;
	st.shared.u32 	[%r10+1536], %r644;
	st.shared.u32 	[%r10+1664], %r645;
	st.shared.u32 	[%r10+1792], %r646;
	st.shared.u32 	[%r10+1920], %r647;
	st.shared.u32 	[%r10+2048], %r648;
	st.shared.u32 	[%r10+2176], %r649;
	st.shared.u32 	[%r10+2304], %r650;
	st.shared.u32 	[%r10+2432], %r651;
	st.shared.u32 	[%r10+2560], %r652;
	st.shared.u32 	[%r10+2688], %r653;
	bar.warp.sync 	-1;
	mad.lo.s32 	%r11, %r627, 84, %r10;
	ld.shared.v2.u32 	{%r12, %r13}, [%r11];
	ld.shared.v2.u32 	{%r14, %r15}, [%r11+8];
	ld.shared.v2.u32 	{%r16, %r17}, [%r11+16];
	ld.shared.v2.u32 	{%r18, %r19}, [%r11+24];
	ld.shared.v2.u32 	{%r20, %r21}, [%r11+32];
	ld.shared.v2.u32 	{%r22, %r23}, [%r11+40];
	ld.shared.v2.u32 	{%r24, %r25}, [%r11+48];
	ld.shared.v2.u32 	{%r26, %r27}, [%r11+56];
	ld.shared.v2.u32 	{%r28, %r29}, [%r11+64];
	ld.shared.v2.u32 	{%r30, %r31}, [%r11+72];
	ld.shared.v2.u32 	{%r32, %r33}, [%r11+80];
	bar.sync 	0;
	setp.ne.s32 	%p104, %r986, 0;
	@%p104 bra 	$L__BB8_9;
	add.s32 	%r878, %r13, %r12;
	add.s32 	%r879, %r14, %r878;
	add.s32 	%r880, %r15, %r879;
	add.s32 	%r881, %r16, %r880;
	add.s32 	%r882, %r17, %r881;
	add.s32 	%r883, %r18, %r882;
	add.s32 	%r884, %r19, %r883;
	add.s32 	%r885, %r20, %r884;
	add.s32 	%r886, %r21, %r885;
	add.s32 	%r887, %r22, %r886;
	add.s32 	%r888, %r23, %r887;
	add.s32 	%r889, %r24, %r888;
	add.s32 	%r890, %r25, %r889;
	add.s32 	%r891, %r26, %r890;
	add.s32 	%r892, %r27, %r891;
	add.s32 	%r893, %r28, %r892;
	add.s32 	%r894, %r29, %r893;
	add.s32 	%r895, %r30, %r894;
	add.s32 	%r896, %r31, %r895;
	add.s32 	%r897, %r32, %r896;
	add.s32 	%r852, %r33, %r897;
	mov.b32 	%r850, 1;
	mov.b32 	%r875, 0;
	mov.b32 	%r877, -1;
	// begin inline asm
	{  .reg .s32 r0;  .reg .pred p;  shfl.sync.up.b32 r0|p, %r852, %r850, %r875, %r877;  @p add.s32 r0, r0, %r852;  mov.s32 %r848, r0;}
	// end inline asm
	mov.b32 	%r856, 2;
	// begin inline asm
	{  .reg .s32 r0;  .reg .pred p;  shfl.sync.up.b32 r0|p, %r848, %r856, %r875, %r877;  @p add.s32 r0, r0, %r848;  mov.s32 %r854, r0;}
	// end inline asm
	mov.b32 	%r862, 4;
	// begin inline asm
	{  .reg .s32 r0;  .reg .pred p;  shfl.sync.up.b32 r0|p, %r854, %r862, %r875, %r877;  @p add.s32 r0, r0, %r854;  mov.s32 %r860, r0;}
	// end inline asm
	mov.b32 	%r868, 8;
	// begin inline asm
	{  .reg .s32 r0;  .reg .pred p;  shfl.sync.up.b32 r0|p, %r860, %r868, %r875, %r877;  @p add.s32 r0, r0, %r860;  mov.s32 %r866, r0;}
	// end inline asm
	mov.b32 	%r874, 16;
	// begin inline asm
	{  .reg .s32 r0;  .reg .pred p;  shfl.sync.up.b32 r0|p, %r866, %r874, %r875, %r877;  @p add.s32 r0, r0, %r866;  mov.s32 %r872, r0;}
	// end inline asm
	setp.ne.s32 	%p146, %r627, 31;
	@%p146 bra 	$L__BB8_7;
	shl.b32 	%r898, %r9, 2;
	add.s32 	%r900, %r656, %r898;
	st.shared.u32 	[%r900+16], %r872;
$L__BB8_7:
	bar.sync 	0;
	ld.shared.v4.u32 	{%r901, %r902, %r903, %r904}, [_ZZN3cub18CUB_300001_SM_10006detail4scan16DeviceScanKernelINS2_10policy_hubIiiijN4cuda3std3__44plusIvEEE10Policy1000EPiSC_NS0_13ScanTileStateIiLb1EEES9_NS1_10InputValueIiSC_EEjiLb0EiEEvT0_T1_T2_iT3_T4_T5_E12temp_storage+16];
	add.s32 	%r905, %r902, %r901;
	setp.eq.s32 	%p147, %r9, 2;
	selp.b32 	%r906, %r905, %r901, %p147;
	add.s32 	%r907, %r905, %r903;
	setp.eq.s32 	%p148, %r9, 3;
	selp.b32 	%r908, %r907, %r906, %p148;
	add.s32 	%r909, %r907, %r904;
	setp.eq.s32 	%p149, %r9, 4;
	selp.b32 	%r910, %r909, %r908, %p149;
	ld.shared.v4.u32 	{%r911, %r912, %r913, %r914}, [_ZZN3cub18CUB_300001_SM_10006detail4scan16DeviceScanKernelINS2_10policy_hubIiiijN4cuda3std3__44plusIvEEE10Policy1000EPiSC_NS0_13ScanTileStateIiLb1EEES9_NS1_10InputValueIiSC_EEjiLb0EiEEvT0_T1_T2_iT3_T4_T5_E12temp_storage+32];
	add.s32 	%r915, %r909, %r911;
	setp.eq.s32 	%p150, %r9, 5;
	selp.b32 	%r916, %r915, %r910, %p150;
	add.s32 	%r917, %r915, %r912;
	setp.eq.s32 	%p151, %r9, 6;
	selp.b32 	%r918, %r917, %r916, %p151;
	add.s32 	%r919, %r917, %r913;
	setp.eq.s32 	%p152, %r9, 7;
	selp.b32 	%r920, %r919, %r918, %p152;
	add.s32 	%r921, %r919, %r914;
	setp.eq.s32 	%p153, %r9, 8;
	selp.b32 	%r922, %r921, %r920, %p153;
	ld.shared.v4.u32 	{%r923, %r924, %r925, %r926}, [_ZZN3cub18CUB_300001_SM_10006detail4scan16DeviceScanKernelINS2_10policy_hubIiiijN4cuda3std3__44plusIvEEE10Policy1000EPiSC_NS0_13ScanTileStateIiLb1EEES9_NS1_10InputValueIiSC_EEjiLb0EiEEvT0_T1_T2_iT3_T4_T5_E12temp_storage+48];
	add.s32 	%r927, %r921, %r923;
	setp.eq.s32 	%p154, %r9, 9;
	selp.b32 	%r928, %r927, %r922, %p154;
	add.s32 	%r929, %r927, %r924;
	setp.eq.s32 	%p155, %r9, 10;
	selp.b32 	%r930, %r929, %r928, %p155;
	add.s32 	%r931, %r929, %r925;
	setp.eq.s32 	%p156, %r9, 11;
	selp.b32 	%r932, %r931, %r930, %p156;
	setp.lt.u32 	%p157, %r7, 32;
	selp.b32 	%r933, 0, %r932, %p157;
	setp.eq.s32 	%p158, %r627, 0;
	sub.s32 	%r934, %r872, %r852;
	selp.b32 	%r935, 0, %r934, %p158;
	add.s32 	%r936, %r935, %r985;
	add.s32 	%r1000, %r936, %r933;
	add.s32 	%r937, %r926, %r985;
	add.s32 	%r37, %r937, %r931;
	setp.ne.s32 	%p159, %r7, 0;
	@%p159 bra 	$L__BB8_28;
	add.s64 	%rd55, %rd14, 256;
	mov.b32 	%r938, 101;
	// begin inline asm
	st.relaxed.gpu.v2.u32 [%rd55], {%r938, %r37};
	// end inline asm
	bra.uni 	$L__BB8_28;
$L__BB8_9:
	add.s32 	%r687, %r13, %r12;
	add.s32 	%r688, %r14, %r687;
	add.s32 	%r689, %r15, %r688;
	add.s32 	%r690, %r16, %r689;
	add.s32 	%r691, %r17, %r690;
	add.s32 	%r692, %r18, %r691;
	add.s32 	%r693, %r19, %r692;
	add.s32 	%r694, %r20, %r693;
	add.s32 	%r695, %r21, %r694;
	add.s32 	%r696, %r22, %r695;
	add.s32 	%r697, %r23, %r696;
	add.s32 	%r698, %r24, %r697;
	add.s32 	%r699, %r25, %r698;
	add.s32 	%r700, %r26, %r699;
	add.s32 	%r701, %r27, %r700;
	add.s32 	%r702, %r28, %r701;
	add.s32 	%r703, %r29, %r702;
	add.s32 	%r704, %r30, %r703;
	add.s32 	%r705, %r31, %r704;
	add.s32 	%r706, %r32, %r705;
	add.s32 	%r661, %r33, %r706;
	mov.b32 	%r659, 1;
	mov.b32 	%r684, 0;
	mov.b32 	%r686, -1;
	// begin inline asm
	{  .reg .s32 r0;  .reg .pred p;  shfl.sync.up.b32 r0|p, %r661, %r659, %r684, %r686;  @p add.s32 r0, r0, %r661;  mov.s32 %r657, r0;}
	// end inline asm
	mov.b32 	%r665, 2;
	// begin inline asm
	{  .reg .s32 r0;  .reg .pred p;  shfl.sync.up.b32 r0|p, %r657, %r665, %r684, %r686;  @p add.s32 r0, r0, %r657;  mov.s32 %r663, r0;}
	// end inline asm
	mov.b32 	%r671, 4;
	// begin inline asm
	{  .reg .s32 r0;  .reg .pred p;  shfl.sync.up.b32 r0|p, %r663, %r671, %r684, %r686;  @p add.s32 r0, r0, %r663;  mov.s32 %r669, r0;}
	// end inline asm
	mov.b32 	%r677, 8;
	// begin inline asm
	{  .reg .s32 r0;  .reg .pred p;  shfl.sync.up.b32 r0|p, %r669, %r677, %r684, %r686;  @p add.s32 r0, r0, %r669;  mov.s32 %r675, r0;}
	// end inline asm
	mov.b32 	%r683, 16;
	// begin inline asm
	{  .reg .s32 r0;  .reg .pred p;  shfl.sync.up.b32 r0|p, %r675, %r683, %r684, %r686;  @p add.s32 r0, r0, %r675;  mov.s32 %r681, r0;}
	// end inline asm
	setp.ne.s32 	%p105, %r627, 31;
	@%p105 bra 	$L__BB8_11;
	shl.b32 	%r707, %r9, 2;
	add.s32 	%r709, %r656, %r707;
	st.shared.u32 	[%r709+16], %r681;
$L__BB8_11:
	sub.s32 	%r710, %r681, %r661;
	bar.sync 	0;
	ld.shared.v4.u32 	{%r711, %r712, %r713, %r714}, [_ZZN3cub18CUB_300001_SM_10006detail4scan16DeviceScanKernelINS2_10policy_hubIiiijN4cuda3std3__44plusIvEEE10Policy1000EPiSC_NS0_13ScanTileStateIiLb1EEES9_NS1_10InputValueIiSC_EEjiLb0EiEEvT0_T1_T2_iT3_T4_T5_E12temp_storage+16];
	add.s32 	%r715, %r712, %r711;
	setp.eq.s32 	%p106, %r9, 2;
	selp.b32 	%r716, %r715, %r711, %p106;
	add.s32 	%r717, %r715, %r713;
	setp.eq.s32 	%p107, %r9, 3;
	selp.b32 	%r718, %r717, %r716, %p107;
	add.s32 	%r719, %r717, %r714;
	setp.eq.s32 	%p108, %r9, 4;
	selp.b32 	%r720, %r719, %r718, %p108;
	ld.shared.v4.u32 	{%r721, %r722, %r723, %r724}, [_ZZN3cub18CUB_300001_SM_10006detail4scan16DeviceScanKernelINS2_10policy_hubIiiijN4cuda3std3__44plusIvEEE10Policy1000EPiSC_NS0_13ScanTileStateIiLb1EEES9_NS1_10InputValueIiSC_EEjiLb0EiEEvT0_T1_T2_iT3_T4_T5_E12temp_storage+32];
	add.s32 	%r725, %r719, %r721;
	setp.eq.s32 	%p109, %r9, 5;
	selp.b32 	%r726, %r725, %r720, %p109;
	add.s32 	%r727, %r725, %r722;
	setp.eq.s32 	%p110, %r9, 6;
	selp.b32 	%r728, %r727, %r726, %p110;
	add.s32 	%r729, %r727, %r723;
	setp.eq.s32 	%p111, %r9, 7;
	selp.b32 	%r730, %r729, %r728, %p111;
	add.s32 	%r731, %r729, %r724;
	setp.eq.s32 	%p112, %r9, 8;
	selp.b32 	%r732, %r731, %r730, %p112;
	ld.shared.v4.u32 	{%r733, %r734, %r735, %r736}, [_ZZN3cub18CUB_300001_SM_10006detail4scan16DeviceScanKernelINS2_10policy_hubIiiijN4cuda3std3__44plusIvEEE10Policy1000EPiSC_NS0_13ScanTileStateIiLb1EEES9_NS1_10InputValueIiSC_EEjiLb0EiEEvT0_T1_T2_iT3_T4_T5_E12temp_storage+48];
	add.s32 	%r737, %r731, %r733;
	setp.eq.s32 	%p113, %r9, 9;
	selp.b32 	%r738, %r737, %r732, %p113;
	add.s32 	%r739, %r737, %r734;
	setp.eq.s32 	%p114, %r9, 10;
	selp.b32 	%r740, %r739, %r738, %p114;
	add.s32 	%r741, %r739, %r735;
	setp.eq.s32 	%p115, %r9, 11;
	selp.b32 	%r742, %r741, %r740, %p115;
	add.s32 	%r40, %r741, %r736;
	setp.gt.u32 	%p116, %r7, 31;
	setp.lt.u32 	%p117, %r7, 32;
	setp.eq.s32 	%p118, %r627, 0;
	selp.b32 	%r743, 0, %r710, %p118;
	add.s32 	%r999, %r742, %r743;
	selp.b32 	%r42, %r710, %r999, %p117;
	@%p116 bra 	$L__BB8_27;
	setp.ne.s32 	%p119, %r7, 0;
	mul.wide.s32 	%rd44, %r986, 8;
	add.s64 	%rd5, %rd14, %rd44;
	@%p119 bra 	$L__BB8_14;
	st.shared.u32 	[_ZZN3cub18CUB_300001_SM_10006detail4scan16DeviceScanKernelINS2_10policy_hubIiiijN4cuda3std3__44plusIvEEE10Policy1000EPiSC_NS0_13ScanTileStateIiLb1EEES9_NS1_10InputValueIiSC_EEjiLb0EiEEvT0_T1_T2_iT3_T4_T5_E12temp_storage+12], %r40;
	add.s64 	%rd45, %rd5, 256;
	mov.b32 	%r744, 100;
	// begin inline asm
	st.relaxed.gpu.v2.u32 [%rd45], {%r744, %r40};
	// end inline asm
$L__BB8_14:
	not.b32 	%r750, %r7;
	add.s32 	%r994, %r986, %r750;
	mov.b32 	%r746, 830;
	// begin inline asm
	nanosleep.u32 %r746;
	// end inline asm
	mul.wide.s32 	%rd47, %r994, 8;
	add.s64 	%rd48, %rd14, %rd47;
	add.s64 	%rd46, %rd48, 256;
	// begin inline asm
	ld.relaxed.gpu.v2.u32 {%r996, %r988}, [%rd46];
	// end inline asm
	mov.b32 	%r989, 952;
$L__BB8_15:
	setp.eq.s32 	%p120, %r996, 99;
	mov.b32 	%r751, -1;
	vote.sync.any.pred 	%p121, %p120, %r751;
	not.pred 	%p122, %p121;
	@%p122 bra 	$L__BB8_17;
	mul.lo.s32 	%r846, %r986, 16807;
	and.b32  	%r986, %r846, 2147483647;
	add.s32 	%r847, %r989, 1;
	rem.u32 	%r843, %r986, %r847;
	// begin inline asm
	nanosleep.u32 %r843;
	// end inline asm
	shr.u32 	%r989, %r989, 1;
	// begin inline asm
	ld.relaxed.gpu.v2.u32 {%r996, %r988}, [%rd46];
	// end inline asm
	bra.uni 	$L__BB8_15;
$L__BB8_17:
	setp.eq.s32 	%p123, %r996, 101;
	mov.b32 	%r778, -1;
	vote.sync.ballot.b32 	%r780, %p123, %r778;
	// begin inline asm
	mov.u32 %r753, %lanemask_ge;
	// end inline asm
	and.b32  	%r781, %r780, %r753;
	or.b32  	%r782, %r781, -2147483648;
	add.s32 	%r783, %r782, -1;
	not.b32 	%r784, %r782;
	and.b32  	%r785, %r784, %r783;
	popc.b32 	%r757, %r785;
	mov.b32 	%r756, 1;
	// begin inline asm
	shfl.sync.down.b32 %r754, %r988, %r756, %r757, %r778;
	// end inline asm
	setp.lt.s32 	%p125, %r627, %r757;
	selp.b32 	%r786, %r754, 0, %p125;
	add.s32 	%r760, %r786, %r988;
	mov.b32 	%r761, 2;
	// begin inline asm
	shfl.sync.down.b32 %r759, %r760, %r761, %r757, %r778;
	// end inline asm
	add.s32 	%r57, %r627, 2;
	setp.gt.s32 	%p126, %r57, %r757;
	selp.b32 	%r787, 0, %r759, %p126;
	add.s32 	%r765, %r760, %r787;
	mov.b32 	%r766, 4;
	// begin inline asm
	shfl.sync.down.b32 %r764, %r765, %r766, %r757, %r778;
	// end inline asm
	add.s32 	%r58, %r627, 4;
	setp.gt.s32 	%p127, %r58, %r757;
	selp.b32 	%r788, 0, %r764, %p127;
	add.s32 	%r770, %r765, %r788;
	mov.b32 	%r771, 8;
	// begin inline asm
	shfl.sync.down.b32 %r769, %r770, %r771, %r757, %r778;
	// end inline asm
	add.s32 	%r59, %r627, 8;
	setp.gt.s32 	%p128, %r59, %r757;
	selp.b32 	%r789, 0, %r769, %p128;
	add.s32 	%r775, %r770, %r789;
	mov.b32 	%r776, 16;
	// begin inline asm
	shfl.sync.down.b32 %r774, %r775, %r776, %r757, %r778;
	// end inline asm
	add.s32 	%r60, %r627, 16;
	setp.gt.s32 	%p129, %r60, %r757;
	selp.b32 	%r790, 0, %r774, %p129;
	add.s32 	%r993, %r775, %r790;
	add.s64 	%rd7, %rd14, 256;
	mov.b32 	%r990, 952;
$L__BB8_18:
	setp.ne.s32 	%p130, %r996, 101;
	mov.b32 	%r791, -1;
	vote.sync.all.pred 	%p131, %p130, %r791;
	not.pred 	%p132, %p131;
	@%p132 bra 	$L__BB8_23;
	shr.u32 	%r990, %r990, 1;
	mul.wide.s32 	%rd51, %r994, 8;
	add.s64 	%rd52, %rd7, %rd51;
	add.s64 	%rd50, %rd52, -256;
	// begin inline asm
	ld.relaxed.gpu.v2.u32 {%r996, %r997}, [%rd50];
	// end inline asm
	mov.u32 	%r998, %r990;
$L__BB8_20:
	setp.eq.s32 	%p136, %r996, 99;
	mov.b32 	%r799, -1;
	vote.sync.any.pred 	%p137, %p136, %r799;
	not.pred 	%p138, %p137;
	@%p138 bra 	$L__BB8_22;
	mul.lo.s32 	%r841, %r986, 16807;
	and.b32  	%r986, %r841, 2147483647;
	add.s32 	%r842, %r998, 1;
	rem.u32 	%r838, %r986, %r842;
	// begin inline asm
	nanosleep.u32 %r838;
	// end inline asm
	shr.u32 	%r998, %r998, 1;
	// begin inline asm
	ld.relaxed.gpu.v2.u32 {%r996, %r997}, [%rd50];
	// end inline asm
	bra.uni 	$L__BB8_20;
$L__BB8_22:
	setp.eq.s32 	%p139, %r996, 101;
	mov.b32 	%r825, -1;
	vote.sync.ballot.b32 	%r826, %p139, %r825;
	and.b32  	%r827, %r826, %r753;
	or.b32  	%r828, %r827, -2147483648;
	add.s32 	%r829, %r828, -1;
	not.b32 	%r830, %r828;
	and.b32  	%r831, %r830, %r829;
	popc.b32 	%r804, %r831;
	mov.b32 	%r803, 1;
	// begin inline asm
	shfl.sync.down.b32 %r801, %r997, %r803, %r804, %r825;
	// end inline asm
	setp.lt.s32 	%p141, %r627, %r804;
	selp.b32 	%r832, %r801, 0, %p141;
	add.s32 	%r807, %r832, %r997;
	mov.b32 	%r808, 2;
	// begin inline asm
	shfl.sync.down.b32 %r806, %r807, %r808, %r804, %r825;
	// end inline asm
	setp.gt.s32 	%p142, %r57, %r804;
	selp.b32 	%r833, 0, %r806, %p142;
	add.s32 	%r812, %r807, %r833;
	mov.b32 	%r813, 4;
	// begin inline asm
	shfl.sync.down.b32 %r811, %r812, %r813, %r804, %r825;
	// end inline asm
	setp.gt.s32 	%p143, %r58, %r804;
	selp.b32 	%r834, 0, %r811, %p143;
	add.s32 	%r817, %r812, %r834;
	mov.b32 	%r818, 8;
	// begin inline asm
	shfl.sync.down.b32 %r816, %r817, %r818, %r804, %r825;
	// end inline asm
	setp.gt.s32 	%p144, %r59, %r804;
	selp.b32 	%r835, 0, %r816, %p144;
	add.s32 	%r822, %r817, %r835;
	mov.b32 	%r823, 16;
	// begin inline asm
	shfl.sync.down.b32 %r821, %r822, %r823, %r804, %r825;
	// end inline asm
	setp.gt.s32 	%p145, %r60, %r804;
	selp.b32 	%r836, 0, %r821, %p145;
	add.s32 	%r837, %r836, %r993;
	add.s32 	%r993, %r837, %r822;
	add.s32 	%r994, %r994, -32;
	bra.uni 	$L__BB8_18;
$L__BB8_23:
	@%p119 bra 	$L__BB8_25;
	add.s32 	%r794, %r993, %r40;
	add.s64 	%rd49, %rd5, 256;
	mov.b32 	%r793, 101;
	// begin inline asm
	st.relaxed.gpu.v2.u32 [%rd49], {%r793, %r794};
	// end inline asm
	st.shared.u32 	[_ZZN3cub18CUB_300001_SM_10006detail4scan16DeviceScanKernelINS2_10policy_hubIiiijN4cuda3std3__44plusIvEEE10Policy1000EPiSC_NS0_13ScanTileStateIiLb1EEES9_NS1_10InputValueIiSC_EEjiLb0EiEEvT0_T1_T2_iT3_T4_T5_E12temp_storage+4], %r993;
	st.shared.u32 	[_ZZN3cub18CUB_300001_SM_10006detail4scan16DeviceScanKernelINS2_10policy_hubIiiijN4cuda3std3__44plusIvEEE10Policy1000EPiSC_NS0_13ScanTileStateIiLb1EEES9_NS1_10InputValueIiSC_EEjiLb0EiEEvT0_T1_T2_iT3_T4_T5_E12temp_storage+8], %r794;
$L__BB8_25:
	setp.ne.s32 	%p134, %r627, 0;
	mov.u32 	%r999, %r42;
	@%p134 bra 	$L__BB8_27;
	st.shared.u32 	[_ZZN3cub18CUB_300001_SM_10006detail4scan16DeviceScanKernelINS2_10policy_hubIiiijN4cuda3std3__44plusIvEEE10Policy1000EPiSC_NS0_13ScanTileStateIiLb1EEES9_NS1_10InputValueIiSC_EEjiLb0EiEEvT0_T1_T2_iT3_T4_T5_E12temp_storage+76], %r993;
	mov.u32 	%r999, %r993;
$L__BB8_27:
	bar.sync 	0;
	setp.eq.s32 	%p135, %r7, 0;
	ld.shared.u32 	%r795, [_ZZN3cub18CUB_300001_SM_10006detail4scan16DeviceScanKernelINS2_10policy_hubIiiijN4cuda3std3__44plusIvEEE10Policy1000EPiSC_NS0_13ScanTileStateIiLb1EEES9_NS1_10InputValueIiSC_EEjiLb0EiEEvT0_T1_T2_iT3_T4_T5_E12temp_storage+76];
	selp.b32 	%r796, 0, %r795, %p135;
	add.s32 	%r1000, %r796, %r999;
$L__BB8_28:
	ld.param.u64 	%rd60, [_ZN3cub18CUB_300001_SM_10006detail4scan16DeviceScanKernelINS2_10policy_hubIiiijN4cuda3std3__44plusIvEEE10Policy1000EPiSC_NS0_13ScanTileStateIiLb1EEES9_NS1_10InputValueIiSC_EEjiLb0EiEEvT0_T1_T2_iT3_T4_T5__param_1];
	add.s32 	%r940, %r1000, %r12;
	add.s32 	%r941, %r13, %r940;
	add.s32 	%r942, %r14, %r941;
	add.s32 	%r943, %r15, %r942;
	add.s32 	%r944, %r16, %r943;
	add.s32 	%r945, %r17, %r944;
	add.s32 	%r946, %r18, %r945;
	add.s32 	%r947, %r19, %r946;
	add.s32 	%r948, %r20, %r947;
	add.s32 	%r949, %r21, %r948;
	add.s32 	%r950, %r22, %r949;
	add.s32 	%r951, %r23, %r950;
	add.s32 	%r952, %r24, %r951;
	add.s32 	%r953, %r25, %r952;
	add.s32 	%r954, %r26, %r953;
	add.s32 	%r955, %r27, %r954;
	add.s32 	%r956, %r28, %r955;
	add.s32 	%r957, %r29, %r956;
	add.s32 	%r958, %r30, %r957;
	add.s32 	%r959, %r31, %r958;
	add.s32 	%r960, %r32, %r959;
	bar.sync 	0;
	st.shared.v2.u32 	[%r11], {%r1000, %r940};
	st.shared.v2.u32 	[%r11+8], {%r941, %r942};
	st.shared.v2.u32 	[%r11+16], {%r943, %r944};
	st.shared.v2.u32 	[%r11+24], {%r945, %r946};
	st.shared.v2.u32 	[%r11+32], {%r947, %r948};
	st.shared.v2.u32 	[%r11+40], {%r949, %r950};
	st.shared.v2.u32 	[%r11+48], {%r951, %r952};
	st.shared.v2.u32 	[%r11+56], {%r953, %r954};
	st.shared.v2.u32 	[%r11+64], {%r955, %r956};
	st.shared.v2.u32 	[%r11+72], {%r957, %r958};
	st.shared.v2.u32 	[%r11+80], {%r959, %r960};
	bar.warp.sync 	-1;
	ld.shared.u32 	%r961, [%r10];
	ld.shared.u32 	%r962, [%r10+128];
	ld.shared.u32 	%r963, [%r10+256];
	ld.shared.u32 	%r964, [%r10+384];
	ld.shared.u32 	%r965, [%r10+512];
	ld.shared.u32 	%r966, [%r10+640];
	ld.shared.u32 	%r967, [%r10+768];
	ld.shared.u32 	%r968, [%r10+896];
	ld.shared.u32 	%r969, [%r10+1024];
	ld.shared.u32 	%r970, [%r10+1152];
	ld.shared.u32 	%r971, [%r10+1280];
	ld.shared.u32 	%r972, [%r10+1408];
	ld.shared.u32 	%r973, [%r10+1536];
	ld.shared.u32 	%r974, [%r10+1664];
	ld.shared.u32 	%r975, [%r10+1792];
	ld.shared.u32 	%r976, [%r10+1920];
	ld.shared.u32 	%r977, [%r10+2048];
	ld.shared.u32 	%r978, [%r10+2176];
	ld.shared.u32 	%r979, [%r10+2304];
	ld.shared.u32 	%r980, [%r10+2432];
	ld.shared.u32 	%r981, [%r10+2560];
	ld.shared.u32 	%r982, [%r10+2688];
	cvta.to.global.u64 	%rd56, %rd60;
	add.s64 	%rd58, %rd56, %rd42;
	st.global.u32 	[%rd58], %r961;
	st.global.u32 	[%rd58+128], %r962;
	st.global.u32 	[%rd58+256], %r963;
	st.global.u32 	[%rd58+384], %r964;
	st.global.u32 	[%rd58+512], %r965;
	st.global.u32 	[%rd58+640], %r966;
	st.global.u32 	[%rd58+768], %r967;
	st.global.u32 	[%rd58+896], %r968;
	st.global.u32 	[%rd58+1024], %r969;
	st.global.u32 	[%rd58+1152], %r970;
	st.global.u32 	[%rd58+1280], %r971;
	st.global.u32 	[%rd58+1408], %r972;
	st.global.u32 	[%rd58+1536], %r973;
	st.global.u32 	[%rd58+1664], %r974;
	st.global.u32 	[%rd58+1792], %r975;
	st.global.u32 	[%rd58+1920], %r976;
	st.global.u32 	[%rd58+2048], %r977;
	st.global.u32 	[%rd58+2176], %r978;
	st.global.u32 	[%rd58+2304], %r979;
	st.global.u32 	[%rd58+2432], %r980;
	st.global.u32 	[%rd58+2560], %r981;
	st.global.u32 	[%rd58+2688], %r982;
	bra.uni 	$L__BB8_143;
$L__BB8_29:
	setp.eq.s32 	%p3, %r6, 0;
	@%p3 bra 	$L__BB8_143;
	mul.wide.u32 	%rd17, %r5, 4;
	add.s64 	%rd18, %rd1, %rd17;
	mov.u32 	%r85, %tid.x;
	ld.global.u32 	%r1022, [%rd18];
	and.b32  	%r244, %r85, 31;
	and.b32  	%r245, %r85, 992;
	mul.lo.s32 	%r246, %r245, 22;
	or.b32  	%r87, %r246, %r244;
	setp.ge.u32 	%p4, %r87, %r6;
	shl.b32 	%r247, %r87, 2;
	cvt.u64.u32 	%rd19, %r247;
	add.s64 	%rd9, %rd18, %rd19;
	mov.u32 	%r1001, %r1022;
	@%p4 bra 	$L__BB8_32;
	ld.global.u32 	%r1001, [%rd9];
$L__BB8_32:
	add.s32 	%r90, %r87, 32;
	setp.ge.u32 	%p5, %r90, %r6;
	mov.u32 	%r1002, %r1022;
	@%p5 bra 	$L__BB8_34;
	ld.global.u32 	%r1002, [%rd9+128];
$L__BB8_34:
	add.s32 	%r93, %r87, 64;
	setp.ge.u32 	%p6, %r93, %r6;
	mov.u32 	%r1003, %r1022;
	@%p6 bra 	$L__BB8_36;
	ld.global.u32 	%r1003, [%rd9+256];
$L__BB8_36:
	add.s32 	%r96, %r87, 96;
	setp.ge.u32 	%p7, %r96, %r6;
	mov.u32 	%r1004, %r1022;
	@%p7 bra 	$L__BB8_38;
	ld.global.u32 	%r1004, [%rd9+384];
$L__BB8_38:
	add.s32 	%r248, %r87, 128;
	setp.ge.u32 	%p8, %r248, %r6;
	mov.u32 	%r1005, %r1022;
	@%p8 bra 	$L__BB8_40;
	ld.global.u32 	%r1005, [%rd9+512];
$L__BB8_40:
	add.s32 	%r249, %r87, 160;
	setp.ge.u32 	%p9, %r249, %r6;
	mov.u32 	%r1006, %r1022;
	@%p9 bra 	$L__BB8_42;
	ld.global.u32 	%r1006, [%rd9+640];
$L__BB8_42:
	add.s32 	%r103, %r87, 192;
	setp.ge.u32 	%p10, %r103, %r6;
	mov.u32 	%r1007, %r1022;
	@%p10 bra 	$L__BB8_44;
	ld.global.u32 	%r1007, [%rd9+768];
$L__BB8_44:
	add.s32 	%r250, %r87, 224;
	setp.ge.u32 	%p11, %r250, %r6;
	mov.u32 	%r1008, %r1022;
	@%p11 bra 	$L__BB8_46;
	ld.global.u32 	%r1008, [%rd9+896];
$L__BB8_46:
	add.s32 	%r108, %r87, 256;
	setp.ge.u32 	%p12, %r108, %r6;
	mov.u32 	%r1009, %r1022;
	@%p12 bra 	$L__BB8_48;
	ld.global.u32 	%r1009, [%rd9+1024];
$L__BB8_48:
	add.s32 	%r251, %r87, 288;
	setp.ge.u32 	%p13, %r251, %r6;
	mov.u32 	%r1010, %r1022;
	@%p13 bra 	$L__BB8_50;
	ld.global.u32 	%r1010, [%rd9+1152];
$L__BB8_50:
	add.s32 	%r113, %r87, 320;
	setp.ge.u32 	%p14, %r113, %r6;
	mov.u32 	%r1011, %r1022;
	@%p14 bra 	$L__BB8_52;
	ld.global.u32 	%r1011, [%rd9+1280];
$L__BB8_52:
	add.s32 	%r116, %r87, 352;
	setp.ge.u32 	%p15, %r116, %r6;
	mov.u32 	%r1012, %r1022;
	@%p15 bra 	$L__BB8_54;
	ld.global.u32 	%r1012, [%rd9+1408];
$L__BB8_54:
	add.s32 	%r119, %r87, 384;
	setp.ge.u32 	%p16, %r119, %r6;
	mov.u32 	%r1013, %r1022;
	@%p16 bra 	$L__BB8_56;
	ld.global.u32 	%r1013, [%rd9+1536];
$L__BB8_56:
	add.s32 	%r122, %r87, 416;
	setp.ge.u32 	%p17, %r122, %r6;
	mov.u32 	%r1014, %r1022;
	@%p17 bra 	$L__BB8_58;
	ld.global.u32 	%r1014, [%rd9+1664];
$L__BB8_58:
	add.s32 	%r252, %r87, 448;
	setp.ge.u32 	%p18, %r252, %r6;
	mov.u32 	%r1015, %r1022;
	@%p18 bra 	$L__BB8_60;
	ld.global.u32 	%r1015, [%rd9+1792];
$L__BB8_60:
	add.s32 	%r127, %r87, 480;
	setp.ge.u32 	%p19, %r127, %r6;
	mov.u32 	%r1016, %r1022;
	@%p19 bra 	$L__BB8_62;
	ld.global.u32 	%r1016, [%rd9+1920];
$L__BB8_62:
	add.s32 	%r253, %r87, 512;
	setp.ge.u32 	%p20, %r253, %r6;
	mov.u32 	%r1017, %r1022;
	@%p20 bra 	$L__BB8_64;
	ld.global.u32 	%r1017, [%rd9+2048];
$L__BB8_64:
	add.s32 	%r254, %r87, 544;
	setp.ge.u32 	%p21, %r254, %r6;
	mov.u32 	%r1018, %r1022;
	@%p21 bra 	$L__BB8_66;
	ld.global.u32 	%r1018, [%rd9+2176];
$L__BB8_66:
	add.s32 	%r134, %r87, 576;
	setp.ge.u32 	%p22, %r134, %r6;
	mov.u32 	%r1019, %r1022;
	@%p22 bra 	$L__BB8_68;
	ld.global.u32 	%r1019, [%rd9+2304];
$L__BB8_68:
	add.s32 	%r255, %r87, 608;
	setp.ge.u32 	%p23, %r255, %r6;
	mov.u32 	%r1020, %r1022;
	@%p23 bra 	$L__BB8_70;
	ld.global.u32 	%r1020, [%rd9+2432];
$L__BB8_70:
	add.s32 	%r256, %r87, 640;
	setp.ge.u32 	%p24, %r256, %r6;
	mov.u32 	%r1021, %r1022;
	@%p24 bra 	$L__BB8_72;
	ld.global.u32 	%r1021, [%rd9+2560];
$L__BB8_72:
	add.s32 	%r141, %r87, 672;
	setp.ge.u32 	%p25, %r141, %r6;
	@%p25 bra 	$L__BB8_74;
	ld.global.u32 	%r1022, [%rd9+2688];
$L__BB8_74:
	// begin inline asm
	mov.u32 %r257, %laneid;
	// end inline asm
	shr.u32 	%r145, %r85, 5;
	mad.lo.s32 	%r258, %r145, 704, %r257;
	shl.b32 	%r259, %r258, 2;
	mov.u32 	%r260, _ZZN3cub18CUB_300001_SM_10006detail4scan16DeviceScanKernelINS2_10policy_hubIiiijN4cuda3std3__44plusIvEEE10Policy1000EPiSC_NS0_13ScanTileStateIiLb1EEES9_NS1_10InputValueIiSC_EEjiLb0EiEEvT0_T1_T2_iT3_T4_T5_E12temp_storage;
	add.s32 	%r146, %r260, %r259;
	st.shared.u32 	[%r146], %r1001;
	st.shared.u32 	[%r146+128], %r1002;
	st.shared.u32 	[%r146+256], %r1003;
	st.shared.u32 	[%r146+384], %r1004;
	st.shared.u32 	[%r146+512], %r1005;
	st.shared.u32 	[%r146+640], %r1006;
	st.shared.u32 	[%r146+768], %r1007;
	st.shared.u32 	[%r146+896], %r1008;
	st.shared.u32 	[%r146+1024], %r1009;
	st.shared.u32 	[%r146+1152], %r1010;
	st.shared.u32 	[%r146+1280], %r1011;
	st.shared.u32 	[%r146+1408], %r1012;
	st.shared.u32 	[%r146+1536], %r1013;
	st.shared.u32 	[%r146+1664], %r1014;
	st.shared.u32 	[%r146+1792], %r1015;
	st.shared.u32 	[%r146+1920], %r1016;
	st.shared.u32 	[%r146+2048], %r1017;
	st.shared.u32 	[%r146+2176], %r1018;
	st.shared.u32 	[%r146+2304], %r1019;
	st.shared.u32 	[%r146+2432], %r1020;
	st.shared.u32 	[%r146+2560], %r1021;
	st.shared.u32 	[%r146+2688], %r1022;
	bar.warp.sync 	-1;
	mad.lo.s32 	%r147, %r257, 84, %r146;
	ld.shared.v2.u32 	{%r148, %r149}, [%r147];
	ld.shared.v2.u32 	{%r150, %r151}, [%r147+8];
	ld.shared.v2.u32 	{%r152, %r153}, [%r147+16];
	ld.shared.v2.u32 	{%r154, %r155}, [%r147+24];
	ld.shared.v2.u32 	{%r156, %r157}, [%r147+32];
	ld.shared.v2.u32 	{%r158, %r159}, [%r147+40];
	ld.shared.v2.u32 	{%r160, %r161}, [%r147+48];
	ld.shared.v2.u32 	{%r162, %r163}, [%r147+56];
	ld.shared.v2.u32 	{%r164, %r165}, [%r147+64];
	ld.shared.v2.u32 	{%r166, %r167}, [%r147+72];
	ld.shared.v2.u32 	{%r168, %r169}, [%r147+80];
	bar.sync 	0;
	setp.ne.s32 	%p26, %r986, 0;
	@%p26 bra 	$L__BB8_78;
	add.s32 	%r490, %r149, %r148;
	add.s32 	%r491, %r150, %r490;
	add.s32 	%r492, %r151, %r491;
	add.s32 	%r493, %r152, %r492;
	add.s32 	%r494, %r153, %r493;
	add.s32 	%r495, %r154, %r494;
	add.s32 	%r496, %r155, %r495;
	add.s32 	%r497, %r156, %r496;
	add.s32 	%r498, %r157, %r497;
	add.s32 	%r499, %r158, %r498;
	add.s32 	%r500, %r159, %r499;
	add.s32 	%r501, %r160, %r500;
	add.s32 	%r502, %r161, %r501;
	add.s32 	%r503, %r162, %r502;
	add.s32 	%r504, %r163, %r503;
	add.s32 	%r505, %r164, %r504;
	add.s32 	%r506, %r165, %r505;
	add.s32 	%r507, %r166, %r506;
	add.s32 	%r508, %r167, %r507;
	add.s32 	%r509, %r168, %r508;
	add.s32 	%r464, %r169, %r509;
	mov.b32 	%r462, 1;
	mov.b32 	%r487, 0;
	mov.b32 	%r489, -1;
	// begin inline asm
	{  .reg .s32 r0;  .reg .pred p;  shfl.sync.up.b32 r0|p, %r464, %r462, %r487, %r489;  @p add.s32 r0, r0, %r464;  mov.s32 %r460, r0;}
	// end inline asm
	mov.b32 	%r468, 2;
	// begin inline asm
	{  .reg .s32 r0;  .reg .pred p;  shfl.sync.up.b32 r0|p, %r460, %r468, %r487, %r489;  @p add.s32 r0, r0, %r460;  mov.s32 %r466, r0;}
	// end inline asm
	mov.b32 	%r474, 4;
	// begin inline asm
	{  .reg .s32 r0;  .reg .pred p;  shfl.sync.up.b32 r0|p, %r466, %r474, %r487, %r489;  @p add.s32 r0, r0, %r466;  mov.s32 %r472, r0;}
	// end inline asm
	mov.b32 	%r480, 8;
	// begin inline asm
	{  .reg .s32 r0;  .reg .pred p;  shfl.sync.up.b32 r0|p, %r472, %r480, %r487, %r489;  @p add.s32 r0, r0, %r472;  mov.s32 %r478, r0;}
	// end inline asm
	mov.b32 	%r486, 16;
	// begin inline asm
	{  .reg .s32 r0;  .reg .pred p;  shfl.sync.up.b32 r0|p, %r478, %r486, %r487, %r489;  @p add.s32 r0, r0, %r478;  mov.s32 %r484, r0;}
	// end inline asm
	setp.ne.s32 	%p68, %r257, 31;
	@%p68 bra 	$L__BB8_77;
	shl.b32 	%r510, %r145, 2;
	mov.u32 	%r511, _ZZN3cub18CUB_300001_SM_10006detail4scan16DeviceScanKernelINS2_10policy_hubIiiijN4cuda3std3__44plusIvEEE10Policy1000EPiSC_NS0_13ScanTileStateIiLb1EEES9_NS1_10InputValueIiSC_EEjiLb0EiEEvT0_T1_T2_iT3_T4_T5_E12temp_storage;
	add.s32 	%r512, %r511, %r510;
	st.shared.u32 	[%r512+16], %r484;
$L__BB8_77:
	bar.sync 	0;
	ld.shared.v4.u32 	{%r513, %r514, %r515, %r516}, [_ZZN3cub18CUB_300001_SM_10006detail4scan16DeviceScanKernelINS2_10policy_hubIiiijN4cuda3std3__44plusIvEEE10Policy1000EPiSC_NS0_13ScanTileStateIiLb1EEES9_NS1_10InputValueIiSC_EEjiLb0EiEEvT0_T1_T2_iT3_T4_T5_E12temp_storage+16];
	add.s32 	%r517, %r514, %r513;
	setp.eq.s32 	%p69, %r145, 2;
	selp.b32 	%r518, %r517, %r513, %p69;
	add.s32 	%r519, %r517, %r515;
	setp.eq.s32 	%p70, %r145, 3;
	selp.b32 	%r520, %r519, %r518, %p70;
	add.s32 	%r521, %r519, %r516;
	setp.eq.s32 	%p71, %r145, 4;
	selp.b32 	%r522, %r521, %r520, %p71;
	ld.shared.v4.u32 	{%r523, %r524, %r525, %r526}, [_ZZN3cub18CUB_300001_SM_10006detail4scan16DeviceScanKernelINS2_10policy_hubIiiijN4cuda3std3__44plusIvEEE10Policy1000EPiSC_NS0_13ScanTileStateIiLb1EEES9_NS1_10InputValueIiSC_EEjiLb0EiEEvT0_T1_T2_iT3_T4_T5_E12temp_storage+32];
	add.s32 	%r527, %r521, %r523;
	setp.eq.s32 	%p72, %r145, 5;
	selp.b32 	%r528, %r527, %r522, %p72;
	add.s32 	%r529, %r527, %r524;
	setp.eq.s32 	%p73, %r145, 6;
	selp.b32 	%r530, %r529, %r528, %p73;
	add.s32 	%r531, %r529, %r525;
	setp.eq.s32 	%p74, %r145, 7;
	selp.b32 	%r532, %r531, %r530, %p74;
	add.s32 	%r533, %r531, %r526;
	setp.eq.s32 	%p75, %r145, 8;
	selp.b32 	%r534, %r533, %r532, %p75;
	.pragma "used_bytes_mask 4095";
	ld.shared.v4.u32 	{%r535, %r536, %r537, %r538}, [_ZZN3cub18CUB_300001_SM_10006detail4scan16DeviceScanKernelINS2_10policy_hubIiiijN4cuda3std3__44plusIvEEE10Policy1000EPiSC_NS0_13ScanTileStateIiLb1EEES9_NS1_10InputValueIiSC_EEjiLb0EiEEvT0_T1_T2_iT3_T4_T5_E12temp_storage+48];
	add.s32 	%r539, %r533, %r535;
	setp.eq.s32 	%p76, %r145, 9;
	selp.b32 	%r540, %r539, %r534, %p76;
	add.s32 	%r541, %r539, %r536;
	setp.eq.s32 	%p77, %r145, 10;
	selp.b32 	%r542, %r541, %r540, %p77;
	add.s32 	%r543, %r541, %r537;
	setp.eq.s32 	%p78, %r145, 11;
	selp.b32 	%r544, %r543, %r542, %p78;
	setp.lt.u32 	%p79, %r85, 32;
	selp.b32 	%r545, 0, %r544, %p79;
	setp.eq.s32 	%p80, %r257, 0;
	sub.s32 	%r546, %r484, %r464;
	selp.b32 	%r547, 0, %r546, %p80;
	add.s32 	%r548, %r547, %r985;
	add.s32 	%r1037, %r548, %r545;
	bra.uni 	$L__BB8_97;
$L__BB8_78:
	add.s32 	%r291, %r149, %r148;
	add.s32 	%r292, %r150, %r291;
	add.s32 	%r293, %r151, %r292;
	add.s32 	%r294, %r152, %r293;
	add.s32 	%r295, %r153, %r294;
	add.s32 	%r296, %r154, %r295;
	add.s32 	%r297, %r155, %r296;
	add.s32 	%r298, %r156, %r297;
	add.s32 	%r299, %r157, %r298;
	add.s32 	%r300, %r158, %r299;
	add.s32 	%r301, %r159, %r300;
	add.s32 	%r302, %r160, %r301;
	add.s32 	%r303, %r161, %r302;
	add.s32 	%r304, %r162, %r303;
	add.s32 	%r305, %r163, %r304;
	add.s32 	%r306, %r164, %r305;
	add.s32 	%r307, %r165, %r306;
	add.s32 	%r308, %r166, %r307;
	add.s32 	%r309, %r167, %r308;
	add.s32 	%r310, %r168, %r309;
	add.s32 	%r265, %r169, %r310;
	mov.b32 	%r263, 1;
	mov.b32 	%r288, 0;
	mov.b32 	%r290, -1;
	// begin inline asm
	{  .reg .s32 r0;  .reg .pred p;  shfl.sync.up.b32 r0|p, %r265, %r263, %r288, %r290;  @p add.s32 r0, r0, %r265;  mov.s32 %r261, r0;}
	// end inline asm
	mov.b32 	%r269, 2;
	// begin inline asm
	{  .reg .s32 r0;  .reg .pred p;  shfl.sync.up.b32 r0|p, %r261, %r269, %r288, %r290;  @p add.s32 r0, r0, %r261;  mov.s32 %r267, r0;}
	// end inline asm
	mov.b32 	%r275, 4;
	// begin inline asm
	{  .reg .s32 r0;  .reg .pred p;  shfl.sync.up.b32 r0|p, %r267, %r275, %r288, %r290;  @p add.s32 r0, r0, %r267;  mov.s32 %r273, r0;}
	// end inline asm
	mov.b32 	%r281, 8;
	// begin inline asm
	{  .reg .s32 r0;  .reg .pred p;  shfl.sync.up.b32 r0|p, %r273, %r281, %r288, %r290;  @p add.s32 r0, r0, %r273;  mov.s32 %r279, r0;}
	// end inline asm
	mov.b32 	%r287, 16;
	// begin inline asm
	{  .reg .s32 r0;  .reg .pred p;  shfl.sync.up.b32 r0|p, %r279, %r287, %r288, %r290;  @p add.s32 r0, r0, %r279;  mov.s32 %r285, r0;}
	// end inline asm
	setp.ne.s32 	%p27, %r257, 31;
	@%p27 bra 	$L__BB8_80;
	shl.b32 	%r311, %r145, 2;
	mov.u32 	%r312, _ZZN3cub18CUB_300001_SM_10006detail4scan16DeviceScanKernelINS2_10policy_hubIiiijN4cuda3std3__44plusIvEEE10Policy1000EPiSC_NS0_13ScanTileStateIiLb1EEES9_NS1_10InputValueIiSC_EEjiLb0EiEEvT0_T1_T2_iT3_T4_T5_E12temp_storage;
	add.s32 	%r313, %r312, %r311;
	st.shared.u32 	[%r313+16], %r285;
$L__BB8_80:
	sub.s32 	%r314, %r285, %r265;
	bar.sync 	0;
	ld.shared.v4.u32 	{%r315, %r316, %r317, %r318}, [_ZZN3cub18CUB_300001_SM_10006detail4scan16DeviceScanKernelINS2_10policy_hubIiiijN4cuda3std3__44plusIvEEE10Policy1000EPiSC_NS0_13ScanTileStateIiLb1EEES9_NS1_10InputValueIiSC_EEjiLb0EiEEvT0_T1_T2_iT3_T4_T5_E12temp_storage+16];
	add.s32 	%r319, %r316, %r315;
	setp.eq.s32 	%p28, %r145, 2;
	selp.b32 	%r320, %r319, %r315, %p28;
	add.s32 	%r321, %r319, %r317;
	setp.eq.s32 	%p29, %r145, 3;
	selp.b32 	%r322, %r321, %r320, %p29;
	add.s32 	%r323, %r321, %r318;
	setp.eq.s32 	%p30, %r145, 4;
	selp.b32 	%r324, %r323, %r322, %p30;
	ld.shared.v4.u32 	{%r325, %r326, %r327, %r328}, [_ZZN3cub18CUB_300001_SM_10006detail4scan16DeviceScanKernelINS2_10policy_hubIiiijN4cuda3std3__44plusIvEEE10Policy1000EPiSC_NS0_13ScanTileStateIiLb1EEES9_NS1_10InputValueIiSC_EEjiLb0EiEEvT0_T1_T2_iT3_T4_T5_E12temp_storage+32];
	add.s32 	%r329, %r323, %r325;
	setp.eq.s32 	%p31, %r145, 5;
	selp.b32 	%r330, %r329, %r324, %p31;
	add.s32 	%r331, %r329, %r326;
	setp.eq.s32 	%p32, %r145, 6;
	selp.b32 	%r332, %r331, %r330, %p32;
	add.s32 	%r333, %r331, %r327;
	setp.eq.s32 	%p33, %r145, 7;
	selp.b32 	%r334, %r333, %r332, %p33;
	add.s32 	%r335, %r333, %r328;
	setp.eq.s32 	%p34, %r145, 8;
	selp.b32 	%r336, %r335, %r334, %p34;
	ld.shared.v4.u32 	{%r337, %r338, %r339, %r340}, [_ZZN3cub18CUB_300001_SM_10006detail4scan16DeviceScanKernelINS2_10policy_hubIiiijN4cuda3std3__44plusIvEEE10Policy1000EPiSC_NS0_13ScanTileStateIiLb1EEES9_NS1_10InputValueIiSC_EEjiLb0EiEEvT0_T1_T2_iT3_T4_T5_E12temp_storage+48];
	add.s32 	%r341, %r335, %r337;
	setp.eq.s32 	%p35, %r145, 9;
	selp.b32 	%r342, %r341, %r336, %p35;
	add.s32 	%r343, %r341, %r338;
	setp.eq.s32 	%p36, %r145, 10;
	selp.b32 	%r344, %r343, %r342, %p36;
	add.s32 	%r345, %r343, %r339;
	setp.eq.s32 	%p37, %r145, 11;
	selp.b32 	%r346, %r345, %r344, %p37;
	add.s32 	%r175, %r345, %r340;
	setp.gt.u32 	%p38, %r85, 31;
	setp.lt.u32 	%p39, %r85, 32;
	setp.eq.s32 	%p40, %r257, 0;
	selp.b32 	%r347, 0, %r314, %p40;
	add.s32 	%r1036, %r346, %r347;
	selp.b32 	%r177, %r314, %r1036, %p39;
	@%p38 bra 	$L__BB8_96;
	setp.ne.s32 	%p41, %r85, 0;
	mul.wide.s32 	%rd20, %r986, 8;
	add.s64 	%rd10, %rd14, %rd20;
	@%p41 bra 	$L__BB8_83;
	st.shared.u32 	[_ZZN3cub18CUB_300001_SM_10006detail4scan16DeviceScanKernelINS2_10policy_hubIiiijN4cuda3std3__44plusIvEEE10Policy1000EPiSC_NS0_13ScanTileStateIiLb1EEES9_NS1_10InputValueIiSC_EEjiLb0EiEEvT0_T1_T2_iT3_T4_T5_E12temp_storage+12], %r175;
	add.s64 	%rd21, %rd10, 256;
	mov.b32 	%r348, 100;
	// begin inline asm
	st.relaxed.gpu.v2.u32 [%rd21], {%r348, %r175};
	// end inline asm
$L__BB8_83:
	not.b32 	%r354, %r85;
	add.s32 	%r1031, %r986, %r354;
	mov.b32 	%r350, 830;
	// begin inline asm
	nanosleep.u32 %r350;
	// end inline asm
	mul.wide.s32 	%rd23, %r1031, 8;
	add.s64 	%rd24, %rd14, %rd23;
	add.s64 	%rd22, %rd24, 256;
	// begin inline asm
	ld.relaxed.gpu.v2.u32 {%r1033, %r1025}, [%rd22];
	// end inline asm
	mov.b32 	%r1026, 952;
$L__BB8_84:
	setp.eq.s32 	%p42, %r1033, 99;
	mov.b32 	%r355, -1;
	vote.sync.any.pred 	%p43, %p42, %r355;
	not.pred 	%p44, %p43;
	@%p44 bra 	$L__BB8_86;
	mul.lo.s32 	%r458, %r986, 16807;
	and.b32  	%r986, %r458, 2147483647;
	add.s32 	%r459, %r1026, 1;
	rem.u32 	%r455, %r986, %r459;
	// begin inline asm
	nanosleep.u32 %r455;
	// end inline asm
	shr.u32 	%r1026, %r1026, 1;
	// begin inline asm
	ld.relaxed.gpu.v2.u32 {%r1033, %r1025}, [%rd22];
	// end inline asm
	bra.uni 	$L__BB8_84;
$L__BB8_86:
	setp.eq.s32 	%p45, %r1033, 101;
	mov.b32 	%r382, -1;
	vote.sync.ballot.b32 	%r384, %p45, %r382;
	// begin inline asm
	mov.u32 %r357, %lanemask_ge;
	// end inline asm
	and.b32  	%r385, %r384, %r357;
	or.b32  	%r386, %r385, -2147483648;
	add.s32 	%r387, %r386, -1;
	not.b32 	%r388, %r386;
	and.b32  	%r389, %r388, %r387;
	popc.b32 	%r361, %r389;
	mov.b32 	%r360, 1;
	// begin inline asm
	shfl.sync.down.b32 %r358, %r1025, %r360, %r361, %r382;
	// end inline asm
	setp.lt.s32 	%p47, %r257, %r361;
	selp.b32 	%r390, %r358, 0, %p47;
	add.s32 	%r364, %r390, %r1025;
	mov.b32 	%r365, 2;
	// begin inline asm
	shfl.sync.down.b32 %r363, %r364, %r365, %r361, %r382;
	// end inline asm
	add.s32 	%r391, %r257, 2;
	setp.gt.s32 	%p48, %r391, %r361;
	selp.b32 	%r392, 0, %r363, %p48;
	add.s32 	%r369, %r364, %r392;
	mov.b32 	%r370, 4;
	// begin inline asm
	shfl.sync.down.b32 %r368, %r369, %r370, %r361, %r382;
	// end inline asm
	add.s32 	%r393, %r257, 4;
	setp.gt.s32 	%p49, %r393, %r361;
	selp.b32 	%r394, 0, %r368, %p49;
	add.s32 	%r374, %r369, %r394;
	mov.b32 	%r375, 8;
	// begin inline asm
	shfl.sync.down.b32 %r373, %r374, %r375, %r361, %r382;
	// end inline asm
	add.s32 	%r395, %r257, 8;
	setp.gt.s32 	%p50, %r395, %r361;
	selp.b32 	%r396, 0, %r373, %p50;
	add.s32 	%r379, %r374, %r396;
	mov.b32 	%r380, 16;
	// begin inline asm
	shfl.sync.down.b32 %r378, %r379, %r380, %r361, %r382;
	// end inline asm
	add.s32 	%r397, %r257, 16;
	setp.gt.s32 	%p51, %r397, %r361;
	selp.b32 	%r398, 0, %r378, %p51;
	add.s32 	%r1029, %r379, %r398;
	add.s64 	%rd11, %rd14, 256;
	mov.b32 	%r1027, 952;
$L__BB8_87:
	setp.ne.s32 	%p52, %r1033, 101;
	mov.b32 	%r399, -1;
	vote.sync.all.pred 	%p53, %p52, %r399;
	not.pred 	%p54, %p53;
	@%p54 bra 	$L__BB8_92;
	shr.u32 	%r1027, %r1027, 1;
	mul.wide.s32 	%rd27, %r1031, 8;
	add.s64 	%rd28, %rd11, %rd27;
	add.s64 	%rd26, %rd28, -256;
	// begin inline asm
	ld.relaxed.gpu.v2.u32 {%r1033, %r1034}, [%rd26];
	// end inline asm
	mov.u32 	%r1035, %r1027;
$L__BB8_89:
	setp.eq.s32 	%p58, %r1033, 99;
	mov.b32 	%r407, -1;
	vote.sync.any.pred 	%p59, %p58, %r407;
	not.pred 	%p60, %p59;
	@%p60 bra 	$L__BB8_91;
	mul.lo.s32 	%r453, %r986, 16807;
	and.b32  	%r986, %r453, 2147483647;
	add.s32 	%r454, %r1035, 1;
	rem.u32 	%r450, %r986, %r454;
	// begin inline asm
	nanosleep.u32 %r450;
	// end inline asm
	shr.u32 	%r1035, %r1035, 1;
	// begin inline asm
	ld.relaxed.gpu.v2.u32 {%r1033, %r1034}, [%rd26];
	// end inline asm
	bra.uni 	$L__BB8_89;
$L__BB8_91:
	setp.eq.s32 	%p61, %r1033, 101;
	mov.b32 	%r433, -1;
	vote.sync.ballot.b32 	%r434, %p61, %r433;
	and.b32  	%r435, %r434, %r357;
	or.b32  	%r436, %r435, -2147483648;
	add.s32 	%r437, %r436, -1;
	not.b32 	%r438, %r436;
	and.b32  	%r439, %r438, %r437;
	popc.b32 	%r412, %r439;
	mov.b32 	%r411, 1;
	// begin inline asm
	shfl.sync.down.b32 %r409, %r1034, %r411, %r412, %r433;
	// end inline asm
	setp.lt.s32 	%p63, %r257, %r412;
	selp.b32 	%r440, %r409, 0, %p63;
	add.s32 	%r415, %r440, %r1034;
	mov.b32 	%r416, 2;
	// begin inline asm
	shfl.sync.down.b32 %r414, %r415, %r416, %r412, %r433;
	// end inline asm
	add.s32 	%r441, %r257, 2;
	setp.gt.s32 	%p64, %r441, %r412;
	selp.b32 	%r442, 0, %r414, %p64;
	add.s32 	%r420, %r415, %r442;
	mov.b32 	%r421, 4;
	// begin inline asm
	shfl.sync.down.b32 %r419, %r420, %r421, %r412, %r433;
	// end inline asm
	add.s32 	%r443, %r257, 4;
	setp.gt.s32 	%p65, %r443, %r412;
	selp.b32 	%r444, 0, %r419, %p65;
	add.s32 	%r425, %r420, %r444;
	mov.b32 	%r426, 8;
	// begin inline asm
	shfl.sync.down.b32 %r424, %r425, %r426, %r412, %r433;
	// end inline asm
	add.s32 	%r445, %r257, 8;
	setp.gt.s32 	%p66, %r445, %r412;
	selp.b32 	%r446, 0, %r424, %p66;
	add.s32 	%r430, %r425, %r446;
	mov.b32 	%r431, 16;
	// begin inline asm
	shfl.sync.down.b32 %r429, %r430, %r431, %r412, %r433;
	// end inline asm
	add.s32 	%r447, %r257, 16;
	setp.gt.s32 	%p67, %r447, %r412;
	selp.b32 	%r448, 0, %r429, %p67;
	add.s32 	%r449, %r448, %r1029;
	add.s32 	%r1029, %r449, %r430;
	add.s32 	%r1031, %r1031, -32;
	bra.uni 	$L__BB8_87;
$L__BB8_92:
	@%p41 bra 	$L__BB8_94;
	add.s32 	%r402, %r1029, %r175;
	add.s64 	%rd25, %rd10, 256;
	mov.b32 	%r401, 101;
	// begin inline asm
	st.relaxed.gpu.v2.u32 [%rd25], {%r401, %r402};
	// end inline asm
	st.shared.u32 	[_ZZN3cub18CUB_300001_SM_10006detail4scan16DeviceScanKernelINS2_10policy_hubIiiijN4cuda3std3__44plusIvEEE10Policy1000EPiSC_NS0_13ScanTileStateIiLb1EEES9_NS1_10InputValueIiSC_EEjiLb0EiEEvT0_T1_T2_iT3_T4_T5_E12temp_storage+4], %r1029;
	st.shared.u32 	[_ZZN3cub18CUB_300001_SM_10006detail4scan16DeviceScanKernelINS2_10policy_hubIiiijN4cuda3std3__44plusIvEEE10Policy1000EPiSC_NS0_13ScanTileStateIiLb1EEES9_NS1_10InputValueIiSC_EEjiLb0EiEEvT0_T1_T2_iT3_T4_T5_E12temp_storage+8], %r402;
$L__BB8_94:
	setp.ne.s32 	%p56, %r257, 0;
	mov.u32 	%r1036, %r177;
	@%p56 bra 	$L__BB8_96;
	st.shared.u32 	[_ZZN3cub18CUB_300001_SM_10006detail4scan16DeviceScanKernelINS2_10policy_hubIiiijN4cuda3std3__44plusIvEEE10Policy1000EPiSC_NS0_13ScanTileStateIiLb1EEES9_NS1_10InputValueIiSC_EEjiLb0EiEEvT0_T1_T2_iT3_T4_T5_E12temp_storage+76], %r1029;
	mov.u32 	%r1036, %r1029;
$L__BB8_96:
	bar.sync 	0;
	setp.eq.s32 	%p57, %r85, 0;
	ld.shared.u32 	%r403, [_ZZN3cub18CUB_300001_SM_10006detail4scan16DeviceScanKernelINS2_10policy_hubIiiijN4cuda3std3__44plusIvEEE10Policy1000EPiSC_NS0_13ScanTileStateIiLb1EEES9_NS1_10InputValueIiSC_EEjiLb0EiEEvT0_T1_T2_iT3_T4_T5_E12temp_storage+76];
	selp.b32 	%r404, 0, %r403, %p57;
	add.s32 	%r1037, %r404, %r1036;
$L__BB8_97:
	add.s32 	%r549, %r1037, %r148;
	add.s32 	%r550, %r149, %r549;
	add.s32 	%r551, %r150, %r550;
	add.s32 	%r552, %r151, %r551;
	add.s32 	%r553, %r152, %r552;
	add.s32 	%r554, %r153, %r553;
	add.s32 	%r555, %r154, %r554;
	add.s32 	%r556, %r155, %r555;
	add.s32 	%r557, %r156, %r556;
	add.s32 	%r558, %r157, %r557;
	add.s32 	%r559, %r158, %r558;
	add.s32 	%r560, %r159, %r559;
	add.s32 	%r561, %r160, %r560;
	add.s32 	%r562, %r161, %r561;
	add.s32 	%r563, %r162, %r562;
	add.s32 	%r564, %r163, %r563;
	add.s32 	%r565, %r164, %r564;
	add.s32 	%r566, %r165, %r565;
	add.s32 	%r567, %r166, %r566;
	add.s32 	%r568, %r167, %r567;
	add.s32 	%r569, %r168, %r568;
	bar.sync 	0;
	st.shared.v2.u32 	[%r147], {%r1037, %r549};
	st.shared.v2.u32 	[%r147+8], {%r550, %r551};
	st.shared.v2.u32 	[%r147+16], {%r552, %r553};
	st.shared.v2.u32 	[%r147+24], {%r554, %r555};
	st.shared.v2.u32 	[%r147+32], {%r556, %r557};
	st.shared.v2.u32 	[%r147+40], {%r558, %r559};
	st.shared.v2.u32 	[%r147+48], {%r560, %r561};
	st.shared.v2.u32 	[%r147+56], {%r562, %r563};
	st.shared.v2.u32 	[%r147+64], {%r564, %r565};
	st.shared.v2.u32 	[%r147+72], {%r566, %r567};
	st.shared.v2.u32 	[%r147+80], {%r568, %r569};
	bar.warp.sync 	-1;
	ld.shared.u32 	%r216, [%r146];
	ld.shared.u32 	%r217, [%r146+128];
	ld.shared.u32 	%r218, [%r146+256];
	ld.shared.u32 	%r219, [%r146+384];
	ld.shared.u32 	%r220, [%r146+512];
	ld.shared.u32 	%r221, [%r146+640];
	ld.shared.u32 	%r222, [%r146+768];
	ld.shared.u32 	%r223, [%r146+896];
	ld.shared.u32 	%r224, [%r146+1024];
	ld.shared.u32 	%r225, [%r146+1152];
	ld.shared.u32 	%r226, [%r146+1280];
	ld.shared.u32 	%r227, [%r146+1408];
	ld.shared.u32 	%r228, [%r146+1536];
	ld.shared.u32 	%r229, [%r146+1664];
	ld.shared.u32 	%r230, [%r146+1792];
	ld.shared.u32 	%r231, [%r146+1920];
	ld.shared.u32 	%r232, [%r146+2048];
	ld.shared.u32 	%r233, [%r146+2176];
	ld.shared.u32 	%r234, [%r146+2304];
	ld.shared.u32 	%r235, [%r146+2432];
	ld.shared.u32 	%r236, [%r146+2560];
	ld.shared.u32 	%r237, [%r146+2688];
	setp.ne.s32 	%p81, %r85, 0;
	@%p81 bra 	$L__BB8_99;
	st.volatile.shared.u32 	[_ZZN3cub18CUB_300001_SM_10006detail4scan16DeviceScanKernelINS2_10policy_hubIiiijN4cuda3std3__44plusIvEEE10Policy1000EPiSC_NS0_13ScanTileStateIiLb1EEES9_NS1_10InputValueIiSC_EEjiLb0EiEEvT0_T1_T2_iT3_T4_T5_E12temp_storage+33792], %r6;
$L__BB8_99:
	ld.param.u32 	%r984, [_ZN3cub18CUB_300001_SM_10006detail4scan16DeviceScanKernelINS2_10policy_hubIiiijN4cuda3std3__44plusIvEEE10Policy1000EPiSC_NS0_13ScanTileStateIiLb1EEES9_NS1_10InputValueIiSC_EEjiLb0EiEEvT0_T1_T2_iT3_T4_T5__param_3];
	ld.param.u64 	%rd59, [_ZN3cub18CUB_300001_SM_10006detail4scan16DeviceScanKernelINS2_10policy_hubIiiijN4cuda3std3__44plusIvEEE10Policy1000EPiSC_NS0_13ScanTileStateIiLb1EEES9_NS1_10InputValueIiSC_EEjiLb0EiEEvT0_T1_T2_iT3_T4_T5__param_1];
	bar.sync 	0;
	ld.volatile.shared.u32 	%r238, [_ZZN3cub18CUB_300001_SM_10006detail4scan16DeviceScanKernelINS2_10policy_hubIiiijN4cuda3std3__44plusIvEEE10Policy1000EPiSC_NS0_13ScanTileStateIiLb1EEES9_NS1_10InputValueIiSC_EEjiLb0EiEEvT0_T1_T2_iT3_T4_T5_E12temp_storage+33792];
	setp.ge.s32 	%p82, %r87, %r238;
	cvt.u64.u32 	%rd35, %r87;
	mov.u32 	%r570, %ctaid.x;
	add.s32 	%r571, %r984, %r570;
	mul.lo.s32 	%r572, %r571, 8448;
	cvt.u64.u32 	%rd36, %r572;
	add.s64 	%rd37, %rd35, %rd36;
	cvta.to.global.u64 	%rd38, %rd59;
	shl.b64 	%rd39, %rd37, 2;
	add.s64 	%rd12, %rd38, %rd39;
	@%p82 bra 	$L__BB8_101;
	st.global.u32 	[%rd12], %r216;
$L__BB8_101:
	setp.ge.s32 	%p83, %r90, %r238;
	@%p83 bra 	$L__BB8_103;
	st.global.u32 	[%rd12+128], %r217;
$L__BB8_103:
	setp.ge.s32 	%p84, %r93, %r238;
	@%p84 bra 	$L__BB8_105;
	st.global.u32 	[%rd12+256], %r218;
$L__BB8_105:
	setp.ge.s32 	%p85, %r96, %r238;
	@%p85 bra 	$L__BB8_107;
	st.global.u32 	[%rd12+384], %r219;
$L__BB8_107:
	mov.u32 	%r573, %tid.x;
	and.b32  	%r574, %r573, 992;
	mul.lo.s32 	%r575, %r574, 22;
	and.b32  	%r576, %r573, 31;
	or.b32  	%r577, %r575, %r576;
	add.s32 	%r578, %r577, 128;
	setp.ge.s32 	%p86, %r578, %r238;
	@%p86 bra 	$L__BB8_109;
	st.global.u32 	[%rd12+512], %r220;
$L__BB8_109:
	add.s32 	%r584, %r577, 160;
	setp.ge.s32 	%p87, %r584, %r238;
	@%p87 bra 	$L__BB8_111;
	st.global.u32 	[%rd12+640], %r221;
$L__BB8_111:
	setp.ge.s32 	%p88, %r103, %r238;
	@%p88 bra 	$L__BB8_113;
	st.global.u32 	[%rd12+768], %r222;
$L__BB8_113:
	add.s32 	%r590, %r577, 224;
	setp.ge.s32 	%p89, %r590, %r238;
	@%p89 bra 	$L__BB8_115;
	st.global.u32 	[%rd12+896], %r223;
$L__BB8_115:
	setp.ge.s32 	%p90, %r108, %r238;
	@%p90 bra 	$L__BB8_117;
	st.global.u32 	[%rd12+1024], %r224;
$L__BB8_117:
	add.s32 	%r596, %r577, 288;
	setp.ge.s32 	%p91, %r596, %r238;
	@%p91 bra 	$L__BB8_119;
	st.global.u32 	[%rd12+1152], %r225;
$L__BB8_119:
	setp.ge.s32 	%p92, %r113, %r238;
	@%p92 bra 	$L__BB8_121;
	st.global.u32 	[%rd12+1280], %r226;
$L__BB8_121:
	setp.ge.s32 	%p93, %r116, %r238;
	@%p93 bra 	$L__BB8_123;
	st.global.u32 	[%rd12+1408], %r227;
$L__BB8_123:
	setp.ge.s32 	%p94, %r119, %r238;
	@%p94 bra 	$L__BB8_125;
	st.global.u32 	[%rd12+1536], %r228;
$L__BB8_125:
	setp.ge.s32 	%p95, %r122, %r238;
	@%p95 bra 	$L__BB8_127;
	st.global.u32 	[%rd12+1664], %r229;
$L__BB8_127:
	add.s32 	%r602, %r577, 448;
	setp.ge.s32 	%p96, %r602, %r238;
	@%p96 bra 	$L__BB8_129;
	st.global.u32 	[%rd12+1792], %r230;
$L__BB8_129:
	setp.ge.s32 	%p97, %r127, %r238;
	@%p97 bra 	$L__BB8_131;
	st.global.u32 	[%rd12+1920], %r231;
$L__BB8_131:
	add.s32 	%r608, %r577, 512;
	setp.ge.s32 	%p98, %r608, %r238;
	@%p98 bra 	$L__BB8_133;
	st.global.u32 	[%rd12+2048], %r232;
$L__BB8_133:
	add.s32 	%r614, %r577, 544;
	setp.ge.s32 	%p99, %r614, %r238;
	@%p99 bra 	$L__BB8_135;
	st.global.u32 	[%rd12+2176], %r233;
$L__BB8_135:
	setp.ge.s32 	%p100, %r134, %r238;
	@%p100 bra 	$L__BB8_137;
	st.global.u32 	[%rd12+2304], %r234;
$L__BB8_137:
	add.s32 	%r620, %r577, 608;
	setp.ge.s32 	%p101, %r620, %r238;
	@%p101 bra 	$L__BB8_139;
	st.global.u32 	[%rd12+2432], %r235;
$L__BB8_139:
	add.s32 	%r626, %r577, 640;
	setp.ge.s32 	%p102, %r626, %r238;
	@%p102 bra 	$L__BB8_141;
	st.global.u32 	[%rd12+2560], %r236;
$L__BB8_141:
	setp.ge.s32 	%p103, %r141, %r238;
	@%p103 bra 	$L__BB8_143;
	st.global.u32 	[%rd12+2688], %r237;
$L__BB8_143:
	ret;

}
	// .globl	_ZN3cub18CUB_300001_SM_10006detail10radix_sort31DeviceRadixSortSingleTileKernelINS1_5radix10policy_hubIiijE10Policy1000ELNS0_9SortOrderE0EiijNS1_21identity_decomposer_tEEEvPKT1_PSA_PKT2_PSE_T3_iiT4_
.visible .entry _ZN3cub18CUB_300001_SM_10006detail10radix_sort31DeviceRadixSortSingleTileKernelINS1_5radix10policy_hubIiijE10Policy1000ELNS0_9SortOrderE0EiijNS1_21identity_decomposer_tEEEvPKT1_PSA_PKT2_PSE_T3_iiT4_(
	.param .u64 .ptr .align 1 _ZN3cub18CUB_300001_SM_10006detail10radix_sort31DeviceRadixSortSingleTileKernelINS1_5radix10policy_hubIiijE10Policy1000ELNS0_9SortOrderE0EiijNS1_21identity_decomposer_tEEEvPKT1_PSA_PKT2_PSE_T3_iiT4__param_0,
	.param .u64 .ptr .align 1 _ZN3cub18CUB_300001_SM_10006detail10radix_sort31DeviceRadixSortSingleTileKernelINS1_5radix10policy_hubIiijE10Policy1000ELNS0_9SortOrderE0EiijNS1_21identity_decomposer_tEEEvPKT1_PSA_PKT2_PSE_T3_iiT4__param_1,
	.param .u64 .ptr .align 1 _ZN3cub18CUB_300001_SM_10006detail10radix_sort31DeviceRadixSortSingleTileKernelINS1_5radix10policy_hubIiijE10Policy1000ELNS0_9SortOrderE0EiijNS1_21identity_decomposer_tEEEvPKT1_PSA_PKT2_PSE_T3_iiT4__param_2,
	.param .u64 .ptr .align 1 _ZN3cub18CUB_300001_SM_10006detail10radix_sort31DeviceRadixSortSingleTileKernelINS1_5radix10policy_hubIiijE10Policy1000ELNS0_9SortOrderE0EiijNS1_21identity_decomposer_tEEEvPKT1_PSA_PKT2_PSE_T3_iiT4__param_3,
	.param .u32 _ZN3cub18CUB_300001_SM_10006detail10radix_sort31DeviceRadixSortSingleTileKernelINS1_5radix10policy_hubIiijE10Policy1000ELNS0_9SortOrderE0EiijNS1_21identity_decomposer_tEEEvPKT1_PSA_PKT2_PSE_T3_iiT4__param_4,
	.param .u32 _ZN3cub18CUB_300001_SM_10006detail10radix_sort31DeviceRadixSortSingleTileKernelINS1_5radix10policy_hubIiijE10Policy1000ELNS0_9SortOrderE0EiijNS1_21identity_decomposer_tEEEvPKT1_PSA_PKT2_PSE_T3_iiT4__param_5,
	.param .u32 _ZN3cub18CUB_300001_SM_10006detail10radix_sort31DeviceRadixSortSingleTileKernelINS1_5radix10policy_hubIiijE10Policy1000ELNS0_9SortOrderE0EiijNS1_21identity_decomposer_tEEEvPKT1_PSA_PKT2_PSE_T3_iiT4__param_6,
	.param .align 1 .b8 _ZN3cub18CUB_300001_SM_10006detail10radix_sort31DeviceRadixSortSingleTileKernelINS1_5radix10policy_hubIiijE10Policy1000ELNS0_9SortOrderE0EiijNS1_21identity_decomposer_tEEEvPKT1_PSA_PKT2_PSE_T3_iiT4__param_7[1]
)
.maxntid 256
.minnctapersm 1
{
	.reg .pred 	%p<72>;
	.reg .b16 	%rs<39>;
	.reg .b32 	%r<897>;
	.reg .b64 	%rd<16>;
	// demoted variable
	.shared .align 16 .b8 _ZZN3cub18CUB_300001_SM_10006detail10radix_sort31DeviceRadixSortSingleTileKernelINS1_5radix10policy_hubIiijE10Policy1000ELNS0_9SortOrderE0EiijNS1_21identity_decomposer_tEEEvPKT1_PSA_PKT2_PSE_T3_iiT4_E12temp_storage[33856];
	ld.param.u64 	%rd8, [_ZN3cub18CUB_300001_SM_10006detail10radix_sort31DeviceRadixSortSingleTileKernelINS1_5radix10policy_hubIiijE10Policy1000ELNS0_9SortOrderE0EiijNS1_21identity_decomposer_tEEEvPKT1_PSA_PKT2_PSE_T3_iiT4__param_0];
	ld.param.u64 	%rd5, [_ZN3cub18CUB_300001_SM_10006detail10radix_sort31DeviceRadixSortSingleTileKernelINS1_5radix10policy_hubIiijE10Policy1000ELNS0_9SortOrderE0EiijNS1_21identity_decomposer_tEEEvPKT1_PSA_PKT2_PSE_T3_iiT4__param_1];
	ld.param.u64 	%rd6, [_ZN3cub18CUB_300001_SM_10006detail10radix_sort31DeviceRadixSortSingleTileKernelINS1_5radix10policy_hubIiijE10Policy1000ELNS0_9SortOrderE0EiijNS1_21identity_decomposer_tEEEvPKT1_PSA_PKT2_PSE_T3_iiT4__param_2];
	ld.param.u64 	%rd7, [_ZN3cub18CUB_300001_SM_10006detail10radix_sort31DeviceRadixSortSingleTileKernelINS1_5radix10policy_hubIiijE10Policy1000ELNS0_9SortOrderE0EiijNS1_21identity_decomposer_tEEEvPKT1_PSA_PKT2_PSE_T3_iiT4__param_3];
	ld.param.u32 	%r302, [_ZN3cub18CUB_300001_SM_10006detail10radix_sort31DeviceRadixSortSingleTileKernelINS1_5radix10policy_hubIiijE10Policy1000ELNS0_9SortOrderE0EiijNS1_21identity_decomposer_tEEEvPKT1_PSA_PKT2_PSE_T3_iiT4__param_4];
	ld.param.u32 	%r303, [_ZN3cub18CUB_300001_SM_10006detail10radix_sort31DeviceRadixSortSingleTileKernelINS1_5radix10policy_hubIiijE10Policy1000ELNS0_9SortOrderE0EiijNS1_21identity_decomposer_tEEEvPKT1_PSA_PKT2_PSE_T3_iiT4__param_5];
	ld.param.u32 	%r304, [_ZN3cub18CUB_300001_SM_10006detail10radix_sort31DeviceRadixSortSingleTileKernelINS1_5radix10policy_hubIiijE10Policy1000ELNS0_9SortOrderE0EiijNS1_21identity_decomposer_tEEEvPKT1_PSA_PKT2_PSE_T3_iiT4__param_6];
	cvta.to.global.u64 	%rd9, %rd8;
	mov.u32 	%r1, %tid.x;
	mul.lo.s32 	%r2, %r1, 19;
	setp.ge.s32 	%p1, %r2, %r302;
	mul.wide.u32 	%rd10, %r2, 4;
	add.s64 	%rd1, %rd9, %rd10;
	mov.b32 	%r875, -1;
	@%p1 bra 	$L__BB9_2;
	ld.global.u32 	%r306, [%rd1];
	xor.b32  	%r875, %r306, -2147483648;
$L__BB9_2:
	add.s32 	%r5, %r2, 1;
	setp.ge.s32 	%p2, %r5, %r302;
	mov.b32 	%r874, -1;
	@%p2 bra 	$L__BB9_4;
	ld.global.u32 	%r308, [%rd1+4];
	xor.b32  	%r874, %r308, -2147483648;
$L__BB9_4:
	add.s32 	%r8, %r2, 2;
	setp.ge.s32 	%p3, %r8, %r302;
	mov.b32 	%r873, -1;
	@%p3 bra 	$L__BB9_6;
	ld.global.u32 	%r310, [%rd1+8];
	xor.b32  	%r873, %r310, -2147483648;
$L__BB9_6:
	add.s32 	%r11, %r2, 3;
	setp.ge.s32 	%p4, %r11, %r302;
	mov.b32 	%r872, -1;
	@%p4 bra 	$L__BB9_8;
	ld.global.u32 	%r312, [%rd1+12];
	xor.b32  	%r872, %r312, -2147483648;
$L__BB9_8:
	add.s32 	%r14, %r2, 4;
	setp.ge.s32 	%p5, %r14, %r302;
	mov.b32 	%r871, -1;
	@%p5 bra 	$L__BB9_10;
	ld.global.u32 	%r314, [%rd1+16];
	xor.b32  	%r871, %r314, -2147483648;
$L__BB9_10:
	add.s32 	%r17, %r2, 5;
	setp.ge.s32 	%p6, %r17, %r302;
	mov.b32 	%r870, -1;
	@%p6 bra 	$L__BB9_12;
	ld.global.u32 	%r316, [%rd1+20];
	xor.b32  	%r870, %r316, -2147483648;
$L__BB9_12:
	add.s32 	%r20, %r2, 6;
	setp.ge.s32 	%p7, %r20, %r302;
	mov.b32 	%r869, -1;
	@%p7 bra 	$L__BB9_14;
	ld.global.u32 	%r318, [%rd1+24];
	xor.b32  	%r869, %r318, -2147483648;
$L__BB9_14:
	add.s32 	%r23, %r2, 7;
	setp.ge.s32 	%p8, %r23, %r302;
	mov.b32 	%r868, -1;
	@%p8 bra 	$L__BB9_16;
	ld.global.u32 	%r320, [%rd1+28];
	xor.b32  	%r868, %r320, -2147483648;
$L__BB9_16:
	add.s32 	%r26, %r2, 8;
	setp.ge.s32 	%p9, %r26, %r302;
	mov.b32 	%r867, -1;
	@%p9 bra 	$L__BB9_18;
	ld.global.u32 	%r322, [%rd1+32];
	xor.b32  	%r867, %r322, -2147483648;
$L__BB9_18:
	add.s32 	%r29, %r2, 9;
	setp.ge.s32 	%p10, %r29, %r302;
	mov.b32 	%r866, -1;
	@%p10 bra 	$L__BB9_20;
	ld.global.u32 	%r324, [%rd1+36];
	xor.b32  	%r866, %r324, -2147483648;
$L__BB9_20:
	add.s32 	%r32, %r2, 10;
	setp.ge.s32 	%p11, %r32, %r302;
	mov.b32 	%r865, -1;
	@%p11 bra 	$L__BB9_22;
	ld.global.u32 	%r326, [%rd1+40];
	xor.b32  	%r865, %r326, -2147483648;
$L__BB9_22:
	add.s32 	%r35, %r2, 11;
	setp.ge.s32 	%p12, %r35, %r302;
	mov.b32 	%r864, -1;
	@%p12 bra 	$L__BB9_24;
	ld.global.u32 	%r328, [%rd1+44];
	xor.b32  	%r864, %r328, -2147483648;
$L__BB9_24:
	add.s32 	%r38, %r2, 12;
	setp.ge.s32 	%p13, %r38, %r302;
	mov.b32 	%r863, -1;
	@%p13 bra 	$L__BB9_26;
	ld.global.u32 	%r330, [%rd1+48];
	xor.b32  	%r863, %r330, -2147483648;
$L__BB9_26:
	add.s32 	%r41, %r2, 13;
	setp.ge.s32 	%p14, %r41, %r302;
	mov.b32 	%r862, -1;
	@%p14 bra 	$L__BB9_28;
	ld.global.u32 	%r332, [%rd1+52];
	xor.b32  	%r862, %r332, -2147483648;
$L__BB9_28:
	add.s32 	%r44, %r2, 14;
	setp.ge.s32 	%p15, %r44, %r302;
	mov.b32 	%r861, -1;
	@%p15 bra 	$L__BB9_30;
	ld.global.u32 	%r334, [%rd1+56];
	xor.b32  	%r861, %r334, -2147483648;
$L__BB9_30:
	add.s32 	%r47, %r2, 15;
	setp.ge.s32 	%p16, %r47, %r302;
	mov.b32 	%r860, -1;
	@%p16 bra 	$L__BB9_32;
	ld.global.u32 	%r336, [%rd1+60];
	xor.b32  	%r860, %r336, -2147483648;
$L__BB9_32:
	add.s32 	%r50, %r2, 16;
	setp.ge.s32 	%p17, %r50, %r302;
	mov.b32 	%r859, -1;
	@%p17 bra 	$L__BB9_34;
	ld.global.u32 	%r338, [%rd1+64];
	xor.b32  	%r859, %r338, -2147483648;
$L__BB9_34:
	add.s32 	%r53, %r2, 17;
	setp.ge.s32 	%p18, %r53, %r302;
	mov.b32 	%r858, -1;
	@%p18 bra 	$L__BB9_36;
	ld.global.u32 	%r340, [%rd1+68];
	xor.b32  	%r858, %r340, -2147483648;
$L__BB9_36:
	add.s32 	%r56, %r2, 18;
	setp.ge.s32 	%p19, %r56, %r302;
	mov.b32 	%r857, -1;
	@%p19 bra 	$L__BB9_38;
	ld.global.u32 	%r342, [%rd1+72];
	xor.b32  	%r857, %r342, -2147483648;
$L__BB9_38:
	bar.sync 	0;
	shfl.sync.idx.b32	%r59|%p20, %r302, 0, 31, -1;
	setp.ge.s32 	%p21, %r2, %r59;
	cvta.to.global.u64 	%rd11, %rd6;
	add.s64 	%rd2, %rd11, %rd10;
	@%p21 bra 	$L__BB9_40;
	ld.global.u32 	%r894, [%rd2];
$L__BB9_40:
	setp.ge.s32 	%p22, %r5, %r59;
	@%p22 bra 	$L__BB9_42;
	ld.global.u32 	%r893, [%rd2+4];
$L__BB9_42:
	setp.ge.s32 	%p23, %r8, %r59;
	@%p23 bra 	$L__BB9_44;
	ld.global.u32 	%r892, [%rd2+8];
$L__BB9_44:
	setp.ge.s32 	%p24, %r11, %r59;
	@%p24 bra 	$L__BB9_46;
	ld.global.u32 	%r891, [%rd2+12];
$L__BB9_46:
	setp.ge.s32 	%p25, %r14, %r59;
	@%p25 bra 	$L__BB9_48;
	ld.global.u32 	%r890, [%rd2+16];
$L__BB9_48:
	setp.ge.s32 	%p26, %r17, %r59;
	@%p26 bra 	$L__BB9_50;
	ld.global.u32 	%r889, [%rd2+20];
$L__BB9_50:
	setp.ge.s32 	%p27, %r20, %r59;
	@%p27 bra 	$L__BB9_52;
	ld.global.u32 	%r888, [%rd2+24];
$L__BB9_52:
	setp.ge.s32 	%p28, %r23, %r59;
	@%p28 bra 	$L__BB9_54;
	ld.global.u32 	%r887, [%rd2+28];
$L__BB9_54:
	setp.ge.s32 	%p29, %r26, %r59;
	@%p29 bra 	$L__BB9_56;
	ld.global.u32 	%r886, [%rd2+32];
$L__BB9_56:
	setp.ge.s32 	%p30, %r29, %r59;
	@%p30 bra 	$L__BB9_58;
	ld.global.u32 	%r885, [%rd2+36];
$L__BB9_58:
	setp.ge.s32 	%p31, %r32, %r59;
	@%p31 bra 	$L__BB9_60;
	ld.global.u32 	%r884, [%rd2+40];
$L__BB9_60:
	setp.ge.s32 	%p32, %r35, %r59;
	@%p32 bra 	$L__BB9_62;
	ld.global.u32 	%r883, [%rd2+44];
$L__BB9_62:
	setp.ge.s32 	%p33, %r38, %r59;
	@%p33 bra 	$L__BB9_64;
	ld.global.u32 	%r882, [%rd2+48];
$L__BB9_64:
	setp.ge.s32 	%p34, %r41, %r59;
	@%p34 bra 	$L__BB9_66;
	ld.global.u32 	%r881, [%rd2+52];
$L__BB9_66:
	setp.ge.s32 	%p35, %r44, %r59;
	@%p35 bra 	$L__BB9_68;
	ld.global.u32 	%r880, [%rd2+56];
$L__BB9_68:
	setp.ge.s32 	%p36, %r47, %r59;
	@%p36 bra 	$L__BB9_70;
	ld.global.u32 	%r879, [%rd2+60];
$L__BB9_70:
	setp.ge.s32 	%p37, %r50, %r59;
	@%p37 bra 	$L__BB9_72;
	ld.global.u32 	%r878, [%rd2+64];
$L__BB9_72:
	setp.ge.s32 	%p38, %r53, %r59;
	@%p38 bra 	$L__BB9_74;
	ld.global.u32 	%r877, [%rd2+68];
$L__BB9_74:
	setp.ge.s32 	%p39, %r56, %r59;
	@%p39 bra 	$L__BB9_76;
	ld.global.u32 	%r876, [%rd2+72];
$L__BB9_76:
	bar.sync 	0;
	shr.u32 	%r98, %r1, 5;
	shl.b32 	%r363, %r1, 2;
	mov.u32 	%r364, _ZZN3cub18CUB_300001_SM_10006detail10radix_sort31DeviceRadixSortSingleTileKernelINS1_5radix10policy_hubIiijE10Policy1000ELNS0_9SortOrderE0EiijNS1_21identity_decomposer_tEEEvPKT1_PSA_PKT2_PSE_T3_iiT4_E12temp_storage;
	add.s32 	%r99, %r364, %r363;
	shl.b32 	%r365, %r1, 7;
	add.s32 	%r100, %r99, %r365;
	shl.b32 	%r366, %r98, 2;
	add.s32 	%r367, %r364, %r366;
	add.s32 	%r101, %r367, 33792;
	mad.lo.s32 	%r102, %r1, -56, %r100;
	add.s32 	%r856, %r303, 6;
	sub.s32 	%r855, %r304, %r303;
$L__BB9_77:
	add.s32 	%r427, %r856, -6;
	min.s32 	%r370, %r855, 6;
	mov.b32 	%r456, 0;
	st.shared.u32 	[%r99], %r456;
	st.shared.u32 	[%r99+1024], %r456;
	st.shared.u32 	[%r99+2048], %r456;
	st.shared.u32 	[%r99+3072], %r456;
	st.shared.u32 	[%r99+4096], %r456;
	st.shared.u32 	[%r99+5120], %r456;
	st.shared.u32 	[%r99+6144], %r456;
	st.shared.u32 	[%r99+7168], %r456;
	st.shared.u32 	[%r99+8192], %r456;
	st.shared.u32 	[%r99+9216], %r456;
	st.shared.u32 	[%r99+10240], %r456;
	st.shared.u32 	[%r99+11264], %r456;
	st.shared.u32 	[%r99+12288], %r456;
	st.shared.u32 	[%r99+13312], %r456;
	st.shared.u32 	[%r99+14336], %r456;
	st.shared.u32 	[%r99+15360], %r456;
	st.shared.u32 	[%r99+16384], %r456;
	st.shared.u32 	[%r99+17408], %r456;
	st.shared.u32 	[%r99+18432], %r456;
	st.shared.u32 	[%r99+19456], %r456;
	st.shared.u32 	[%r99+20480], %r456;
	st.shared.u32 	[%r99+21504], %r456;
	st.shared.u32 	[%r99+22528], %r456;
	st.shared.u32 	[%r99+23552], %r456;
	st.shared.u32 	[%r99+24576], %r456;
	st.shared.u32 	[%r99+25600], %r456;
	st.shared.u32 	[%r99+26624], %r456;
	st.shared.u32 	[%r99+27648], %r456;
	st.shared.u32 	[%r99+28672], %r456;
	st.shared.u32 	[%r99+29696], %r456;
	st.shared.u32 	[%r99+30720], %r456;
	st.shared.u32 	[%r99+31744], %r456;
	st.shared.u32 	[%r99+32768], %r456;
	// begin inline asm
	bmsk.clamp.b32 %r368, %r456, %r370;
	// end inline asm
	// begin inline asm
	shr.b32 %r371, %r875, %r427;
	// end inline asm
	and.b32  	%r459, %r368, %r371;
	shl.b32 	%r460, %r459, 10;
	and.b32  	%r461, %r460, 31744;
	add.s32 	%r462, %r99, %r461;
	shr.u32 	%r463, %r459, 4;
	and.b32  	%r464, %r463, 268435454;
	add.s32 	%r146, %r462, %r464;
	ld.shared.u16 	%rs1, [%r146];
	add.s16 	%rs20, %rs1, 1;
	st.shared.u16 	[%r146], %rs20;
	// begin inline asm
	shr.b32 %r374, %r874, %r427;
	// end inline asm
	and.b32  	%r465, %r368, %r374;
	shl.b32 	%r466, %r465, 10;
	and.b32  	%r467, %r466, 31744;
	add.s32 	%r468, %r99, %r467;
	shr.u32 	%r469, %r465, 4;
	and.b32  	%r470, %r469, 268435454;
	add.s32 	%r147, %r468, %r470;
	ld.shared.u16 	%rs2, [%r147];
	add.s16 	%rs21, %rs2, 1;
	st.shared.u16 	[%r147], %rs21;
	// begin inline asm
	shr.b32 %r377, %r873, %r427;
	// end inline asm
	and.b32  	%r471, %r368, %r377;
	shl.b32 	%r472, %r471, 10;
	and.b32  	%r473, %r472, 31744;
	add.s32 	%r474, %r99, %r473;
	shr.u32 	%r475, %r471, 4;
	and.b32  	%r476, %r475, 268435454;
	add.s32 	%r148, %r474, %r476;
	ld.shared.u16 	%rs3, [%r148];
	add.s16 	%rs22, %rs3, 1;
	st.shared.u16 	[%r148], %rs22;
	// begin inline asm
	shr.b32 %r380, %r872, %r427;
	// end inline asm
	and.b32  	%r477, %r368, %r380;
	shl.b32 	%r478, %r477, 10;
	and.b32  	%r479, %r478, 31744;
	add.s32 	%r480, %r99, %r479;
	shr.u32 	%r481, %r477, 4;
	and.b32  	%r482, %r481, 268435454;
	add.s32 	%r149, %r480, %r482;
	ld.shared.u16 	%rs4, [%r149];
	add.s16 	%rs23, %rs4, 1;
	st.shared.u16 	[%r149], %rs23;
	// begin inline asm
	shr.b32 %r383, %r871, %r427;
	// end inline asm
	and.b32  	%r483, %r368, %r383;
	shl.b32 	%r484, %r483, 10;
	and.b32  	%r485, %r484, 31744;
	add.s32 	%r486, %r99, %r485;
	shr.u32 	%r487, %r483, 4;
	and.b32  	%r488, %r487, 268435454;
	add.s32 	%r150, %r486, %r488;
	ld.shared.u16 	%rs5, [%r150];
	add.s16 	%rs24, %rs5, 1;
	st.shared.u16 	[%r150], %rs24;
	// begin inline asm
	shr.b32 %r386, %r870, %r427;
	// end inline asm
	and.b32  	%r489, %r368, %r386;
	shl.b32 	%r490, %r489, 10;
	and.b32  	%r491, %r490, 31744;
	add.s32 	%r492, %r99, %r491;
	shr.u32 	%r493, %r489, 4;
	and.b32  	%r494, %r493, 268435454;
	add.s32 	%r151, %r492, %r494;
	ld.shared.u16 	%rs6, [%r151];
	add.s16 	%rs25, %rs6, 1;
	st.shared.u16 	[%r151], %rs25;
	// begin inline asm
	shr.b32 %r389, %r869, %r427;
	// end inline asm
	and.b32  	%r495, %r368, %r389;
	shl.b32 	%r496, %r495, 10;
	and.b32  	%r497, %r496, 31744;
	add.s32 	%r498, %r99, %r497;
	shr.u32 	%r499, %r495, 4;
	and.b32  	%r500, %r499, 268435454;
	add.s32 	%r152, %r498, %r500;
	ld.shared.u16 	%rs7, [%r152];
	add.s16 	%rs26, %rs7, 1;
	st.shared.u16 	[%r152], %rs26;
	// begin inline asm
	shr.b32 %r392, %r868, %r427;
	// end inline asm
	and.b32  	%r501, %r368, %r392;
	shl.b32 	%r502, %r501, 10;
	and.b32  	%r503, %r502, 31744;
	add.s32 	%r504, %r99, %r503;
	shr.u32 	%r505, %r501, 4;
	and.b32  	%r506, %r505, 268435454;
	add.s32 	%r153, %r504, %r506;
	ld.shared.u16 	%rs8, [%r153];
	add.s16 	%rs27, %rs8, 1;
	st.shared.u16 	[%r153], %rs27;
	// begin inline asm
	shr.b32 %r395, %r867, %r427;
	// end inline asm
	and.b32  	%r507, %r368, %r395;
	shl.b32 	%r508, %r507, 10;
	and.b32  	%r509, %r508, 31744;
	add.s32 	%r510, %r99, %r509;
	shr.u32 	%r511, %r507, 4;
	and.b32  	%r512, %r511, 268435454;
	add.s32 	%r154, %r510, %r512;
	ld.shared.u16 	%rs9, [%r154];
	add.s16 	%rs28, %rs9, 1;
	st.shared.u16 	[%r154], %rs28;
	// begin inline asm
	shr.b32 %r398, %r866, %r427;
	// end inline asm
	and.b32  	%r513, %r368, %r398;
	shl.b32 	%r514, %r513, 10;
	and.b32  	%r515, %r514, 31744;
	add.s32 	%r516, %r99, %r515;
	shr.u32 	%r517, %r513, 4;
	and.b32  	%r518, %r517, 268435454;
	add.s32 	%r155, %r516, %r518;
	ld.shared.u16 	%rs10, [%r155];
	add.s16 	%rs29, %rs10, 1;
	st.shared.u16 	[%r155], %rs29;
	// begin inline asm
	shr.b32 %r401, %r865, %r427;
	// end inline asm
	and.b32  	%r519, %r368, %r401;
	shl.b32 	%r520, %r519, 10;
	and.b32  	%r521, %r520, 31744;
	add.s32 	%r522, %r99, %r521;
	shr.u32 	%r523, %r519, 4;
	and.b32  	%r524, %r523, 268435454;
	add.s32 	%r156, %r522, %r524;
	ld.shared.u16 	%rs11, [%r156];
	add.s16 	%rs30, %rs11, 1;
	st.shared.u16 	[%r156], %rs30;
	// begin inline asm
	shr.b32 %r404, %r864, %r427;
	// end inline asm
	and.b32  	%r525, %r368, %r404;
	shl.b32 	%r526, %r525, 10;
	and.b32  	%r527, %r526, 31744;
	add.s32 	%r528, %r99, %r527;
	shr.u32 	%r529, %r525, 4;
	and.b32  	%r530, %r529, 268435454;
	add.s32 	%r157, %r528, %r530;
	ld.shared.u16 	%rs12, [%r157];
	add.s16 	%rs31, %rs12, 1;
	st.shared.u16 	[%r157], %rs31;
	// begin inline asm
	shr.b32 %r407, %r863, %r427;
	// end inline asm
	and.b32  	%r531, %r368, %r407;
	shl.b32 	%r532, %r531, 10;
	and.b32  	%r533, %r532, 31744;
	add.s32 	%r534, %r99, %r533;
	shr.u32 	%r535, %r531, 4;
	and.b32  	%r536, %r535, 268435454;
	add.s32 	%r158, %r534, %r536;
	ld.shared.u16 	%rs13, [%r158];
	add.s16 	%rs32, %rs13, 1;
	st.shared.u16 	[%r158], %rs32;
	// begin inline asm
	shr.b32 %r410, %r862, %r427;
	// end inline asm
	and.b32  	%r537, %r368, %r410;
	shl.b32 	%r538, %r537, 10;
	and.b32  	%r539, %r538, 31744;
	add.s32 	%r540, %r99, %r539;
	shr.u32 	%r541, %r537, 4;
	and.b32  	%r542, %r541, 268435454;
	add.s32 	%r159, %r540, %r542;
	ld.shared.u16 	%rs14, [%r159];
	add.s16 	%rs33, %rs14, 1;
	st.shared.u16 	[%r159], %rs33;
	// begin inline asm
	shr.b32 %r413, %r861, %r427;
	// end inline asm
	and.b32  	%r543, %r368, %r413;
	shl.b32 	%r544, %r543, 10;
	and.b32  	%r545, %r544, 31744;
	add.s32 	%r546, %r99, %r545;
	shr.u32 	%r547, %r543, 4;
	and.b32  	%r548, %r547, 268435454;
	add.s32 	%r160, %r546, %r548;
	ld.shared.u16 	%rs15, [%r160];
	add.s16 	%rs34, %rs15, 1;
	st.shared.u16 	[%r160], %rs34;
	// begin inline asm
	shr.b32 %r416, %r860, %r427;
	// end inline asm
	and.b32  	%r549, %r368, %r416;
	shl.b32 	%r550, %r549, 10;
	and.b32  	%r551, %r550, 31744;
	add.s32 	%r552, %r99, %r551;
	shr.u32 	%r553, %r549, 4;
	and.b32  	%r554, %r553, 268435454;
	add.s32 	%r161, %r552, %r554;
	ld.shared.u16 	%rs16, [%r161];
	add.s16 	%rs35, %rs16, 1;
	st.shared.u16 	[%r161], %rs35;
	// begin inline asm
	shr.b32 %r419, %r859, %r427;
	// end inline asm
	and.b32  	%r555, %r368, %r419;
	shl.b32 	%r556, %r555, 10;
	and.b32  	%r557, %r556, 31744;
	add.s32 	%r558, %r99, %r557;
	shr.u32 	%r559, %r555, 4;
	and.b32  	%r560, %r559, 268435454;
	add.s32 	%r162, %r558, %r560;
	ld.shared.u16 	%rs17, [%r162];
	add.s16 	%rs36, %rs17, 1;
	st.shared.u16 	[%r162], %rs36;
	// begin inline asm
	shr.b32 %r422, %r858, %r427;
	// end inline asm
	and.b32  	%r561, %r368, %r422;
	shl.b32 	%r562, %r561, 10;
	and.b32  	%r563, %r562, 31744;
	add.s32 	%r564, %r99, %r563;
	shr.u32 	%r565, %r561, 4;
	and.b32  	%r566, %r565, 268435454;
	add.s32 	%r163, %r564, %r566;
	ld.shared.u16 	%rs18, [%r163];
	add.s16 	%rs37, %rs18, 1;
	st.shared.u16 	[%r163], %rs37;
	// begin inline asm
	shr.b32 %r425, %r857, %r427;
	// end inline asm
	and.b32  	%r567, %r368, %r425;
	shl.b32 	%r568, %r567, 10;
	and.b32  	%r569, %r568, 31744;
	add.s32 	%r570, %r99, %r569;
	shr.u32 	%r571, %r567, 4;
	and.b32  	%r572, %r571, 268435454;
	add.s32 	%r164, %r570, %r572;
	ld.shared.u16 	%rs19, [%r164];
	add.s16 	%rs38, %rs19, 1;
	st.shared.u16 	[%r164], %rs38;
	bar.sync 	0;
	ld.shared.u32 	%r165, [%r100];
	ld.shared.u32 	%r573, [%r100+4];
	ld.shared.u32 	%r574, [%r100+8];
	ld.shared.u32 	%r575, [%r100+12];
	ld.shared.u32 	%r576, [%r100+16];
	ld.shared.u32 	%r577, [%r100+20];
	ld.shared.u32 	%r578, [%r100+24];
	ld.shared.u32 	%r579, [%r100+28];
	ld.shared.u32 	%r580, [%r100+32];
	ld.shared.u32 	%r581, [%r100+36];
	ld.shared.u32 	%r582, [%r100+40];
	ld.shared.u32 	%r583, [%r100+44];
	ld.shared.u32 	%r584, [%r100+48];
	ld.shared.u32 	%r585, [%r100+52];
	ld.shared.u32 	%r586, [%r100+56];
	ld.shared.u32 	%r587, [%r100+60];
	ld.shared.u32 	%r588, [%r100+64];
	ld.shared.u32 	%r589, [%r100+68];
	ld.shared.u32 	%r590, [%r100+72];
	ld.shared.u32 	%r591, [%r100+76];
	ld.shared.u32 	%r592, [%r100+80];
	ld.shared.u32 	%r593, [%r100+84];
	ld.shared.u32 	%r594, [%r100+88];
	ld.shared.u32 	%r595, [%r100+92];
	ld.shared.u32 	%r596, [%r100+96];
	ld.shared.u32 	%r597, [%r100+100];
	ld.shared.u32 	%r598, [%r100+104];
	ld.shared.u32 	%r599, [%r100+108];
	ld.shared.u32 	%r600, [%r100+112];
	ld.shared.u32 	%r601, [%r100+116];
	ld.shared.u32 	%r602, [%r100+120];
	ld.shared.u32 	%r603, [%r100+124];
	ld.shared.u32 	%r604, [%r100+128];
	add.s32 	%r166, %r573, %r165;
	add.s32 	%r167, %r574, %r166;
	add.s32 	%r168, %r575, %r167;
	add.s32 	%r169, %r576, %r168;
	add.s32 	%r170, %r577, %r169;
	add.s32 	%r171, %r578, %r170;
	add.s32 	%r172, %r579, %r171;
	add.s32 	%r173, %r580, %r172;
	add.s32 	%r174, %r581, %r173;
	add.s32 	%r175, %r582, %r174;
	add.s32 	%r176, %r583, %r175;
	add.s32 	%r177, %r584, %r176;
	add.s32 	%r178, %r585, %r177;
	add.s32 	%r179, %r586, %r178;
	add.s32 	%r180, %r587, %r179;
	add.s32 	%r181, %r588, %r180;
	add.s32 	%r182, %r589, %r181;
	add.s32 	%r183, %r590, %r182;
	add.s32 	%r184, %r591, %r183;
	add.s32 	%r185, %r592, %r184;
	add.s32 	%r186, %r593, %r185;
	add.s32 	%r187, %r594, %r186;
	add.s32 	%r188, %r595, %r187;
	add.s32 	%r189, %r596, %r188;
	add.s32 	%r190, %r597, %r189;
	add.s32 	%r191, %r598, %r190;
	add.s32 	%r192, %r599, %r191;
	add.s32 	%r193, %r600, %r192;
	add.s32 	%r194, %r601, %r193;
	add.s32 	%r195, %r602, %r194;
	add.s32 	%r196, %r603, %r195;
	add.s32 	%r433, %r604, %r196;
	// begin inline asm
	mov.u32 %r428, %laneid;
	// end inline asm
	mov.b32 	%r431, 1;
	mov.b32 	%r458, -1;
	// begin inline asm
	{  .reg .u32 r0;  .reg .pred p;  shfl.sync.up.b32 r0|p, %r433, %r431, %r456, %r458;  @p add.u32 r0, r0, %r433;  mov.u32 %r429, r0;}
	// end inline asm
	mov.b32 	%r437, 2;
	// begin inline asm
	{  .reg .u32 r0;  .reg .pred p;  shfl.sync.up.b32 r0|p, %r429, %r437, %r456, %r458;  @p add.u32 r0, r0, %r429;  mov.u32 %r435, r0;}
	// end inline asm
	mov.b32 	%r443, 4;
	// begin inline asm
	{  .reg .u32 r0;  .reg .pred p;  shfl.sync.up.b32 r0|p, %r435, %r443, %r456, %r458;  @p add.u32 r0, r0, %r435;  mov.u32 %r441, r0;}
	// end inline asm
	mov.b32 	%r449, 8;
	// begin inline asm
	{  .reg .u32 r0;  .reg .pred p;  shfl.sync.up.b32 r0|p, %r441, %r449, %r456, %r458;  @p add.u32 r0, r0, %r441;  mov.u32 %r447, r0;}
	// end inline asm
	mov.b32 	%r455, 16;
	// begin inline asm
	{  .reg .u32 r0;  .reg .pred p;  shfl.sync.up.b32 r0|p, %r447, %r455, %r456, %r458;  @p add.u32 r0, r0, %r447;  mov.u32 %r453, r0;}
	// end inline asm
	setp.ne.s32 	%p40, %r428, 31;
	@%p40 bra 	$L__BB9_79;
	st.shared.u32 	[%r101], %r453;
$L__BB9_79:
	sub.s32 	%r605, %r453, %r433;
	setp.gt.u32 	%p41, %r1, 31;
	setp.eq.s32 	%p42, %r98, 7;
	setp.eq.s32 	%p43, %r98, 6;
	setp.eq.s32 	%p44, %r98, 5;
	setp.eq.s32 	%p45, %r98, 4;
	setp.eq.s32 	%p46, %r98, 3;
	setp.eq.s32 	%p47, %r98, 2;
	setp.eq.s32 	%p48, %r98, 1;
	bar.sync 	0;
	ld.shared.v4.u32 	{%r606, %r607, %r608, %r609}, [_ZZN3cub18CUB_300001_SM_10006detail10radix_sort31DeviceRadixSortSingleTileKernelINS1_5radix10policy_hubIiijE10Policy1000ELNS0_9SortOrderE0EiijNS1_21identity_decomposer_tEEEvPKT1_PSA_PKT2_PSE_T3_iiT4_E12temp_storage+33792];
	selp.b32 	%r610, %r606, %r895, %p48;
	add.s32 	%r611, %r607, %r606;
	selp.b32 	%r612, %r611, %r610, %p47;
	add.s32 	%r613, %r611, %r608;
	selp.b32 	%r614, %r613, %r612, %p46;
	add.s32 	%r615, %r613, %r609;
	selp.b32 	%r616, %r615, %r614, %p45;
	ld.shared.v4.u32 	{%r617, %r618, %r619, %r620}, [_ZZN3cub18CUB_300001_SM_10006detail10radix_sort31DeviceRadixSortSingleTileKernelINS1_5radix10policy_hubIiijE10Policy1000ELNS0_9SortOrderE0EiijNS1_21identity_decomposer_tEEEvPKT1_PSA_PKT2_PSE_T3_iiT4_E12temp_storage+33808];
	add.s32 	%r621, %r615, %r617;
	selp.b32 	%r622, %r621, %r616, %p44;
	add.s32 	%r623, %r621, %r618;
	selp.b32 	%r624, %r623, %r622, %p43;
	add.s32 	%r625, %r623, %r619;
	selp.b32 	%r895, %r625, %r624, %p42;
	add.s32 	%r201, %r625, %r620;
	setp.ne.s32 	%p49, %r428, 0;
	selp.b32 	%r626, %r605, 0, %p49;
	add.s32 	%r627, %r895, %r626;
	or.pred  	%p50, %p41, %p49;
	selp.b32 	%r896, %r627, %r605, %p41;
	@%p50 bra 	$L__BB9_81;
	shl.b32 	%r896, %r201, 16;
	st.shared.u32 	[_ZZN3cub18CUB_300001_SM_10006detail10radix_sort31DeviceRadixSortSingleTileKernelINS1_5radix10policy_hubIiijE10Policy1000ELNS0_9SortOrderE0EiijNS1_21identity_decomposer_tEEEvPKT1_PSA_PKT2_PSE_T3_iiT4_E12temp_storage+33832], %r896;
$L__BB9_81:
	setp.eq.s32 	%p51, %r1, 0;
	bar.sync 	0;
	ld.shared.u32 	%r628, [_ZZN3cub18CUB_300001_SM_10006detail10radix_sort31DeviceRadixSortSingleTileKernelINS1_5radix10policy_hubIiijE10Policy1000ELNS0_9SortOrderE0EiijNS1_21identity_decomposer_tEEEvPKT1_PSA_PKT2_PSE_T3_iiT4_E12temp_storage+33832];
	selp.b32 	%r629, 0, %r628, %p51;
	add.s32 	%r630, %r896, %r629;
	add.s32 	%r631, %r165, %r630;
	add.s32 	%r632, %r166, %r630;
	add.s32 	%r633, %r167, %r630;
	add.s32 	%r634, %r168, %r630;
	add.s32 	%r635, %r169, %r630;
	add.s32 	%r636, %r170, %r630;
	add.s32 	%r637, %r171, %r630;
	add.s32 	%r638, %r172, %r630;
	add.s32 	%r639, %r173, %r630;
	add.s32 	%r640, %r174, %r630;
	add.s32 	%r641, %r175, %r630;
	add.s32 	%r642, %r176, %r630;
	add.s32 	%r643, %r177, %r630;
	add.s32 	%r644, %r178, %r630;
	add.s32 	%r645, %r179, %r630;
	add.s32 	%r646, %r180, %r630;
	add.s32 	%r647, %r181, %r630;
	add.s32 	%r648, %r182, %r630;
	add.s32 	%r649, %r183, %r630;
	add.s32 	%r650, %r184, %r630;
	add.s32 	%r651, %r185, %r630;
	add.s32 	%r652, %r186, %r630;
	add.s32 	%r653, %r187, %r630;
	add.s32 	%r654, %r188, %r630;
	add.s32 	%r655, %r189, %r630;
	add.s32 	%r656, %r190, %r630;
	add.s32 	%r657, %r191, %r630;
	add.s32 	%r658, %r192, %r630;
	add.s32 	%r659, %r193, %r630;
	add.s32 	%r660, %r194, %r630;
	add.s32 	%r661, %r195, %r630;
	add.s32 	%r662, %r196, %r630;
	st.shared.u32 	[%r100], %r630;
	st.shared.u32 	[%r100+4], %r631;
	st.shared.u32 	[%r100+8], %r632;
	st.shared.u32 	[%r100+12], %r633;
	st.shared.u32 	[%r100+16], %r634;
	st.shared.u32 	[%r100+20], %r635;
	st.shared.u32 	[%r100+24], %r636;
	st.shared.u32 	[%r100+28], %r637;
	st.shared.u32 	[%r100+32], %r638;
	st.shared.u32 	[%r100+36], %r639;
	st.shared.u32 	[%r100+40], %r640;
	st.shared.u32 	[%r100+44], %r641;
	st.shared.u32 	[%r100+48], %r642;
	st.shared.u32 	[%r100+52], %r643;
	st.shared.u32 	[%r100+56], %r644;
	st.shared.u32 	[%r100+60], %r645;
	st.shared.u32 	[%r100+64], %r646;
	st.shared.u32 	[%r100+68], %r647;
	st.shared.u32 	[%r100+72], %r648;
	st.shared.u32 	[%r100+76], %r649;
	st.shared.u32 	[%r100+80], %r650;
	st.shared.u32 	[%r100+84], %r651;
	st.shared.u32 	[%r100+88], %r652;
	st.shared.u32 	[%r100+92], %r653;
	st.shared.u32 	[%r100+96], %r654;
	st.shared.u32 	[%r100+100], %r655;
	st.shared.u32 	[%r100+104], %r656;
	st.shared.u32 	[%r100+108], %r657;
	st.shared.u32 	[%r100+112], %r658;
	st.shared.u32 	[%r100+116], %r659;
	st.shared.u32 	[%r100+120], %r660;
	st.shared.u32 	[%r100+124], %r661;
	st.shared.u32 	[%r100+128], %r662;
	bar.sync 	0;
	cvt.u32.u16 	%r663, %rs1;
	ld.shared.u16 	%r664, [%r146];
	add.s32 	%r205, %r664, %r663;
	cvt.u32.u16 	%r665, %rs2;
	ld.shared.u16 	%r666, [%r147];
	add.s32 	%r206, %r666, %r665;
	cvt.u32.u16 	%r667, %rs3;
	ld.shared.u16 	%r668, [%r148];
	add.s32 	%r207, %r668, %r667;
	cvt.u32.u16 	%r669, %rs4;
	ld.shared.u16 	%r670, [%r149];
	add.s32 	%r208, %r670, %r669;
	cvt.u32.u16 	%r671, %rs5;
	ld.shared.u16 	%r672, [%r150];
	add.s32 	%r209, %r672, %r671;
	cvt.u32.u16 	%r673, %rs6;
	ld.shared.u16 	%r674, [%r151];
	add.s32 	%r210, %r674, %r673;
	cvt.u32.u16 	%r675, %rs7;
	ld.shared.u16 	%r676, [%r152];
	add.s32 	%r211, %r676, %r675;
	cvt.u32.u16 	%r677, %rs8;
	ld.shared.u16 	%r678, [%r153];
	add.s32 	%r212, %r678, %r677;
	cvt.u32.u16 	%r679, %rs9;
	ld.shared.u16 	%r680, [%r154];
	add.s32 	%r213, %r680, %r679;
	cvt.u32.u16 	%r681, %rs10;
	ld.shared.u16 	%r682, [%r155];
	add.s32 	%r214, %r682, %r681;
	cvt.u32.u16 	%r683, %rs11;
	ld.shared.u16 	%r684, [%r156];
	add.s32 	%r215, %r684, %r683;
	cvt.u32.u16 	%r685, %rs12;
	ld.shared.u16 	%r686, [%r157];
	add.s32 	%r216, %r686, %r685;
	cvt.u32.u16 	%r687, %rs13;
	ld.shared.u16 	%r688, [%r158];
	add.s32 	%r217, %r688, %r687;
	cvt.u32.u16 	%r689, %rs14;
	ld.shared.u16 	%r690, [%r159];
	add.s32 	%r218, %r690, %r689;
	cvt.u32.u16 	%r691, %rs15;
	ld.shared.u16 	%r692, [%r160];
	add.s32 	%r219, %r692, %r691;
	cvt.u32.u16 	%r693, %rs16;
	ld.shared.u16 	%r694, [%r161];
	add.s32 	%r220, %r694, %r693;
	cvt.u32.u16 	%r695, %rs17;
	ld.shared.u16 	%r696, [%r162];
	add.s32 	%r221, %r696, %r695;
	cvt.u32.u16 	%r697, %rs18;
	ld.shared.u16 	%r698, [%r163];
	add.s32 	%r222, %r698, %r697;
	cvt.u32.u16 	%r699, %rs19;
	ld.shared.u16 	%r700, [%r164];
	add.s32 	%r223, %r700, %r699;
	bar.sync 	0;
	setp.lt.s32 	%p52, %r856, %r304;
	@%p52 bra 	$L__BB9_121;
	shl.b32 	%r701, %r205, 2;
	mov.u32 	%r702, _ZZN3cub18CUB_300001_SM_10006detail10radix_sort31DeviceRadixSortSingleTileKernelINS1_5radix10policy_hubIiijE10Policy1000ELNS0_9SortOrderE0EiijNS1_21identity_decomposer_tEEEvPKT1_PSA_PKT2_PSE_T3_iiT4_E12temp_storage;
	add.s32 	%r703, %r702, %r701;
	st.shared.u32 	[%r703], %r875;
	shl.b32 	%r704, %r206, 2;
	add.s32 	%r705, %r702, %r704;
	st.shared.u32 	[%r705], %r874;
	shl.b32 	%r706, %r207, 2;
	add.s32 	%r707, %r702, %r706;
	st.shared.u32 	[%r707], %r873;
	shl.b32 	%r708, %r208, 2;
	add.s32 	%r709, %r702, %r708;
	st.shared.u32 	[%r709], %r872;
	shl.b32 	%r710, %r209, 2;
	add.s32 	%r711, %r702, %r710;
	st.shared.u32 	[%r711], %r871;
	shl.b32 	%r712, %r210, 2;
	add.s32 	%r713, %r702, %r712;
	st.shared.u32 	[%r713], %r870;
	shl.b32 	%r714, %r211, 2;
	add.s32 	%r715, %r702, %r714;
	st.shared.u32 	[%r715], %r869;
	shl.b32 	%r716, %r212, 2;
	add.s32 	%r717, %r702, %r716;
	st.shared.u32 	[%r717], %r868;
	shl.b32 	%r718, %r213, 2;
	add.s32 	%r719, %r702, %r718;
	st.shared.u32 	[%r719], %r867;
	shl.b32 	%r720, %r214, 2;
	add.s32 	%r721, %r702, %r720;
	st.shared.u32 	[%r721], %r866;
	shl.b32 	%r722, %r215, 2;
	add.s32 	%r723, %r702, %r722;
	st.shared.u32 	[%r723], %r865;
	shl.b32 	%r724, %r216, 2;
	add.s32 	%r725, %r702, %r724;
	st.shared.u32 	[%r725], %r864;
	shl.b32 	%r726, %r217, 2;
	add.s32 	%r727, %r702, %r726;
	st.shared.u32 	[%r727], %r863;
	shl.b32 	%r728, %r218, 2;
	add.s32 	%r729, %r702, %r728;
	st.shared.u32 	[%r729], %r862;
	shl.b32 	%r730, %r219, 2;
	add.s32 	%r731, %r702, %r730;
	st.shared.u32 	[%r731], %r861;
	shl.b32 	%r732, %r220, 2;
	add.s32 	%r733, %r702, %r732;
	st.shared.u32 	[%r733], %r860;
	shl.b32 	%r734, %r221, 2;
	add.s32 	%r735, %r702, %r734;
	st.shared.u32 	[%r735], %r859;
	shl.b32 	%r736, %r222, 2;
	add.s32 	%r737, %r702, %r736;
	st.shared.u32 	[%r737], %r858;
	shl.b32 	%r738, %r223, 2;
	add.s32 	%r739, %r702, %r738;
	st.shared.u32 	[%r739], %r857;
	bar.sync 	0;
	mad.lo.s32 	%r224, %r1, -72, %r102;
	ld.shared.u32 	%r225, [%r224];
	ld.shared.u32 	%r226, [%r224+1024];
	ld.shared.u32 	%r227, [%r224+2048];
	ld.shared.u32 	%r228, [%r224+3072];
	ld.shared.u32 	%r229, [%r224+4096];
	ld.shared.u32 	%r230, [%r224+5120];
	ld.shared.u32 	%r231, [%r224+6144];
	ld.shared.u32 	%r232, [%r224+7168];
	ld.shared.u32 	%r233, [%r224+8192];
	ld.shared.u32 	%r234, [%r224+9216];
	ld.shared.u32 	%r235, [%r224+10240];
	ld.shared.u32 	%r236, [%r224+11264];
	ld.shared.u32 	%r237, [%r224+12288];
	ld.shared.u32 	%r238, [%r224+13312];
	ld.shared.u32 	%r239, [%r224+14336];
	ld.shared.u32 	%r240, [%r224+15360];
	ld.shared.u32 	%r241, [%r224+16384];
	ld.shared.u32 	%r242, [%r224+17408];
	ld.shared.u32 	%r243, [%r224+18432];
	bar.sync 	0;
	st.shared.u32 	[%r703], %r894;
	st.shared.u32 	[%r705], %r893;
	st.shared.u32 	[%r707], %r892;
	st.shared.u32 	[%r709], %r891;
	st.shared.u32 	[%r711], %r890;
	st.shared.u32 	[%r713], %r889;
	st.shared.u32 	[%r715], %r888;
	st.shared.u32 	[%r717], %r887;
	st.shared.u32 	[%r719], %r886;
	st.shared.u32 	[%r721], %r885;
	st.shared.u32 	[%r723], %r884;
	st.shared.u32 	[%r725], %r883;
	st.shared.u32 	[%r727], %r882;
	st.shared.u32 	[%r729], %r881;
	st.shared.u32 	[%r731], %r880;
	st.shared.u32 	[%r733], %r879;
	st.shared.u32 	[%r735], %r878;
	st.shared.u32 	[%r737], %r877;
	st.shared.u32 	[%r739], %r876;
	bar.sync 	0;
	ld.shared.u32 	%r244, [%r224+1024];
	ld.shared.u32 	%r245, [%r224+2048];
	ld.shared.u32 	%r246, [%r224+3072];
	ld.shared.u32 	%r247, [%r224+4096];
	ld.shared.u32 	%r248, [%r224+5120];
	ld.shared.u32 	%r249, [%r224+6144];
	ld.shared.u32 	%r250, [%r224+7168];
	ld.shared.u32 	%r251, [%r224+8192];
	ld.shared.u32 	%r252, [%r224+9216];
	ld.shared.u32 	%r253, [%r224+10240];
	ld.shared.u32 	%r254, [%r224+11264];
	ld.shared.u32 	%r255, [%r224+12288];
	ld.shared.u32 	%r256, [%r224+13312];
	ld.shared.u32 	%r257, [%r224+14336];
	ld.shared.u32 	%r258, [%r224+15360];
	ld.shared.u32 	%r259, [%r224+16384];
	ld.shared.u32 	%r260, [%r224+17408];
	ld.shared.u32 	%r261, [%r224+18432];
	setp.lt.u32 	%p53, %r1, %r59;
	cvta.to.global.u64 	%rd13, %rd5;
	mul.wide.u32 	%rd14, %r1, 4;
	add.s64 	%rd3, %rd13, %rd14;
	cvta.to.global.u64 	%rd15, %rd7;
	add.s64 	%rd4, %rd15, %rd14;
	@%p53 bra 	$L__BB9_83;
	bra.uni 	$L__BB9_84;
$L__BB9_83:
	xor.b32  	%r740, %r225, -2147483648;
	ld.shared.u32 	%r741, [%r224];
	st.global.u32 	[%rd3], %r740;
	st.global.u32 	[%rd4], %r741;
$L__BB9_84:
	add.s32 	%r742, %r1, 256;
	setp.ge.u32 	%p54, %r742, %r59;
	@%p54 bra 	$L__BB9_86;
	xor.b32  	%r743, %r226, -2147483648;
	st.global.u32 	[%rd3+1024], %r743;
	st.global.u32 	[%rd4+1024], %r244;
$L__BB9_86:
	add.s32 	%r744, %r1, 512;
	setp.ge.u32 	%p55, %r744, %r59;
	@%p55 bra 	$L__BB9_88;
	xor.b32  	%r745, %r227, -2147483648;
	st.global.u32 	[%rd3+2048], %r745;
	st.global.u32 	[%rd4+2048], %r245;
$L__BB9_88:
	add.s32 	%r746, %r1, 768;
	setp.ge.u32 	%p56, %r746, %r59;
	@%p56 bra 	$L__BB9_90;
	xor.b32  	%r747, %r228, -2147483648;
	st.global.u32 	[%rd3+3072], %r747;
	st.global.u32 	[%rd4+3072], %r246;
$L__BB9_90:
	or.b32  	%r748, %r1, 1024;
	setp.ge.u32 	%p57, %r748, %r59;
	@%p57 bra 	$L__BB9_92;
	xor.b32  	%r749, %r229, -2147483648;
	st.global.u32 	[%rd3+4096], %r749;
	st.global.u32 	[%rd4+4096], %r247;
$L__BB9_92:
	add.s32 	%r750, %r1, 1280;
	setp.ge.u32 	%p58, %r750, %r59;
	@%p58 bra 	$L__BB9_94;
	xor.b32  	%r751, %r230, -2147483648;
	st.global.u32 	[%rd3+5120], %r751;
	st.global.u32 	[%rd4+5120], %r248;
$L__BB9_94:
	add.s32 	%r752, %r1, 1536;
	setp.ge.u32 	%p59, %r752, %r59;
	@%p59 bra 	$L__BB9_96;
	xor.b32  	%r753, %r231, -2147483648;
	st.global.u32 	[%rd3+6144], %r753;
	st.global.u32 	[%rd4+6144], %r249;
$L__BB9_96:
	add.s32 	%r754, %r1, 1792;
	setp.ge.u32 	%p60, %r754, %r59;
	@%p60 bra 	$L__BB9_98;
	xor.b32  	%r755, %r232, -2147483648;
	st.global.u32 	[%rd3+7168], %r755;
	st.global.u32 	[%rd4+7168], %r250;
$L__BB9_98:
	or.b32  	%r756, %r1, 2048;
	setp.ge.u32 	%p61, %r756, %r59;
	@%p61 bra 	$L__BB9_100;
	xor.b32  	%r757, %r233, -2147483648;
	st.global.u32 	[%rd3+8192], %r757;
	st.global.u32 	[%rd4+8192], %r251;
$L__BB9_100:
	add.s32 	%r758, %r1, 2304;
	setp.ge.u32 	%p62, %r758, %r59;
	@%p62 bra 	$L__BB9_102;
	xor.b32  	%r759, %r234, -2147483648;
	st.global.u32 	[%rd3+9216], %r759;
	st.global.u32 	[%rd4+9216], %r252;
$L__BB9_102:
	add.s32 	%r760, %r1, 2560;
	setp.ge.u32 	%p63, %r760, %r59;
	@%p63 bra 	$L__BB9_104;
	xor.b32  	%r761, %r235, -2147483648;
	st.global.u32 	[%rd3+10240], %r761;
	st.global.u32 	[%rd4+10240], %r253;
$L__BB9_104:
	add.s32 	%r762, %r1, 2816;
	setp.ge.u32 	%p64, %r762, %r59;
	@%p64 bra 	$L__BB9_106;
	xor.b32  	%r763, %r236, -2147483648;
	st.global.u32 	[%rd3+11264], %r763;
	st.global.u32 	[%rd4+11264], %r254;
$L__BB9_106:
	or.b32  	%r764, %r1, 3072;
	setp.ge.u32 	%p65, %r764, %r59;
	@%p65 bra 	$L__BB9_108;
	xor.b32  	%r765, %r237, -2147483648;
	st.global.u32 	[%rd3+12288], %r765;
	st.global.u32 	[%rd4+12288], %r255;
$L__BB9_108:
	add.s32 	%r766, %r1, 3328;
	setp.ge.u32 	%p66, %r766, %r59;
	@%p66 bra 	$L__BB9_110;
	xor.b32  	%r767, %r238, -2147483648;
	st.global.u32 	[%rd3+13312], %r767;
	st.global.u32 	[%rd4+13312], %r256;
$L__BB9_110:
	add.s32 	%r768, %r1, 3584;
	setp.ge.u32 	%p67, %r768, %r59;
	@%p67 bra 	$L__BB9_112;
	xor.b32  	%r769, %r239, -2147483648;
	st.global.u32 	[%rd3+14336], %r769;
	st.global.u32 	[%rd4+14336], %r257;
$L__BB9_112:
	add.s32 	%r770, %r1, 3840;
	setp.ge.u32 	%p68, %r770, %r59;
	@%p68 bra 	$L__BB9_114;
	xor.b32  	%r771, %r240, -2147483648;
	st.global.u32 	[%rd3+15360], %r771;
	st.global.u32 	[%rd4+15360], %r258;
$L__BB9_114:
	or.b32  	%r772, %r1, 4096;
	setp.ge.u32 	%p69, %r772, %r59;
	@%p69 bra 	$L__BB9_116;
	xor.b32  	%r773, %r241, -2147483648;
	st.global.u32 	[%rd3+16384], %r773;
	st.global.u32 	[%rd4+16384], %r259;
$L__BB9_116:
	add.s32 	%r774, %r1, 4352;
	setp.ge.u32 	%p70, %r774, %r59;
	@%p70 bra 	$L__BB9_118;
	xor.b32  	%r775, %r242, -2147483648;
	st.global.u32 	[%rd3+17408], %r775;
	st.global.u32 	[%rd4+17408], %r260;
$L__BB9_118:
	add.s32 	%r776, %r1, 4608;
	setp.ge.u32 	%p71, %r776, %r59;
	@%p71 bra 	$L__BB9_120;
	xor.b32  	%r777, %r243, -2147483648;
	st.global.u32 	[%rd3+18432], %r777;
	st.global.u32 	[%rd4+18432], %r261;
$L__BB9_120:
	ret;
$L__BB9_121:
	shl.b32 	%r778, %r205, 2;
	mov.u32 	%r779, _ZZN3cub18CUB_300001_SM_10006detail10radix_sort31DeviceRadixSortSingleTileKernelINS1_5radix10policy_hubIiijE10Policy1000ELNS0_9SortOrderE0EiijNS1_21identity_decomposer_tEEEvPKT1_PSA_PKT2_PSE_T3_iiT4_E12temp_storage;
	add.s32 	%r780, %r779, %r778;
	st.shared.u32 	[%r780], %r875;
	shl.b32 	%r781, %r206, 2;
	add.s32 	%r782, %r779, %r781;
	st.shared.u32 	[%r782], %r874;
	shl.b32 	%r783, %r207, 2;
	add.s32 	%r784, %r779, %r783;
	st.shared.u32 	[%r784], %r873;
	shl.b32 	%r785, %r208, 2;
	add.s32 	%r786, %r779, %r785;
	st.shared.u32 	[%r786], %r872;
	shl.b32 	%r787, %r209, 2;
	add.s32 	%r788, %r779, %r787;
	st.shared.u32 	[%r788], %r871;
	shl.b32 	%r789, %r210, 2;
	add.s32 	%r790, %r779, %r789;
	st.shared.u32 	[%r790], %r870;
	shl.b32 	%r791, %r211, 2;
	add.s32 	%r792, %r779, %r791;
	st.shared.u32 	[%r792], %r869;
	shl.b32 	%r793, %r212, 2;
	add.s32 	%r794, %r779, %r793;
	st.shared.u32 	[%r794], %r868;
	shl.b32 	%r795, %r213, 2;
	add.s32 	%r796, %r779, %r795;
	st.shared.u32 	[%r796], %r867;
	shl.b32 	%r797, %r214, 2;
	add.s32 	%r798, %r779, %r797;
	st.shared.u32 	[%r798], %r866;
	shl.b32 	%r799, %r215, 2;
	add.s32 	%r800, %r779, %r799;
	st.shared.u32 	[%r800], %r865;
	shl.b32 	%r801, %r216, 2;
	add.s32 	%r802, %r779, %r801;
	st.shared.u32 	[%r802], %r864;
	shl.b32 	%r803, %r217, 2;
	add.s32 	%r804, %r779, %r803;
	st.shared.u32 	[%r804], %r863;
	shl.b32 	%r805, %r218, 2;
	add.s32 	%r806, %r779, %r805;
	st.shared.u32 	[%r806], %r862;
	shl.b32 	%r807, %r219, 2;
	add.s32 	%r808, %r779, %r807;
	st.shared.u32 	[%r808], %r861;
	shl.b32 	%r809, %r220, 2;
	add.s32 	%r810, %r779, %r809;
	st.shared.u32 	[%r810], %r860;
	shl.b32 	%r811, %r221, 2;
	add.s32 	%r812, %r779, %r811;
	st.shared.u32 	[%r812], %r859;
	shl.b32 	%r813, %r222, 2;
	add.s32 	%r814, %r779, %r813;
	st.shared.u32 	[%r814], %r858;
	shl.b32 	%r815, %r223, 2;
	add.s32 	%r816, %r779, %r815;
	st.shared.u32 	[%r816], %r857;
	bar.sync 	0;
	ld.shared.u32 	%r875, [%r102];
	ld.shared.u32 	%r874, [%r102+4];
	ld.shared.u32 	%r873, [%r102+8];
	ld.shared.u32 	%r872, [%r102+12];
	ld.shared.u32 	%r871, [%r102+16];
	ld.shared.u32 	%r870, [%r102+20];
	ld.shared.u32 	%r869, [%r102+24];
	ld.shared.u32 	%r868, [%r102+28];
	ld.shared.u32 	%r867, [%r102+32];
	ld.shared.u32 	%r866, [%r102+36];
	ld.shared.u32 	%r865, [%r102+40];
	ld.shared.u32 	%r864, [%r102+44];
	ld.shared.u32 	%r863, [%r102+48];
	ld.shared.u32 	%r862, [%r102+52];
	ld.shared.u32 	%r861, [%r102+56];
	ld.shared.u32 	%r860, [%r102+60];
	ld.shared.u32 	%r859, [%r102+64];
	ld.shared.u32 	%r858, [%r102+68];
	ld.shared.u32 	%r857, [%r102+72];
	bar.sync 	0;
	st.shared.u32 	[%r780], %r894;
	st.shared.u32 	[%r782], %r893;
	st.shared.u32 	[%r784], %r892;
	st.shared.u32 	[%r786], %r891;
	st.shared.u32 	[%r788], %r890;
	st.shared.u32 	[%r790], %r889;
	st.shared.u32 	[%r792], %r888;
	st.shared.u32 	[%r794], %r887;
	st.shared.u32 	[%r796], %r886;
	st.shared.u32 	[%r798], %r885;
	st.shared.u32 	[%r800], %r884;
	st.shared.u32 	[%r802], %r883;
	st.shared.u32 	[%r804], %r882;
	st.shared.u32 	[%r806], %r881;
	st.shared.u32 	[%r808], %r880;
	st.shared.u32 	[%r810], %r879;
	st.shared.u32 	[%r812], %r878;
	st.shared.u32 	[%r814], %r877;
	st.shared.u32 	[%r816], %r876;
	bar.sync 	0;
	ld.shared.u32 	%r894, [%r102];
	ld.shared.u32 	%r893, [%r102+4];
	ld.shared.u32 	%r892, [%r102+8];
	ld.shared.u32 	%r891, [%r102+12];
	ld.shared.u32 	%r890, [%r102+16];
	ld.shared.u32 	%r889, [%r102+20];
	ld.shared.u32 	%r888, [%r102+24];
	ld.shared.u32 	%r887, [%r102+28];
	ld.shared.u32 	%r886, [%r102+32];
	ld.shared.u32 	%r885, [%r102+36];
	ld.shared.u32 	%r884, [%r102+40];
	ld.shared.u32 	%r883, [%r102+44];
	ld.shared.u32 	%r882, [%r102+48];
	ld.shared.u32 	%r881, [%r102+52];
	ld.shared.u32 	%r880, [%r102+56];
	ld.shared.u32 	%r879, [%r102+60];
	ld.shared.u32 	%r878, [%r102+64];
	ld.shared.u32 	%r877, [%r102+68];
	ld.shared.u32 	%r876, [%r102+72];
	bar.sync 	0;
	add.s32 	%r856, %r856, 6;
	add.s32 	%r855, %r855, -6;
	bra.uni 	$L__BB9_77;

}
	// .globl	_ZN3cub18CUB_300001_SM_10006detail10radix_sort30DeviceRadixSortHistogramKernelINS1_5radix10policy_hubIiijE10Policy1000ELNS0_9SortOrderE0EijNS1_21identity_decomposer_tEEEvPT2_PKT1_SA_iiT3_
.visible .entry _ZN3cub18CUB_300001_SM_10006detail10radix_sort30DeviceRadixSortHistogramKernelINS1_5radix10policy_hubIiijE10Policy1000ELNS0_9SortOrderE0EijNS1_21identity_decomposer_tEEEvPT2_PKT1_SA_iiT3_(
	.param .u64 .ptr .align 1 _ZN3cub18CUB_300001_SM_10006detail10radix_sort30DeviceRadixSortHistogramKernelINS1_5radix10policy_hubIiijE10Policy1000ELNS0_9SortOrderE0EijNS1_21identity_decomposer_tEEEvPT2_PKT1_SA_iiT3__param_0,
	.param .u64 .ptr .align 1 _ZN3cub18CUB_300001_SM_10006detail10radix_sort30DeviceRadixSortHistogramKernelINS1_5radix10policy_hubIiijE10Policy1000ELNS0_9SortOrderE0EijNS1_21identity_decomposer_tEEEvPT2_PKT1_SA_iiT3__param_1,
	.param .u32 _ZN3cub18CUB_300001_SM_10006detail10radix_sort30DeviceRadixSortHistogramKernelINS1_5radix10policy_hubIiijE10Policy1000ELNS0_9SortOrderE0EijNS1_21identity_decomposer_tEEEvPT2_PKT1_SA_iiT3__param_2,
	.param .u32 _ZN3cub18CUB_300001_SM_10006detail10radix_sort30DeviceRadixSortHistogramKernelINS1_5radix10policy_hubIiijE10Policy1000ELNS0_9SortOrderE0EijNS1_21identity_decomposer_tEEEvPT2_PKT1_SA_iiT3__param_3,
	.param .u32 _ZN3cub18CUB_300001_SM_10006detail10radix_sort30DeviceRadixSortHistogramKernelINS1_5radix10policy_hubIiijE10Policy1000ELNS0_9SortOrderE0EijNS1_21identity_decomposer_tEEEvPT2_PKT1_SA_iiT3__param_4,
	.param .align 1 .b8 _ZN3cub18CUB_300001_SM_10006detail10radix_sort30DeviceRadixSortHistogramKernelINS1_5radix10policy_hubIiijE10Policy1000ELNS0_9SortOrderE0EijNS1_21identity_decomposer_tEEEvPT2_PKT1_SA_iiT3__param_5[1]
)
.maxntid 128
{
	.reg .pred 	%p<91>;
	.reg .b32 	%r<502>;
	.reg .b64 	%rd<57>;
	// demoted variable
	.shared .align 4 .b8 _ZZN3cub18CUB_300001_SM_10006detail10radix_sort30DeviceRadixSortHistogramKernelINS1_5radix10policy_hubIiijE10Policy1000ELNS0_9SortOrderE0EijNS1_21identity_decomposer_tEEEvPT2_PKT1_SA_iiT3_E12temp_storage[4096];
	ld.param.u64 	%rd5, [_ZN3cub18CUB_300001_SM_10006detail10radix_sort30DeviceRadixSortHistogramKernelINS1_5radix10policy_hubIiijE10Policy1000ELNS0_9SortOrderE0EijNS1_21identity_decomposer_tEEEvPT2_PKT1_SA_iiT3__param_0];
	ld.param.u64 	%rd6, [_ZN3cub18CUB_300001_SM_10006detail10radix_sort30DeviceRadixSortHistogramKernelINS1_5radix10policy_hubIiijE10Policy1000ELNS0_9SortOrderE0EijNS1_21identity_decomposer_tEEEvPT2_PKT1_SA_iiT3__param_1];
	ld.param.u32 	%r184, [_ZN3cub18CUB_300001_SM_10006detail10radix_sort30DeviceRadixSortHistogramKernelINS1_5radix10policy_hubIiijE10Policy1000ELNS0_9SortOrderE0EijNS1_21identity_decomposer_tEEEvPT2_PKT1_SA_iiT3__param_2];
	ld.param.u32 	%r185, [_ZN3cub18CUB_300001_SM_10006detail10radix_sort30DeviceRadixSortHistogramKernelINS1_5radix10policy_hubIiijE10Policy1000ELNS0_9SortOrderE0EijNS1_21identity_decomposer_tEEEvPT2_PKT1_SA_iiT3__param_3];
	ld.param.u32 	%r186, [_ZN3cub18CUB_300001_SM_10006detail10radix_sort30DeviceRadixSortHistogramKernelINS1_5radix10policy_hubIiijE10Policy1000ELNS0_9SortOrderE0EijNS1_21identity_decomposer_tEEEvPT2_PKT1_SA_iiT3__param_4];
	cvta.to.global.u64 	%rd1, %rd6;
	cvta.to.global.u64 	%rd2, %rd5;
	setp.eq.s32 	%p2, %r184, 0;
	@%p2 bra 	$L__BB10_153;
	sub.s32 	%r188, %r186, %r185;
	add.s32 	%r189, %r188, 7;
	shr.s32 	%r190, %r189, 31;
	shr.u32 	%r191, %r190, 29;
	add.s32 	%r192, %r189, %r191;
	shr.s32 	%r193, %r192, 3;
	mov.u32 	%r1, %tid.x;
	setp.gt.u32 	%p3, %r1, 255;
	setp.lt.s32 	%p4, %r189, 8;
	mov.u32 	%r194, %ctaid.x;
	shl.b32 	%r2, %r194, 11;
	mov.u32 	%r195, %nctaid.x;
	shl.b32 	%r3, %r195, 11;
	add.s32 	%r4, %r193, -1;
	and.b32  	%r5, %r193, 15;
	add.s32 	%r6, %r5, -1;
	and.b32  	%r7, %r193, 7;
	add.s32 	%r8, %r7, -1;
	and.b32  	%r9, %r193, 3;
	add.s32 	%r10, %r9, -1;
	or.pred  	%p1, %p3, %p4;
	shl.b32 	%r196, %r1, 2;
	mov.u32 	%r197, _ZZN3cub18CUB_300001_SM_10006detail10radix_sort30DeviceRadixSortHistogramKernelINS1_5radix10policy_hubIiijE10Policy1000ELNS0_9SortOrderE0EijNS1_21identity_decomposer_tEEEvPT2_PKT1_SA_iiT3_E12temp_storage;
	add.s32 	%r11, %r197, %r196;
	and.b32  	%r12, %r193, 268435440;
	add.s32 	%r13, %r1, 256;
	add.s32 	%r14, %r1, 384;
	add.s32 	%r15, %r1, 512;
	add.s32 	%r16, %r1, 640;
	add.s32 	%r17, %r1, 768;
	add.s32 	%r18, %r1, 1280;
	add.s32 	%r19, %r1, 1920;
	and.b32  	%r20, %r193, 268435448;
	and.b32  	%r21, %r193, 1;
	neg.s32 	%r22, %r12;
	add.s32 	%r23, %r11, 8192;
	add.s32 	%r198, %r184, -1;
	shr.u32 	%r199, %r198, 30;
	add.s32 	%r200, %r199, 1;
	min.u32 	%r24, %r200, %r184;
	mov.b32 	%r450, 0;
$L__BB10_2:
	@%p1 bra 	$L__BB10_30;
	setp.lt.u32 	%p5, %r4, 15;
	mov.b32 	%r454, 0;
	@%p5 bra 	$L__BB10_6;
	mov.u32 	%r451, %r23;
	mov.u32 	%r452, %r22;
$L__BB10_5:
	.pragma "nounroll";
	mov.b32 	%r202, 0;
	st.shared.u32 	[%r451+-8192], %r202;
	st.shared.u32 	[%r451+-7168], %r202;
	st.shared.u32 	[%r451+-6144], %r202;
	st.shared.u32 	[%r451+-5120], %r202;
	st.shared.u32 	[%r451+-4096], %r202;
	st.shared.u32 	[%r451+-3072], %r202;
	st.shared.u32 	[%r451+-2048], %r202;
	st.shared.u32 	[%r451+-1024], %r202;
	st.shared.u32 	[%r451], %r202;
	st.shared.u32 	[%r451+1024], %r202;
	st.shared.u32 	[%r451+2048], %r202;
	st.shared.u32 	[%r451+3072], %r202;
	st.shared.u32 	[%r451+4096], %r202;
	st.shared.u32 	[%r451+5120], %r202;
	st.shared.u32 	[%r451+6144], %r202;
	st.shared.u32 	[%r451+7168], %r202;
	add.s32 	%r452, %r452, 16;
	add.s32 	%r451, %r451, 16384;
	setp.ne.s32 	%p6, %r452, 0;
	mov.u32 	%r454, %r12;
	@%p6 bra 	$L__BB10_5;
$L__BB10_6:
	setp.eq.s32 	%p7, %r5, 0;
	@%p7 bra 	$L__BB10_16;
	setp.lt.u32 	%p8, %r6, 7;
	@%p8 bra 	$L__BB10_9;
	shl.b32 	%r203, %r454, 10;
	add.s32 	%r204, %r11, %r203;
	mov.b32 	%r205, 0;
	st.shared.u32 	[%r204], %r205;
	st.shared.u32 	[%r204+1024], %r205;
	st.shared.u32 	[%r204+2048], %r205;
	st.shared.u32 	[%r204+3072], %r205;
	st.shared.u32 	[%r204+4096], %r205;
	st.shared.u32 	[%r204+5120], %r205;
	st.shared.u32 	[%r204+6144], %r205;
	st.shared.u32 	[%r204+7168], %r205;
	add.s32 	%r454, %r454, 8;
$L__BB10_9:
	setp.eq.s32 	%p9, %r7, 0;
	@%p9 bra 	$L__BB10_16;
	setp.lt.u32 	%p10, %r8, 3;
	@%p10 bra 	$L__BB10_12;
	shl.b32 	%r206, %r454, 10;
	add.s32 	%r207, %r11, %r206;
	mov.b32 	%r208, 0;
	st.shared.u32 	[%r207], %r208;
	st.shared.u32 	[%r207+1024], %r208;
	st.shared.u32 	[%r207+2048], %r208;
	st.shared.u32 	[%r207+3072], %r208;
	add.s32 	%r454, %r454, 4;
$L__BB10_12:
	setp.eq.s32 	%p11, %r9, 0;
	@%p11 bra 	$L__BB10_16;
	setp.eq.s32 	%p12, %r9, 1;
	shl.b32 	%r209, %r454, 10;
	add.s32 	%r35, %r11, %r209;
	mov.b32 	%r210, 0;
	st.shared.u32 	[%r35], %r210;
	@%p12 bra 	$L__BB10_16;
	setp.eq.s32 	%p13, %r9, 2;
	mov.b32 	%r211, 0;
	st.shared.u32 	[%r35+1024], %r211;
	@%p13 bra 	$L__BB10_16;
	mov.b32 	%r212, 0;
	st.shared.u32 	[%r35+2048], %r212;
$L__BB10_16:
	setp.gt.u32 	%p14, %r1, 127;
	@%p14 bra 	$L__BB10_30;
	setp.lt.u32 	%p15, %r4, 15;
	mov.b32 	%r458, 0;
	@%p15 bra 	$L__BB10_20;
	mov.b32 	%r456, 0;
$L__BB10_19:
	.pragma "nounroll";
	shl.b32 	%r215, %r456, 10;
	add.s32 	%r216, %r11, %r215;
	mov.b32 	%r217, 0;
	st.shared.u32 	[%r216+512], %r217;
	st.shared.u32 	[%r216+1536], %r217;
	st.shared.u32 	[%r216+2560], %r217;
	st.shared.u32 	[%r216+3584], %r217;
	st.shared.u32 	[%r216+4608], %r217;
	st.shared.u32 	[%r216+5632], %r217;
	st.shared.u32 	[%r216+6656], %r217;
	st.shared.u32 	[%r216+7680], %r217;
	st.shared.u32 	[%r216+8704], %r217;
	st.shared.u32 	[%r216+9728], %r217;
	st.shared.u32 	[%r216+10752], %r217;
	st.shared.u32 	[%r216+11776], %r217;
	st.shared.u32 	[%r216+12800], %r217;
	st.shared.u32 	[%r216+13824], %r217;
	st.shared.u32 	[%r216+14848], %r217;
	st.shared.u32 	[%r216+15872], %r217;
	add.s32 	%r456, %r456, 16;
	setp.ne.s32 	%p16, %r456, %r12;
	mov.u32 	%r458, %r12;
	@%p16 bra 	$L__BB10_19;
$L__BB10_20:
	setp.eq.s32 	%p17, %r5, 0;
	@%p17 bra 	$L__BB10_30;
	setp.lt.u32 	%p18, %r6, 7;
	@%p18 bra 	$L__BB10_23;
	shl.b32 	%r218, %r458, 10;
	add.s32 	%r219, %r11, %r218;
	mov.b32 	%r220, 0;
	st.shared.u32 	[%r219+512], %r220;
	st.shared.u32 	[%r219+1536], %r220;
	st.shared.u32 	[%r219+2560], %r220;
	st.shared.u32 	[%r219+3584], %r220;
	st.shared.u32 	[%r219+4608], %r220;
	st.shared.u32 	[%r219+5632], %r220;
	st.shared.u32 	[%r219+6656], %r220;
	st.shared.u32 	[%r219+7680], %r220;
	add.s32 	%r458, %r458, 8;
$L__BB10_23:
	setp.eq.s32 	%p19, %r7, 0;
	@%p19 bra 	$L__BB10_30;
	setp.lt.u32 	%p20, %r8, 3;
	@%p20 bra 	$L__BB10_26;
	shl.b32 	%r221, %r458, 10;
	add.s32 	%r222, %r11, %r221;
	mov.b32 	%r223, 0;
	st.shared.u32 	[%r222+512], %r223;
	st.shared.u32 	[%r222+1536], %r223;
	st.shared.u32 	[%r222+2560], %r223;
	st.shared.u32 	[%r222+3584], %r223;
	add.s32 	%r458, %r458, 4;
$L__BB10_26:
	setp.eq.s32 	%p21, %r9, 0;
	@%p21 bra 	$L__BB10_30;
	setp.eq.s32 	%p22, %r9, 1;
	shl.b32 	%r224, %r458, 10;
	add.s32 	%r43, %r11, %r224;
	mov.b32 	%r225, 0;
	st.shared.u32 	[%r43+512], %r225;
	@%p22 bra 	$L__BB10_30;
	setp.eq.s32 	%p23, %r9, 2;
	mov.b32 	%r226, 0;
	st.shared.u32 	[%r43+1536], %r226;
	@%p23 bra 	$L__BB10_30;
	mov.b32 	%r227, 0;
	st.shared.u32 	[%r43+2560], %r227;
$L__BB10_30:
	bar.sync 	0;
	bar.sync 	0;
	shl.b32 	%r44, %r450, 30;
	sub.s32 	%r228, %r184, %r44;
	min.u32 	%r45, %r228, 1073741824;
	setp.ge.u32 	%p24, %r2, %r45;
	@%p24 bra 	$L__BB10_70;
	mov.u32 	%r460, %r2;
$L__BB10_32:
	add.s32 	%r47, %r460, %r44;
	sub.s32 	%r48, %r184, %r47;
	setp.lt.u32 	%p25, %r48, 2048;
	@%p25 bra 	$L__BB10_34;
	add.s32 	%r255, %r1, %r47;
	mul.wide.u32 	%rd10, %r255, 4;
	add.s64 	%rd11, %rd1, %rd10;
	ld.global.u32 	%r491, [%rd11];
	ld.global.u32 	%r490, [%rd11+512];
	ld.global.u32 	%r489, [%rd11+1024];
	ld.global.u32 	%r488, [%rd11+1536];
	ld.global.u32 	%r487, [%rd11+2048];
	ld.global.u32 	%r486, [%rd11+2560];
	ld.global.u32 	%r485, [%rd11+3072];
	ld.global.u32 	%r484, [%rd11+3584];
	ld.global.u32 	%r483, [%rd11+4096];
	ld.global.u32 	%r482, [%rd11+4608];
	ld.global.u32 	%r481, [%rd11+5120];
	ld.global.u32 	%r480, [%rd11+5632];
	ld.global.u32 	%r479, [%rd11+6144];
	ld.global.u32 	%r478, [%rd11+6656];
	ld.global.u32 	%r477, [%rd11+7168];
	ld.global.u32 	%r476, [%rd11+7680];
	bra.uni 	$L__BB10_66;
$L__BB10_34:
	setp.ge.s32 	%p26, %r1, %r48;
	mov.b32 	%r491, 2147483647;
	@%p26 bra 	$L__BB10_36;
	add.s32 	%r230, %r1, %r47;
	mul.wide.u32 	%rd7, %r230, 4;
	add.s64 	%rd8, %rd1, %rd7;
	ld.global.u32 	%r491, [%rd8];
$L__BB10_36:
	add.s32 	%r232, %r1, 128;
	setp.ge.s32 	%p27, %r232, %r48;
	add.s32 	%r233, %r1, %r47;
	mul.wide.u32 	%rd9, %r233, 4;
	add.s64 	%rd3, %rd1, %rd9;
	mov.b32 	%r490, 2147483647;
	@%p27 bra 	$L__BB10_38;
	ld.global.u32 	%r490, [%rd3+512];
$L__BB10_38:
	setp.ge.s32 	%p28, %r13, %r48;
	mov.b32 	%r489, 2147483647;
	@%p28 bra 	$L__BB10_40;
	ld.global.u32 	%r489, [%rd3+1024];
$L__BB10_40:
	setp.ge.s32 	%p29, %r14, %r48;
	mov.b32 	%r488, 2147483647;
	@%p29 bra 	$L__BB10_42;
	ld.global.u32 	%r488, [%rd3+1536];
$L__BB10_42:
	setp.ge.s32 	%p30, %r15, %r48;
	mov.b32 	%r487, 2147483647;
	@%p30 bra 	$L__BB10_44;
	ld.global.u32 	%r487, [%rd3+2048];
$L__BB10_44:
	setp.ge.s32 	%p31, %r16, %r48;
	mov.b32 	%r486, 2147483647;
	@%p31 bra 	$L__BB10_46;
	ld.global.u32 	%r486, [%rd3+2560];
$L__BB10_46:
	setp.ge.s32 	%p32, %r17, %r48;
	mov.b32 	%r485, 2147483647;
	@%p32 bra 	$L__BB10_48;
	ld.global.u32 	%r485, [%rd3+3072];
$L__BB10_48:
	add.s32 	%r240, %r1, 896;
	setp.ge.s32 	%p33, %r240, %r48;
	mov.b32 	%r484, 2147483647;
	@%p33 bra 	$L__BB10_50;
	ld.global.u32 	%r484, [%rd3+3584];
$L__BB10_50:
	or.b32  	%r242, %r1, 1024;
	setp.ge.s32 	%p34, %r242, %r48;
	mov.b32 	%r483, 2147483647;
	@%p34 bra 	$L__BB10_52;
	ld.global.u32 	%r483, [%rd3+4096];
$L__BB10_52:
	add.s32 	%r244, %r1, 1152;
	setp.ge.s32 	%p35, %r244, %r48;
	mov.b32 	%r482, 2147483647;
	@%p35 bra 	$L__BB10_54;
	ld.global.u32 	%r482, [%rd3+4608];
$L__BB10_54:
	setp.ge.s32 	%p36, %r18, %r48;
	mov.b32 	%r481, 2147483647;
	@%p36 bra 	$L__BB10_56;
	ld.global.u32 	%r481, [%rd3+5120];
$L__BB10_56:
	add.s32 	%r247, %r1, 1408;
	setp.ge.s32 	%p37, %r247, %r48;
	mov.b32 	%r480, 2147483647;
	@%p37 bra 	$L__BB10_58;
	ld.global.u32 	%r480, [%rd3+5632];
$L__BB10_58:
	add.s32 	%r249, %r1, 1536;
	setp.ge.s32 	%p38, %r249, %r48;
	mov.b32 	%r479, 2147483647;
	@%p38 bra 	$L__BB10_60;
	ld.global.u32 	%r479, [%rd3+6144];
$L__BB10_60:
	add.s32 	%r251, %r1, 1664;
	setp.ge.s32 	%p39, %r251, %r48;
	mov.b32 	%r478, 2147483647;
	@%p39 bra 	$L__BB10_62;
	ld.global.u32 	%r478, [%rd3+6656];
$L__BB10_62:
	add.s32 	%r253, %r1, 1792;
	setp.ge.s32 	%p40, %r253, %r48;
	mov.b32 	%r477, 2147483647;
	@%p40 bra 	$L__BB10_64;
	ld.global.u32 	%r477, [%rd3+7168];
$L__BB10_64:
	setp.ge.s32 	%p41, %r19, %r48;
	mov.b32 	%r476, 2147483647;
	@%p41 bra 	$L__BB10_66;
	ld.global.u32 	%r476, [%rd3+7680];
$L__BB10_66:
	setp.le.s32 	%p42, %r186, %r185;
	@%p42 bra 	$L__BB10_69;
	xor.b32  	%r112, %r476, -2147483648;
	xor.b32  	%r113, %r477, -2147483648;
	xor.b32  	%r114, %r478, -2147483648;
	xor.b32  	%r115, %r479, -2147483648;
	xor.b32  	%r116, %r480, -2147483648;
	xor.b32  	%r117, %r481, -2147483648;
	xor.b32  	%r118, %r482, -2147483648;
	xor.b32  	%r119, %r483, -2147483648;
	xor.b32  	%r120, %r484, -2147483648;
	xor.b32  	%r121, %r485, -2147483648;
	xor.b32  	%r122, %r486, -2147483648;
	xor.b32  	%r123, %r487, -2147483648;
	xor.b32  	%r124, %r488, -2147483648;
	xor.b32  	%r125, %r489, -2147483648;
	xor.b32  	%r126, %r490, -2147483648;
	xor.b32  	%r127, %r491, -2147483648;
	mov.b32 	%r492, 0;
	mov.u32 	%r493, %r185;
$L__BB10_68:
	sub.s32 	%r257, %r186, %r493;
	shl.b32 	%r258, %r492, 10;
	mov.u32 	%r259, _ZZN3cub18CUB_300001_SM_10006detail10radix_sort30DeviceRadixSortHistogramKernelINS1_5radix10policy_hubIiijE10Policy1000ELNS0_9SortOrderE0EijNS1_21identity_decomposer_tEEEvPT2_PKT1_SA_iiT3_E12temp_storage;
	add.s32 	%r260, %r259, %r258;
	min.s32 	%r261, %r257, 8;
	mov.b32 	%r262, -1;
	shl.b32 	%r263, %r262, %r261;
	not.b32 	%r264, %r263;
	shr.u32 	%r265, %r127, %r493;
	and.b32  	%r266, %r265, %r264;
	shl.b32 	%r267, %r266, 2;
	add.s32 	%r268, %r260, %r267;
	atom.shared.add.u32 	%r269, [%r268], 1;
	shr.u32 	%r270, %r126, %r493;
	and.b32  	%r271, %r270, %r264;
	shl.b32 	%r272, %r271, 2;
	add.s32 	%r273, %r260, %r272;
	atom.shared.add.u32 	%r274, [%r273], 1;
	shr.u32 	%r275, %r125, %r493;
	and.b32  	%r276, %r275, %r264;
	shl.b32 	%r277, %r276, 2;
	add.s32 	%r278, %r260, %r277;
	atom.shared.add.u32 	%r279, [%r278], 1;
	shr.u32 	%r280, %r124, %r493;
	and.b32  	%r281, %r280, %r264;
	shl.b32 	%r282, %r281, 2;
	add.s32 	%r283, %r260, %r282;
	atom.shared.add.u32 	%r284, [%r283], 1;
	shr.u32 	%r285, %r123, %r493;
	and.b32  	%r286, %r285, %r264;
	shl.b32 	%r287, %r286, 2;
	add.s32 	%r288, %r260, %r287;
	atom.shared.add.u32 	%r289, [%r288], 1;
	shr.u32 	%r290, %r122, %r493;
	and.b32  	%r291, %r290, %r264;
	shl.b32 	%r292, %r291, 2;
	add.s32 	%r293, %r260, %r292;
	atom.shared.add.u32 	%r294, [%r293], 1;
	shr.u32 	%r295, %r121, %r493;
	and.b32  	%r296, %r295, %r264;
	shl.b32 	%r297, %r296, 2;
	add.s32 	%r298, %r260, %r297;
	atom.shared.add.u32 	%r299, [%r298], 1;
	shr.u32 	%r300, %r120, %r493;
	and.b32  	%r301, %r300, %r264;
	shl.b32 	%r302, %r301, 2;
	add.s32 	%r303, %r260, %r302;
	atom.shared.add.u32 	%r304, [%r303], 1;
	shr.u32 	%r305, %r119, %r493;
	and.b32  	%r306, %r305, %r264;
	shl.b32 	%r307, %r306, 2;
	add.s32 	%r308, %r260, %r307;
	atom.shared.add.u32 	%r309, [%r308], 1;
	shr.u32 	%r310, %r118, %r493;
	and.b32  	%r311, %r310, %r264;
	shl.b32 	%r312, %r311, 2;
	add.s32 	%r313, %r260, %r312;
	atom.shared.add.u32 	%r314, [%r313], 1;
	shr.u32 	%r315, %r117, %r493;
	and.b32  	%r316, %r315, %r264;
	shl.b32 	%r317, %r316, 2;
	add.s32 	%r318, %r260, %r317;
	atom.shared.add.u32 	%r319, [%r318], 1;
	shr.u32 	%r320, %r116, %r493;
	and.b32  	%r321, %r320, %r264;
	shl.b32 	%r322, %r321, 2;
	add.s32 	%r323, %r260, %r322;
	atom.shared.add.u32 	%r324, [%r323], 1;
	shr.u32 	%r325, %r115, %r493;
	and.b32  	%r326, %r325, %r264;
	shl.b32 	%r327, %r326, 2;
	add.s32 	%r328, %r260, %r327;
	atom.shared.add.u32 	%r329, [%r328], 1;
	shr.u32 	%r330, %r114, %r493;
	and.b32  	%r331, %r330, %r264;
	shl.b32 	%r332, %r331, 2;
	add.s32 	%r333, %r260, %r332;
	atom.shared.add.u32 	%r334, [%r333], 1;
	shr.u32 	%r335, %r113, %r493;
	and.b32  	%r336, %r335, %r264;
	shl.b32 	%r337, %r336, 2;
	add.s32 	%r338, %r260, %r337;
	atom.shared.add.u32 	%r339, [%r338], 1;
	shr.u32 	%r340, %r112, %r493;
	and.b32  	%r341, %r340, %r264;
	shl.b32 	%r342, %r341, 2;
	add.s32 	%r343, %r260, %r342;
	atom.shared.add.u32 	%r344, [%r343], 1;
	add.s32 	%r493, %r493, 8;
	add.s32 	%r492, %r492, 1;
	setp.lt.s32 	%p43, %r493, %r186;
	@%p43 bra 	$L__BB10_68;
$L__BB10_69:
	add.s32 	%r460, %r460, %r3;
	setp.lt.u32 	%p44, %r460, %r45;
	@%p44 bra 	$L__BB10_32;
$L__BB10_70:
	bar.sync 	0;
	@%p1 bra 	$L__BB10_152;
	setp.lt.u32 	%p45, %r4, 7;
	mov.b32 	%r496, 0;
	@%p45 bra 	$L__BB10_90;
	mov.b32 	%r494, 0;
$L__BB10_73:
	.pragma "nounroll";
	shl.b32 	%r347, %r494, 10;
	add.s32 	%r134, %r11, %r347;
	ld.shared.u32 	%r135, [%r134];
	setp.eq.s32 	%p46, %r135, 0;
	@%p46 bra 	$L__BB10_75;
	shl.b32 	%r348, %r494, 8;
	add.s32 	%r349, %r348, %r1;
	mul.wide.u32 	%rd12, %r349, 4;
	add.s64 	%rd13, %rd2, %rd12;
	atom.global.add.u32 	%r350, [%rd13], %r135;
$L__BB10_75:
	ld.shared.u32 	%r136, [%r134+1024];
	setp.eq.s32 	%p47, %r136, 0;
	@%p47 bra 	$L__BB10_77;
	shl.b32 	%r351, %r494, 8;
	add.s32 	%r352, %r351, %r1;
	add.s32 	%r353, %r352, 256;
	mul.wide.u32 	%rd14, %r353, 4;
	add.s64 	%rd15, %rd2, %rd14;
	atom.global.add.u32 	%r354, [%rd15], %r136;
$L__BB10_77:
	ld.shared.u32 	%r137, [%r134+2048];
	setp.eq.s32 	%p48, %r137, 0;
	@%p48 bra 	$L__BB10_79;
	shl.b32 	%r355, %r494, 8;
	add.s32 	%r356, %r355, %r1;
	add.s32 	%r357, %r356, 512;
	mul.wide.u32 	%rd16, %r357, 4;
	add.s64 	%rd17, %rd2, %rd16;
	atom.global.add.u32 	%r358, [%rd17], %r137;
$L__BB10_79:
	ld.shared.u32 	%r138, [%r134+3072];
	setp.eq.s32 	%p49, %r138, 0;
	@%p49 bra 	$L__BB10_81;
	shl.b32 	%r359, %r494, 8;
	add.s32 	%r360, %r359, %r1;
	add.s32 	%r361, %r360, 768;
	mul.wide.u32 	%rd18, %r361, 4;
	add.s64 	%rd19, %rd2, %rd18;
	atom.global.add.u32 	%r362, [%rd19], %r138;
$L__BB10_81:
	ld.shared.u32 	%r139, [%r134+4096];
	setp.eq.s32 	%p50, %r139, 0;
	@%p50 bra 	$L__BB10_83;
	shl.b32 	%r363, %r494, 8;
	add.s32 	%r364, %r363, %r1;
	add.s32 	%r365, %r364, 1024;
	mul.wide.u32 	%rd20, %r365, 4;
	add.s64 	%rd21, %rd2, %rd20;
	atom.global.add.u32 	%r366, [%rd21], %r139;
$L__BB10_83:
	ld.shared.u32 	%r140, [%r134+5120];
	setp.eq.s32 	%p51, %r140, 0;
	@%p51 bra 	$L__BB10_85;
	shl.b32 	%r367, %r494, 8;
	add.s32 	%r368, %r367, %r1;
	add.s32 	%r369, %r368, 1280;
	mul.wide.u32 	%rd22, %r369, 4;
	add.s64 	%rd23, %rd2, %rd22;
	atom.global.add.u32 	%r370, [%rd23], %r140;
$L__BB10_85:
	ld.shared.u32 	%r141, [%r134+6144];
	setp.eq.s32 	%p52, %r141, 0;
	@%p52 bra 	$L__BB10_87;
	shl.b32 	%r371, %r494, 8;
	add.s32 	%r372, %r371, %r1;
	add.s32 	%r373, %r372, 1536;
	mul.wide.u32 	%rd24, %r373, 4;
	add.s64 	%rd25, %rd2, %rd24;
	atom.global.add.u32 	%r374, [%rd25], %r141;
$L__BB10_87:
	ld.shared.u32 	%r142, [%r134+7168];
	setp.eq.s32 	%p53, %r142, 0;
	@%p53 bra 	$L__BB10_89;
	shl.b32 	%r375, %r494, 8;
	add.s32 	%r376, %r375, %r1;
	add.s32 	%r377, %r376, 1792;
	mul.wide.u32 	%rd26, %r377, 4;
	add.s64 	%rd27, %rd2, %rd26;
	atom.global.add.u32 	%r378, [%rd27], %r142;
$L__BB10_89:
	add.s32 	%r494, %r494, 8;
	setp.ne.s32 	%p54, %r494, %r20;
	mov.u32 	%r496, %r20;
	@%p54 bra 	$L__BB10_73;
$L__BB10_90:
	setp.eq.s32 	%p55, %r7, 0;
	@%p55 bra 	$L__BB10_111;
	setp.lt.u32 	%p56, %r8, 3;
	@%p56 bra 	$L__BB10_101;
	shl.b32 	%r379, %r496, 10;
	add.s32 	%r145, %r11, %r379;
	ld.shared.u32 	%r146, [%r145];
	setp.eq.s32 	%p57, %r146, 0;
	@%p57 bra 	$L__BB10_94;
	shl.b32 	%r380, %r496, 8;
	add.s32 	%r381, %r380, %r1;
	mul.wide.u32 	%rd28, %r381, 4;
	add.s64 	%rd29, %rd2, %rd28;
	atom.global.add.u32 	%r382, [%rd29], %r146;
$L__BB10_94:
	ld.shared.u32 	%r147, [%r145+1024];
	setp.eq.s32 	%p58, %r147, 0;
	@%p58 bra 	$L__BB10_96;
	shl.b32 	%r383, %r496, 8;
	add.s32 	%r384, %r383, %r1;
	add.s32 	%r385, %r384, 256;
	mul.wide.u32 	%rd30, %r385, 4;
	add.s64 	%rd31, %rd2, %rd30;
	atom.global.add.u32 	%r386, [%rd31], %r147;
$L__BB10_96:
	ld.shared.u32 	%r148, [%r145+2048];
	setp.eq.s32 	%p59, %r148, 0;
	@%p59 bra 	$L__BB10_98;
	shl.b32 	%r387, %r496, 8;
	add.s32 	%r388, %r387, %r1;
	add.s32 	%r389, %r388, 512;
	mul.wide.u32 	%rd32, %r389, 4;
	add.s64 	%rd33, %rd2, %rd32;
	atom.global.add.u32 	%r390, [%rd33], %r148;
$L__BB10_98:
	ld.shared.u32 	%r149, [%r145+3072];
	setp.eq.s32 	%p60, %r149, 0;
	@%p60 bra 	$L__BB10_100;
	shl.b32 	%r391, %r496, 8;
	add.s32 	%r392, %r391, %r1;
	add.s32 	%r393, %r392, 768;
	mul.wide.u32 	%rd34, %r393, 4;
	add.s64 	%rd35, %rd2, %rd34;
	atom.global.add.u32 	%r394, [%rd35], %r149;
$L__BB10_100:
	add.s32 	%r496, %r496, 4;
$L__BB10_101:
	setp.eq.s32 	%p61, %r9, 0;
	@%p61 bra 	$L__BB10_111;
	setp.eq.s32 	%p62, %r10, 0;
	@%p62 bra 	$L__BB10_108;
	shl.b32 	%r395, %r496, 10;
	add.s32 	%r152, %r11, %r395;
	ld.shared.u32 	%r153, [%r152];
	setp.eq.s32 	%p63, %r153, 0;
	@%p63 bra 	$L__BB10_105;
	shl.b32 	%r396, %r496, 8;
	add.s32 	%r397, %r396, %r1;
	mul.wide.u32 	%rd36, %r397, 4;
	add.s64 	%rd37, %rd2, %rd36;
	atom.global.add.u32 	%r398, [%rd37], %r153;
$L__BB10_105:
	ld.shared.u32 	%r154, [%r152+1024];
	setp.eq.s32 	%p64, %r154, 0;
	@%p64 bra 	$L__BB10_107;
	shl.b32 	%r399, %r496, 8;
	add.s32 	%r400, %r399, %r1;
	add.s32 	%r401, %r400, 256;
	mul.wide.u32 	%rd38, %r401, 4;
	add.s64 	%rd39, %rd2, %rd38;
	atom.global.add.u32 	%r402, [%rd39], %r154;
$L__BB10_107:
	add.s32 	%r496, %r496, 2;
$L__BB10_108:
	setp.eq.s32 	%p65, %r21, 0;
	@%p65 bra 	$L__BB10_111;
	shl.b32 	%r403, %r496, 10;
	add.s32 	%r404, %r11, %r403;
	ld.shared.u32 	%r157, [%r404];
	setp.eq.s32 	%p66, %r157, 0;
	@%p66 bra 	$L__BB10_111;
	shl.b32 	%r405, %r496, 8;
	add.s32 	%r406, %r405, %r1;
	mul.wide.u32 	%rd40, %r406, 4;
	add.s64 	%rd41, %rd2, %rd40;
	atom.global.add.u32 	%r407, [%rd41], %r157;
$L__BB10_111:
	setp.gt.u32 	%p67, %r1, 127;
	@%p67 bra 	$L__BB10_152;
	setp.lt.u32 	%p68, %r4, 7;
	mov.b32 	%r500, 0;
	@%p68 bra 	$L__BB10_131;
	mov.b32 	%r498, 0;
$L__BB10_114:
	.pragma "nounroll";
	shl.b32 	%r410, %r498, 10;
	add.s32 	%r159, %r11, %r410;
	ld.shared.u32 	%r160, [%r159+512];
	setp.eq.s32 	%p69, %r160, 0;
	shl.b32 	%r411, %r498, 8;
	add.s32 	%r412, %r411, %r1;
	mul.wide.u32 	%rd42, %r412, 4;
	add.s64 	%rd4, %rd2, %rd42;
	@%p69 bra 	$L__BB10_116;
	atom.global.add.u32 	%r413, [%rd4+512], %r160;
$L__BB10_116:
	ld.shared.u32 	%r161, [%r159+1536];
	setp.eq.s32 	%p70, %r161, 0;
	@%p70 bra 	$L__BB10_118;
	atom.global.add.u32 	%r414, [%rd4+1536], %r161;
$L__BB10_118:
	ld.shared.u32 	%r162, [%r159+2560];
	setp.eq.s32 	%p71, %r162, 0;
	@%p71 bra 	$L__BB10_120;
	atom.global.add.u32 	%r415, [%rd4+2560], %r162;
$L__BB10_120:
	ld.shared.u32 	%r163, [%r159+3584];
	setp.eq.s32 	%p72, %r163, 0;
	@%p72 bra 	$L__BB10_122;
	atom.global.add.u32 	%r416, [%rd4+3584], %r163;
$L__BB10_122:
	ld.shared.u32 	%r164, [%r159+4608];
	setp.eq.s32 	%p73, %r164, 0;
	@%p73 bra 	$L__BB10_124;
	atom.global.add.u32 	%r417, [%rd4+4608], %r164;
$L__BB10_124:
	ld.shared.u32 	%r165, [%r159+5632];
	setp.eq.s32 	%p74, %r165, 0;
	@%p74 bra 	$L__BB10_126;
	atom.global.add.u32 	%r418, [%rd4+5632], %r165;
$L__BB10_126:
	ld.shared.u32 	%r166, [%r159+6656];
	setp.eq.s32 	%p75, %r166, 0;
	@%p75 bra 	$L__BB10_128;
	atom.global.add.u32 	%r419, [%rd4+6656], %r166;
$L__BB10_128:
	ld.shared.u32 	%r167, [%r159+7680];
	setp.eq.s32 	%p76, %r167, 0;
	@%p76 bra 	$L__BB10_130;
	atom.global.add.u32 	%r420, [%rd4+7680], %r167;
$L__BB10_130:
	add.s32 	%r498, %r498, 8;
	setp.ne.s32 	%p77, %r498, %r20;
	mov.u32 	%r500, %r20;
	@%p77 bra 	$L__BB10_114;
$L__BB10_131:
	setp.eq.s32 	%p78, %r7, 0;
	@%p78 bra 	$L__BB10_152;
	setp.lt.u32 	%p79, %r8, 3;
	@%p79 bra 	$L__BB10_142;
	shl.b32 	%r421, %r500, 10;
	add.s32 	%r170, %r11, %r421;
	ld.shared.u32 	%r171, [%r170+512];
	setp.eq.s32 	%p80, %r171, 0;
	@%p80 bra 	$L__BB10_135;
	shl.b32 	%r422, %r500, 8;
	add.s32 	%r423, %r422, %r1;
	mul.wide.u32 	%rd43, %r423, 4;
	add.s64 	%rd44, %rd2, %rd43;
	atom.global.add.u32 	%r424, [%rd44+512], %r171;
$L__BB10_135:
	ld.shared.u32 	%r172, [%r170+1536];
	setp.eq.s32 	%p81, %r172, 0;
	@%p81 bra 	$L__BB10_137;
	shl.b32 	%r425, %r500, 8;
	add.s32 	%r426, %r425, %r1;
	add.s32 	%r427, %r426, 256;
	mul.wide.u32 	%rd45, %r427, 4;
	add.s64 	%rd46, %rd2, %rd45;
	atom.global.add.u32 	%r428, [%rd46+512], %r172;
$L__BB10_137:
	ld.shared.u32 	%r173, [%r170+2560];
	setp.eq.s32 	%p82, %r173, 0;
	@%p82 bra 	$L__BB10_139;
	shl.b32 	%r429, %r500, 8;
	add.s32 	%r430, %r429, %r1;
	add.s32 	%r431, %r430, 512;
	mul.wide.u32 	%rd47, %r431, 4;
	add.s64 	%rd48, %rd2, %rd47;
	atom.global.add.u32 	%r432, [%rd48+512], %r173;
$L__BB10_139:
	ld.shared.u32 	%r174, [%r170+3584];
	setp.eq.s32 	%p83, %r174, 0;
	@%p83 bra 	$L__BB10_141;
	shl.b32 	%r433, %r500, 8;
	add.s32 	%r434, %r433, %r1;
	add.s32 	%r435, %r434, 768;
	mul.wide.u32 	%rd49, %r435, 4;
	add.s64 	%rd50, %rd2, %rd49;
	atom.global.add.u32 	%r436, [%rd50+512], %r174;
$L__BB10_141:
	add.s32 	%r500, %r500, 4;
$L__BB10_142:
	setp.eq.s32 	%p84, %r9, 0;
	@%p84 bra 	$L__BB10_152;
	setp.eq.s32 	%p85, %r10, 0;
	@%p85 bra 	$L__BB10_149;
	shl.b32 	%r437, %r500, 10;
	add.s32 	%r177, %r11, %r437;
	ld.shared.u32 	%r178, [%r177+512];
	setp.eq.s32 	%p86, %r178, 0;
	@%p86 bra 	$L__BB10_146;
	shl.b32 	%r438, %r500, 8;
	add.s32 	%r439, %r438, %r1;
	mul.wide.u32 	%rd51, %r439, 4;
	add.s64 	%rd52, %rd2, %rd51;
	atom.global.add.u32 	%r440, [%rd52+512], %r178;
$L__BB10_146:
	ld.shared.u32 	%r179, [%r177+1536];
	setp.eq.s32 	%p87, %r179, 0;
	@%p87 bra 	$L__BB10_148;
	shl.b32 	%r441, %r500, 8;
	add.s32 	%r442, %r441, %r1;
	add.s32 	%r443, %r442, 256;
	mul.wide.u32 	%rd53, %r443, 4;
	add.s64 	%rd54, %rd2, %rd53;
	atom.global.add.u32 	%r444, [%rd54+512], %r179;
$L__BB10_148:
	add.s32 	%r500, %r500, 2;
$L__BB10_149:
	setp.eq.s32 	%p88, %r21, 0;
	@%p88 bra 	$L__BB10_152;
	shl.b32 	%r445, %r500, 10;
	add.s32 	%r446, %r11, %r445;
	ld.shared.u32 	%r182, [%r446+512];
	setp.eq.s32 	%p89, %r182, 0;
	@%p89 bra 	$L__BB10_152;
	shl.b32 	%r447, %r500, 8;
	add.s32 	%r448, %r447, %r1;
	mul.wide.u32 	%rd55, %r448, 4;
	add.s64 	%rd56, %rd2, %rd55;
	atom.global.add.u32 	%r449, [%rd56+512], %r182;
$L__BB10_152:
	bar.sync 	0;
	add.s32 	%r450, %r450, 1;
	setp.ne.s32 	%p90, %r450, %r24;
	@%p90 bra 	$L__BB10_2;
$L__BB10_153:
	ret;

}
	// .globl	_ZN3cub18CUB_300001_SM_10006detail10radix_sort33DeviceRadixSortExclusiveSumKernelINS1_5radix10policy_hubIiijE10Policy1000EjEEvPT0_
.visible .entry _ZN3cub18CUB_300001_SM_10006detail10radix_sort33DeviceRadixSortExclusiveSumKernelINS1_5radix10policy_hubIiijE10Policy1000EjEEvPT0_(
	.param .u64 .ptr .align 1 _ZN3cub18CUB_300001_SM_10006detail10radix_sort33DeviceRadixSortExclusiveSumKernelINS1_5radix10policy_hubIiijE10Policy1000EjEEvPT0__param_0
)
{
	.reg .pred 	%p<4>;
	.reg .b32 	%r<77>;
	.reg .b64 	%rd<5>;
	// demoted variable
	.shared .align 16 .b8 _ZZN3cub18CUB_300001_SM_10006detail10radix_sort33DeviceRadixSortExclusiveSumKernelINS1_5radix10policy_hubIiijE10Policy1000EjEEvPT0_E12temp_storage[1184];
	ld.param.u64 	%rd2, [_ZN3cub18CUB_300001_SM_10006detail10radix_sort33DeviceRadixSortExclusiveSumKernelINS1_5radix10policy_hubIiijE10Policy1000EjEEvPT0__param_0];
	cvta.to.global.u64 	%rd3, %rd2;
	mov.u32 	%r6, %ctaid.x;
	shl.b32 	%r7, %r6, 8;
	mov.u32 	%r1, %tid.x;
	setp.gt.u32 	%p1, %r1, 255;
	add.s32 	%r8, %r7, %r1;
	mul.wide.s32 	%rd4, %r8, 4;
	add.s64 	%rd1, %rd3, %rd4;
	@%p1 bra 	$L__BB11_2;
	ld.global.u32 	%r76, [%rd1];
$L__BB11_2:
	shr.u32 	%r9, %r1, 3;
	add.s32 	%r10, %r9, %r1;
	shl.b32 	%r11, %r10, 2;
	mov.u32 	%r12, _ZZN3cub18CUB_300001_SM_10006detail10radix_sort33DeviceRadixSortExclusiveSumKernelINS1_5radix10policy_hubIiijE10Policy1000EjEEvPT0_E12temp_storage;
	add.s32 	%r13, %r12, %r11;
	add.s32 	%r4, %r13, 16;
	st.shared.u32 	[%r13+16], %r76;
	bar.sync 	0;
	setp.gt.u32 	%p2, %r1, 31;
	@%p2 bra 	$L__BB11_4;
	mad.lo.s32 	%r45, %r1, 36, %r12;
	ld.shared.u32 	%r46, [%r45+16];
	ld.shared.u32 	%r47, [%r45+20];
	ld.shared.u32 	%r48, [%r45+24];
	ld.shared.u32 	%r49, [%r45+28];
	ld.shared.u32 	%r50, [%r45+32];
	ld.shared.u32 	%r51, [%r45+36];
	ld.shared.u32 	%r52, [%r45+40];
	ld.shared.u32 	%r53, [%r45+44];
	add.s32 	%r54, %r47, %r46;
	add.s32 	%r55, %r54, %r48;
	add.s32 	%r56, %r55, %r49;
	add.s32 	%r57, %r56, %r50;
	add.s32 	%r58, %r57, %r51;
	add.s32 	%r59, %r58, %r52;
	add.s32 	%r18, %r59, %r53;
	mov.b32 	%r16, 1;
	mov.b32 	%r41, 0;
	mov.b32 	%r43, -1;
	// begin inline asm
	{  .reg .u32 r0;  .reg .pred p;  shfl.sync.up.b32 r0|p, %r18, %r16, %r41, %r43;  @p add.u32 r0, r0, %r18;  mov.u32 %r14, r0;}
	// end inline asm
	mov.b32 	%r22, 2;
	// begin inline asm
	{  .reg .u32 r0;  .reg .pred p;  shfl.sync.up.b32 r0|p, %r14, %r22, %r41, %r43;  @p add.u32 r0, r0, %r14;  mov.u32 %r20, r0;}
	// end inline asm
	mov.b32 	%r28, 4;
	// begin inline asm
	{  .reg .u32 r0;  .reg .pred p;  shfl.sync.up.b32 r0|p, %r20, %r28, %r41, %r43;  @p add.u32 r0, r0, %r20;  mov.u32 %r26, r0;}
	// end inline asm
	mov.b32 	%r34, 8;
	// begin inline asm
	{  .reg .u32 r0;  .reg .pred p;  shfl.sync.up.b32 r0|p, %r26, %r34, %r41, %r43;  @p add.u32 r0, r0, %r26;  mov.u32 %r32, r0;}
	// end inline asm
	mov.b32 	%r40, 16;
	// begin inline asm
	{  .reg .u32 r0;  .reg .pred p;  shfl.sync.up.b32 r0|p, %r32, %r40, %r41, %r43;  @p add.u32 r0, r0, %r32;  mov.u32 %r38, r0;}
	// end inline asm
	sub.s32 	%r60, %r38, %r18;
	ld.shared.u32 	%r61, [%r45+16];
	ld.shared.u32 	%r62, [%r45+20];
	ld.shared.u32 	%r63, [%r45+24];
	ld.shared.u32 	%r64, [%r45+28];
	ld.shared.u32 	%r65, [%r45+32];
	ld.shared.u32 	%r66, [%r45+36];
	ld.shared.u32 	%r67, [%r45+40];
	add.s32 	%r68, %r61, %r60;
	add.s32 	%r69, %r62, %r68;
	add.s32 	%r70, %r63, %r69;
	add.s32 	%r71, %r64, %r70;
	add.s32 	%r72, %r65, %r71;
	add.s32 	%r73, %r66, %r72;
	add.s32 	%r74, %r67, %r73;
	st.shared.u32 	[%r45+16], %r60;
	st.shared.u32 	[%r45+20], %r68;
	st.shared.u32 	[%r45+24], %r69;
	st.shared.u32 	[%r45+28], %r70;
	st.shared.u32 	[%r45+32], %r71;
	st.shared.u32 	[%r45+36], %r72;
	st.shared.u32 	[%r45+40], %r73;
	st.shared.u32 	[%r45+44], %r74;
$L__BB11_4:
	setp.gt.u32 	%p3, %r1, 255;
	bar.sync 	0;
	@%p3 bra 	$L__BB11_6;
	ld.shared.u32 	%r75, [%r4];
	st.global.u32 	[%rd1], %r75;
$L__BB11_6:
	ret;

}
	// .globl	_ZN3cub18CUB_300001_SM_10006detail10radix_sort29DeviceRadixSortOnesweepKernelINS1_5radix10policy_hubIiijE10Policy1000ELNS0_9SortOrderE0EiijiiNS1_21identity_decomposer_tEEEvPT5_SB_PT3_PKSC_PT1_PKSG_PT2_PKSK_T4_iiT6_
.visible .entry _ZN3cub18CUB_300001_SM_10006detail10radix_sort29DeviceRadixSortOnesweepKernelINS1_5radix10policy_hubIiijE10Policy1000ELNS0_9SortOrderE0EiijiiNS1_21identity_decomposer_tEEEvPT5_SB_PT3_PKSC_PT1_PKSG_PT2_PKSK_T4_iiT6_(
	.param .u64 .ptr .align 1 _ZN3cub18CUB_300001_SM_10006detail10radix_sort29DeviceRadixSortOnesweepKernelINS1_5radix10policy_hubIiijE10Policy1000ELNS0_9SortOrderE0EiijiiNS1_21identity_decomposer_tEEEvPT5_SB_PT3_PKSC_PT1_PKSG_PT2_PKSK_T4_iiT6__param_0,
	.param .u64 .ptr .align 1 _ZN3cub18CUB_300001_SM_10006detail10radix_sort29DeviceRadixSortOnesweepKernelINS1_5radix10policy_hubIiijE10Policy1000ELNS0_9SortOrderE0EiijiiNS1_21identity_decomposer_tEEEvPT5_SB_PT3_PKSC_PT1_PKSG_PT2_PKSK_T4_iiT6__param_1,
	.param .u64 .ptr .align 1 _ZN3cub18CUB_300001_SM_10006detail10radix_sort29DeviceRadixSortOnesweepKernelINS1_5radix10policy_hubIiijE10Policy1000ELNS0_9SortOrderE0EiijiiNS1_21identity_decomposer_tEEEvPT5_SB_PT3_PKSC_PT1_PKSG_PT2_PKSK_T4_iiT6__param_2,
	.param .u64 .ptr .align 1 _ZN3cub18CUB_300001_SM_10006detail10radix_sort29DeviceRadixSortOnesweepKernelINS1_5radix10policy_hubIiijE10Policy1000ELNS0_9SortOrderE0EiijiiNS1_21identity_decomposer_tEEEvPT5_SB_PT3_PKSC_PT1_PKSG_PT2_PKSK_T4_iiT6__param_3,
	.param .u64 .ptr .align 1 _ZN3cub18CUB_300001_SM_10006detail10radix_sort29DeviceRadixSortOnesweepKernelINS1_5radix10policy_hubIiijE10Policy1000ELNS0_9SortOrderE0EiijiiNS1_21identity_decomposer_tEEEvPT5_SB_PT3_PKSC_PT1_PKSG_PT2_PKSK_T4_iiT6__param_4,
	.param .u64 .ptr .align 1 _ZN3cub18CUB_300001_SM_10006detail10radix_sort29DeviceRadixSortOnesweepKernelINS1_5radix10policy_hubIiijE10Policy1000ELNS0_9SortOrderE0EiijiiNS1_21identity_decomposer_tEEEvPT5_SB_PT3_PKSC_PT1_PKSG_PT2_PKSK_T4_iiT6__param_5,
	.param .u64 .ptr .align 1 _ZN3cub18CUB_300001_SM_10006detail10radix_sort29DeviceRadixSortOnesweepKernelINS1_5radix10policy_hubIiijE10Policy1000ELNS0_9SortOrderE0EiijiiNS1_21identity_decomposer_tEEEvPT5_SB_PT3_PKSC_PT1_PKSG_PT2_PKSK_T4_iiT6__param_6,
	.param .u64 .ptr .align 1 _ZN3cub18CUB_300001_SM_10006detail10radix_sort29DeviceRadixSortOnesweepKernelINS1_5radix10policy_hubIiijE10Policy1000ELNS0_9SortOrderE0EiijiiNS1_21identity_decomposer_tEEEvPT5_SB_PT3_PKSC_PT1_PKSG_PT2_PKSK_T4_iiT6__param_7,
	.param .u32 _ZN3cub18CUB_300001_SM_10006detail10radix_sort29DeviceRadixSortOnesweepKernelINS1_5radix10policy_hubIiijE10Policy1000ELNS0_9SortOrderE0EiijiiNS1_21identity_decomposer_tEEEvPT5_SB_PT3_PKSC_PT1_PKSG_PT2_PKSK_T4_iiT6__param_8,
	.param .u32 _ZN3cub18CUB_300001_SM_10006detail10radix_sort29DeviceRadixSortOnesweepKernelINS1_5radix10policy_hubIiijE10Policy1000ELNS0_9SortOrderE0EiijiiNS1_21identity_decomposer_tEEEvPT5_SB_PT3_PKSC_PT1_PKSG_PT2_PKSK_T4_iiT6__param_9,
	.param .u32 _ZN3cub18CUB_300001_SM_10006detail10radix_sort29DeviceRadixSortOnesweepKernelINS1_5radix10policy_hubIiijE10Policy1000ELNS0_9SortOrderE0EiijiiNS1_21identity_decomposer_tEEEvPT5_SB_PT3_PKSC_PT1_PKSG_PT2_PKSK_T4_iiT6__param_10,
	.param .align 1 .b8 _ZN3cub18CUB_300001_SM_10006detail10radix_sort29DeviceRadixSortOnesweepKernelINS1_5radix10policy_hubIiijE10Policy1000ELNS0_9SortOrderE0EiijiiNS1_21identity_decomposer_tEEEvPT5_SB_PT3_PKSC_PT1_PKSG_PT2_PKSK_T4_iiT6__param_11[1]
)
.maxntid 384
{
	.reg .pred 	%p<258>;
	.reg .b32 	%r<3045>;
	.reg .b64 	%rd<250>;
	// demoted variable
	.shared .align 16 .b8 _ZZN3cub18CUB_300001_SM_10006detail10radix_sort29DeviceRadixSortOnesweepKernelINS1_5radix10policy_hubIiijE10Policy1000ELNS0_9SortOrderE0EiijiiNS1_21identity_decomposer_tEEEvPT5_SB_PT3_PKSC_PT1_PKSG_PT2_PKSK_T4_iiT6_E1s[36352];
	ld.param.u64 	%rd17, [_ZN3cub18CUB_300001_SM_10006detail10radix_sort29DeviceRadixSortOnesweepKernelINS1_5radix10policy_hubIiijE10Policy1000ELNS0_9SortOrderE0EiijiiNS1_21identity_decomposer_tEEEvPT5_SB_PT3_PKSC_PT1_PKSG_PT2_PKSK_T4_iiT6__param_0];
	ld.param.u64 	%rd18, [_ZN3cub18CUB_300001_SM_10006detail10radix_sort29DeviceRadixSortOnesweepKernelINS1_5radix10policy_hubIiijE10Policy1000ELNS0_9SortOrderE0EiijiiNS1_21identity_decomposer_tEEEvPT5_SB_PT3_PKSC_PT1_PKSG_PT2_PKSK_T4_iiT6__param_1];
	ld.param.u64 	%rd22, [_ZN3cub18CUB_300001_SM_10006detail10radix_sort29DeviceRadixSortOnesweepKernelINS1_5radix10policy_hubIiijE10Policy1000ELNS0_9SortOrderE0EiijiiNS1_21identity_decomposer_tEEEvPT5_SB_PT3_PKSC_PT1_PKSG_PT2_PKSK_T4_iiT6__param_4];
	ld.param.u64 	%rd23, [_ZN3cub18CUB_300001_SM_10006detail10radix_sort29DeviceRadixSortOnesweepKernelINS1_5radix10policy_hubIiijE10Policy1000ELNS0_9SortOrderE0EiijiiNS1_21identity_decomposer_tEEEvPT5_SB_PT3_PKSC_PT1_PKSG_PT2_PKSK_T4_iiT6__param_5];
	ld.param.u64 	%rd24, [_ZN3cub18CUB_300001_SM_10006detail10radix_sort29DeviceRadixSortOnesweepKernelINS1_5radix10policy_hubIiijE10Policy1000ELNS0_9SortOrderE0EiijiiNS1_21identity_decomposer_tEEEvPT5_SB_PT3_PKSC_PT1_PKSG_PT2_PKSK_T4_iiT6__param_6];
	ld.param.u32 	%r642, [_ZN3cub18CUB_300001_SM_10006detail10radix_sort29DeviceRadixSortOnesweepKernelINS1_5radix10policy_hubIiijE10Policy1000ELNS0_9SortOrderE0EiijiiNS1_21identity_decomposer_tEEEvPT5_SB_PT3_PKSC_PT1_PKSG_PT2_PKSK_T4_iiT6__param_9];
	ld.param.u32 	%r643, [_ZN3cub18CUB_300001_SM_10006detail10radix_sort29DeviceRadixSortOnesweepKernelINS1_5radix10policy_hubIiijE10Policy1000ELNS0_9SortOrderE0EiijiiNS1_21identity_decomposer_tEEEvPT5_SB_PT3_PKSC_PT1_PKSG_PT2_PKSK_T4_iiT6__param_10];
	cvta.to.global.u64 	%rd1, %rd24;
	cvta.to.global.u64 	%rd2, %rd22;
	cvta.to.global.u64 	%rd3, %rd17;
	cvta.to.global.u64 	%rd4, %rd23;
	mov.u32 	%r1, %tid.x;
	shr.u32 	%r2, %r1, 5;
	// begin inline asm
	mov.u32 %r644, %laneid;
	// end inline asm
	setp.ne.s32 	%p1, %r1, 0;
	@%p1 bra 	$L__BB12_2;
	cvta.to.global.u64 	%rd25, %rd18;
	atom.global.add.u32 	%r645, [%rd25], 1;
	st.shared.u32 	[_ZZN3cub18CUB_300001_SM_10006detail10radix_sort29DeviceRadixSortOnesweepKernelINS1_5radix10policy_hubIiijE10Policy1000ELNS0_9SortOrderE0EiijiiNS1_21identity_decomposer_tEEEvPT5_SB_PT3_PKSC_PT1_PKSG_PT2_PKSK_T4_iiT6_E1s+35328], %r645;
$L__BB12_2:
	ld.param.u32 	%r2829, [_ZN3cub18CUB_300001_SM_10006detail10radix_sort29DeviceRadixSortOnesweepKernelINS1_5radix10policy_hubIiijE10Policy1000ELNS0_9SortOrderE0EiijiiNS1_21identity_decomposer_tEEEvPT5_SB_PT3_PKSC_PT1_PKSG_PT2_PKSK_T4_iiT6__param_8];
	bar.sync 	0;
	ld.shared.u32 	%r4, [_ZZN3cub18CUB_300001_SM_10006detail10radix_sort29DeviceRadixSortOnesweepKernelINS1_5radix10policy_hubIiijE10Policy1000ELNS0_9SortOrderE0EiijiiNS1_21identity_decomposer_tEEEvPT5_SB_PT3_PKSC_PT1_PKSG_PT2_PKSK_T4_iiT6_E1s+35328];
	mul.lo.s32 	%r5, %r4, 8832;
	add.s32 	%r6, %r5, 8832;
	setp.gt.s32 	%p2, %r6, %r2829;
	@%p2 bra 	$L__BB12_4;
	and.b32  	%r646, %r1, 31;
	and.b32  	%r647, %r1, 992;
	mul.lo.s32 	%r648, %r647, 23;
	or.b32  	%r649, %r648, %r646;
	cvt.u64.u32 	%rd26, %r5;
	cvt.u64.u32 	%rd27, %r649;
	add.s64 	%rd28, %rd27, %rd26;
	shl.b64 	%rd29, %rd28, 2;
	add.s64 	%rd30, %rd4, %rd29;
	ld.global.u32 	%r2889, [%rd30];
	ld.global.u32 	%r2888, [%rd30+128];
	ld.global.u32 	%r2887, [%rd30+256];
	ld.global.u32 	%r2886, [%rd30+384];
	ld.global.u32 	%r2885, [%rd30+512];
	ld.global.u32 	%r2884, [%rd30+640];
	ld.global.u32 	%r2883, [%rd30+768];
	ld.global.u32 	%r2882, [%rd30+896];
	ld.global.u32 	%r2881, [%rd30+1024];
	ld.global.u32 	%r2880, [%rd30+1152];
	ld.global.u32 	%r2879, [%rd30+1280];
	ld.global.u32 	%r2878, [%rd30+1408];
	ld.global.u32 	%r2877, [%rd30+1536];
	ld.global.u32 	%r2876, [%rd30+1664];
	ld.global.u32 	%r2875, [%rd30+1792];
	ld.global.u32 	%r2874, [%rd30+1920];
	ld.global.u32 	%r2873, [%rd30+2048];
	ld.global.u32 	%r2872, [%rd30+2176];
	ld.global.u32 	%r2871, [%rd30+2304];
	ld.global.u32 	%r2870, [%rd30+2432];
	ld.global.u32 	%r2869, [%rd30+2560];
	ld.global.u32 	%r2868, [%rd30+2688];
	ld.global.u32 	%r2867, [%rd30+2816];
	bra.uni 	$L__BB12_50;
$L__BB12_4:
	ld.param.u32 	%r2830, [_ZN3cub18CUB_300001_SM_10006detail10radix_sort29DeviceRadixSortOnesweepKernelINS1_5radix10policy_hubIiijE10Policy1000ELNS0_9SortOrderE0EiijiiNS1_21identity_decomposer_tEEEvPT5_SB_PT3_PKSC_PT1_PKSG_PT2_PKSK_T4_iiT6__param_8];
	cvt.u64.u32 	%rd31, %r5;
	sub.s32 	%r30, %r2830, %r5;
	and.b32  	%r651, %r1, 31;
	and.b32  	%r652, %r1, 992;
	mul.lo.s32 	%r653, %r652, 23;
	or.b32  	%r31, %r653, %r651;
	setp.ge.s32 	%p3, %r31, %r30;
	cvt.u64.u32 	%rd32, %r31;
	add.s64 	%rd33, %rd32, %rd31;
	shl.b64 	%rd34, %rd33, 2;
	add.s64 	%rd5, %rd4, %rd34;
	mov.b32 	%r2889, 2147483647;
	@%p3 bra 	$L__BB12_6;
	ld.global.u32 	%r2889, [%rd5];
$L__BB12_6:
	add.s32 	%r655, %r31, 32;
	setp.ge.s32 	%p4, %r655, %r30;
	mov.b32 	%r2888, 2147483647;
	@%p4 bra 	$L__BB12_8;
	ld.global.u32 	%r2888, [%rd5+128];
$L__BB12_8:
	add.s32 	%r657, %r31, 64;
	setp.ge.s32 	%p5, %r657, %r30;
	mov.b32 	%r2887, 2147483647;
	@%p5 bra 	$L__BB12_10;
	ld.global.u32 	%r2887, [%rd5+256];
$L__BB12_10:
	add.s32 	%r659, %r31, 96;
	setp.ge.s32 	%p6, %r659, %r30;
	mov.b32 	%r2886, 2147483647;
	@%p6 bra 	$L__BB12_12;
	ld.global.u32 	%r2886, [%rd5+384];
$L__BB12_12:
	add.s32 	%r661, %r31, 128;
	setp.ge.s32 	%p7, %r661, %r30;
	mov.b32 	%r2885, 2147483647;
	@%p7 bra 	$L__BB12_14;
	ld.global.u32 	%r2885, [%rd5+512];
$L__BB12_14:
	add.s32 	%r663, %r31, 160;
	setp.ge.s32 	%p8, %r663, %r30;
	mov.b32 	%r2884, 2147483647;
	@%p8 bra 	$L__BB12_16;
	ld.global.u32 	%r2884, [%rd5+640];
$L__BB12_16:
	add.s32 	%r665, %r31, 192;
	setp.ge.s32 	%p9, %r665, %r30;
	mov.b32 	%r2883, 2147483647;
	@%p9 bra 	$L__BB12_18;
	ld.global.u32 	%r2883, [%rd5+768];
$L__BB12_18:
	add.s32 	%r667, %r31, 224;
	setp.ge.s32 	%p10, %r667, %r30;
	mov.b32 	%r2882, 2147483647;
	@%p10 bra 	$L__BB12_20;
	ld.global.u32 	%r2882, [%rd5+896];
$L__BB12_20:
	add.s32 	%r669, %r31, 256;
	setp.ge.s32 	%p11, %r669, %r30;
	mov.b32 	%r2881, 2147483647;
	@%p11 bra 	$L__BB12_22;
	ld.global.u32 	%r2881, [%rd5+1024];
$L__BB12_22:
	add.s32 	%r671, %r31, 288;
	setp.ge.s32 	%p12, %r671, %r30;
	mov.b32 	%r2880, 2147483647;
	@%p12 bra 	$L__BB12_24;
	ld.global.u32 	%r2880, [%rd5+1152];
$L__BB12_24:
	add.s32 	%r673, %r31, 320;
	setp.ge.s32 	%p13, %r673, %r30;
	mov.b32 	%r2879, 2147483647;
	@%p13 bra 	$L__BB12_26;
	ld.global.u32 	%r2879, [%rd5+1280];
$L__BB12_26:
	add.s32 	%r675, %r31, 352;
	setp.ge.s32 	%p14, %r675, %r30;
	mov.b32 	%r2878, 2147483647;
	@%p14 bra 	$L__BB12_28;
	ld.global.u32 	%r2878, [%rd5+1408];
$L__BB12_28:
	add.s32 	%r677, %r31, 384;
	setp.ge.s32 	%p15, %r677, %r30;
	mov.b32 	%r2877, 2147483647;
	@%p15 bra 	$L__BB12_30;
	ld.global.u32 	%r2877, [%rd5+1536];
$L__BB12_30:
	add.s32 	%r679, %r31, 416;
	setp.ge.s32 	%p16, %r679, %r30;
	mov.b32 	%r2876, 2147483647;
	@%p16 bra 	$L__BB12_32;
	ld.global.u32 	%r2876, [%rd5+1664];
$L__BB12_32:
	add.s32 	%r681, %r31, 448;
	setp.ge.s32 	%p17, %r681, %r30;
	mov.b32 	%r2875, 2147483647;
	@%p17 bra 	$L__BB12_34;
	ld.global.u32 	%r2875, [%rd5+1792];
$L__BB12_34:
	add.s32 	%r683, %r31, 480;
	setp.ge.s32 	%p18, %r683, %r30;
	mov.b32 	%r2874, 2147483647;
	@%p18 bra 	$L__BB12_36;
	ld.global.u32 	%r2874, [%rd5+1920];
$L__BB12_36:
	add.s32 	%r685, %r31, 512;
	setp.ge.s32 	%p19, %r685, %r30;
	mov.b32 	%r2873, 2147483647;
	@%p19 bra 	$L__BB12_38;
	ld.global.u32 	%r2873, [%rd5+2048];
$L__BB12_38:
	add.s32 	%r687, %r31, 544;
	setp.ge.s32 	%p20, %r687, %r30;
	mov.b32 	%r2872, 2147483647;
	@%p20 bra 	$L__BB12_40;
	ld.global.u32 	%r2872, [%rd5+2176];
$L__BB12_40:
	add.s32 	%r689, %r31, 576;
	setp.ge.s32 	%p21, %r689, %r30;
	mov.b32 	%r2871, 2147483647;
	@%p21 bra 	$L__BB12_42;
	ld.global.u32 	%r2871, [%rd5+2304];
$L__BB12_42:
	add.s32 	%r691, %r31, 608;
	setp.ge.s32 	%p22, %r691, %r30;
	mov.b32 	%r2870, 2147483647;
	@%p22 bra 	$L__BB12_44;
	ld.global.u32 	%r2870, [%rd5+2432];
$L__BB12_44:
	add.s32 	%r693, %r31, 640;
	setp.ge.s32 	%p23, %r693, %r30;
	mov.b32 	%r2869, 2147483647;
	@%p23 bra 	$L__BB12_46;
	ld.global.u32 	%r2869, [%rd5+2560];
$L__BB12_46:
	add.s32 	%r695, %r31, 672;
	setp.ge.s32 	%p24, %r695, %r30;
	mov.b32 	%r2868, 2147483647;
	@%p24 bra 	$L__BB12_48;
	ld.global.u32 	%r2868, [%rd5+2688];
$L__BB12_48:
	add.s32 	%r697, %r31, 704;
	setp.ge.s32 	%p25, %r697, %r30;
	mov.b32 	%r2867, 2147483647;
	@%p25 bra 	$L__BB12_50;
	ld.global.u32 	%r2867, [%rd5+2816];
$L__BB12_50:
	xor.b32  	%r2964, %r2882, -2147483648;
	xor.b32  	%r2962, %r2880, -2147483648;
	xor.b32  	%r2949, %r2867, -2147483648;
	mov.b32 	%r698, -1;
	shl.b32 	%r699, %r698, %r643;
	not.b32 	%r103, %r699;
	shl.b32 	%r700, %r2, 10;
	mov.u32 	%r701, _ZZN3cub18CUB_300001_SM_10006detail10radix_sort29DeviceRadixSortOnesweepKernelINS1_5radix10policy_hubIiijE10Policy1000ELNS0_9SortOrderE0EiijiiNS1_21identity_decomposer_tEEEvPT5_SB_PT3_PKSC_PT1_PKSG_PT2_PKSK_T4_iiT6_E1s;
	add.s32 	%r104, %r701, %r700;
	setp.gt.s32 	%p26, %r644, 255;
	@%p26 bra 	$L__BB12_63;
	max.s32 	%r702, %r644, 224;
	sub.s32 	%r703, %r702, %r644;
	add.s32 	%r704, %r703, 31;
	shr.u32 	%r705, %r704, 5;
	add.s32 	%r105, %r705, 1;
	and.b32  	%r106, %r105, 15;
	setp.lt.u32 	%p27, %r704, 480;
	mov.u32 	%r2893, %r644;
	@%p27 bra 	$L__BB12_54;
	and.b32  	%r706, %r105, 268435440;
	neg.s32 	%r2891, %r706;
	shl.b32 	%r708, %r644, 2;
	add.s32 	%r709, %r700, %r708;
	add.s32 	%r711, %r709, %r701;
	add.s32 	%r2890, %r711, 1024;
	mov.u32 	%r2893, %r644;
$L__BB12_53:
	.pragma "nounroll";
	mov.b32 	%r712, 0;
	st.shared.u32 	[%r2890+-1024], %r712;
	st.shared.u32 	[%r2890+-896], %r712;
	st.shared.u32 	[%r2890+-768], %r712;
	st.shared.u32 	[%r2890+-640], %r712;
	st.shared.u32 	[%r2890+-512], %r712;
	st.shared.u32 	[%r2890+-384], %r712;
	st.shared.u32 	[%r2890+-256], %r712;
	st.shared.u32 	[%r2890+-128], %r712;
	st.shared.u32 	[%r2890], %r712;
	st.shared.u32 	[%r2890+128], %r712;
	st.shared.u32 	[%r2890+256], %r712;
	st.shared.u32 	[%r2890+384], %r712;
	st.shared.u32 	[%r2890+512], %r712;
	st.shared.u32 	[%r2890+640], %r712;
	st.shared.u32 	[%r2890+768], %r712;
	st.shared.u32 	[%r2890+896], %r712;
	add.s32 	%r2893, %r2893, 512;
	add.s32 	%r2891, %r2891, 16;
	add.s32 	%r2890, %r2890, 2048;
	setp.ne.s32 	%p28, %r2891, 0;
	@%p28 bra 	$L__BB12_53;
$L__BB12_54:
	setp.eq.s32 	%p29, %r106, 0;
	@%p29 bra 	$L__BB12_63;
	and.b32  	%r116, %r105, 7;
	setp.lt.u32 	%p30, %r106, 8;
	@%p30 bra 	$L__BB12_57;
	shl.b32 	%r713, %r2893, 2;
	add.s32 	%r714, %r104, %r713;
	mov.b32 	%r715, 0;
	st.shared.u32 	[%r714], %r715;
	st.shared.u32 	[%r714+128], %r715;
	st.shared.u32 	[%r714+256], %r715;
	st.shared.u32 	[%r714+384], %r715;
	st.shared.u32 	[%r714+512], %r715;
	st.shared.u32 	[%r714+640], %r715;
	st.shared.u32 	[%r714+768], %r715;
	st.shared.u32 	[%r714+896], %r715;
	add.s32 	%r2893, %r2893, 256;
$L__BB12_57:
	setp.eq.s32 	%p31, %r116, 0;
	@%p31 bra 	$L__BB12_63;
	and.b32  	%r119, %r105, 3;
	setp.lt.u32 	%p32, %r116, 4;
	@%p32 bra 	$L__BB12_60;
	shl.b32 	%r716, %r2893, 2;
	add.s32 	%r717, %r104, %r716;
	mov.b32 	%r718, 0;
	st.shared.u32 	[%r717], %r718;
	st.shared.u32 	[%r717+128], %r718;
	st.shared.u32 	[%r717+256], %r718;
	st.shared.u32 	[%r717+384], %r718;
	add.s32 	%r2893, %r2893, 128;
$L__BB12_60:
	setp.eq.s32 	%p33, %r119, 0;
	@%p33 bra 	$L__BB12_63;
	shl.b32 	%r720, %r2893, 2;
	add.s32 	%r721, %r700, %r720;
	add.s32 	%r2897, %r701, %r721;
	neg.s32 	%r2896, %r119;
$L__BB12_62:
	.pragma "nounroll";
	mov.b32 	%r723, 0;
	st.shared.u32 	[%r2897], %r723;
	add.s32 	%r2897, %r2897, 128;
	add.s32 	%r2896, %r2896, 1;
	setp.ne.s32 	%p34, %r2896, 0;
	@%p34 bra 	$L__BB12_62;
$L__BB12_63:
	bar.warp.sync 	-1;
	xor.b32  	%r725, %r2889, -2147483648;
	shr.u32 	%r726, %r725, %r642;
	and.b32  	%r128, %r726, %r103;
	shl.b32 	%r727, %r128, 2;
	add.s32 	%r728, %r104, %r727;
	atom.shared.add.u32 	%r729, [%r728], 1;
	xor.b32  	%r2970, %r2888, -2147483648;
	shr.u32 	%r730, %r2970, %r642;
	and.b32  	%r731, %r730, %r103;
	shl.b32 	%r732, %r731, 2;
	add.s32 	%r733, %r104, %r732;
	atom.shared.add.u32 	%r734, [%r733], 1;
	xor.b32  	%r735, %r2887, -2147483648;
	shr.u32 	%r736, %r735, %r642;
	and.b32  	%r737, %r736, %r103;
	shl.b32 	%r738, %r737, 2;
	add.s32 	%r739, %r104, %r738;
	atom.shared.add.u32 	%r740, [%r739], 1;
	xor.b32  	%r741, %r2886, -2147483648;
	shr.u32 	%r742, %r741, %r642;
	and.b32  	%r743, %r742, %r103;
	shl.b32 	%r744, %r743, 2;
	add.s32 	%r745, %r104, %r744;
	atom.shared.add.u32 	%r746, [%r745], 1;
	xor.b32  	%r747, %r2885, -2147483648;
	shr.u32 	%r748, %r747, %r642;
	and.b32  	%r749, %r748, %r103;
	shl.b32 	%r750, %r749, 2;
	add.s32 	%r751, %r104, %r750;
	atom.shared.add.u32 	%r752, [%r751], 1;
	xor.b32  	%r753, %r2884, -2147483648;
	shr.u32 	%r754, %r753, %r642;
	and.b32  	%r755, %r754, %r103;
	shl.b32 	%r756, %r755, 2;
	add.s32 	%r757, %r104, %r756;
	atom.shared.add.u32 	%r758, [%r757], 1;
	xor.b32  	%r2965, %r2883, -2147483648;
	shr.u32 	%r759, %r2965, %r642;
	and.b32  	%r760, %r759, %r103;
	shl.b32 	%r761, %r760, 2;
	add.s32 	%r762, %r104, %r761;
	atom.shared.add.u32 	%r763, [%r762], 1;
	shr.u32 	%r764, %r2964, %r642;
	and.b32  	%r765, %r764, %r103;
	shl.b32 	%r766, %r765, 2;
	add.s32 	%r767, %r104, %r766;
	atom.shared.add.u32 	%r768, [%r767], 1;
	xor.b32  	%r2963, %r2881, -2147483648;
	shr.u32 	%r769, %r2963, %r642;
	and.b32  	%r770, %r769, %r103;
	shl.b32 	%r771, %r770, 2;
	add.s32 	%r772, %r104, %r771;
	atom.shared.add.u32 	%r773, [%r772], 1;
	shr.u32 	%r774, %r2962, %r642;
	and.b32  	%r775, %r774, %r103;
	shl.b32 	%r776, %r775, 2;
	add.s32 	%r777, %r104, %r776;
	atom.shared.add.u32 	%r778, [%r777], 1;
	xor.b32  	%r2961, %r2879, -2147483648;
	shr.u32 	%r779, %r2961, %r642;
	and.b32  	%r780, %r779, %r103;
	shl.b32 	%r781, %r780, 2;
	add.s32 	%r782, %r104, %r781;
	atom.shared.add.u32 	%r783, [%r782], 1;
	xor.b32  	%r2960, %r2878, -2147483648;
	shr.u32 	%r784, %r2960, %r642;
	and.b32  	%r785, %r784, %r103;
	shl.b32 	%r786, %r785, 2;
	add.s32 	%r787, %r104, %r786;
	atom.shared.add.u32 	%r788, [%r787], 1;
	xor.b32  	%r2959, %r2877, -2147483648;
	shr.u32 	%r789, %r2959, %r642;
	and.b32  	%r790, %r789, %r103;
	shl.b32 	%r791, %r790, 2;
	add.s32 	%r792, %r104, %r791;
	atom.shared.add.u32 	%r793, [%r792], 1;
	xor.b32  	%r2958, %r2876, -2147483648;
	shr.u32 	%r794, %r2958, %r642;
	and.b32  	%r795, %r794, %r103;
	shl.b32 	%r796, %r795, 2;
	add.s32 	%r797, %r104, %r796;
	atom.shared.add.u32 	%r798, [%r797], 1;
	xor.b32  	%r2957, %r2875, -2147483648;
	shr.u32 	%r800, %r2957, %r642;
	and.b32  	%r801, %r800, %r103;
	shl.b32 	%r802, %r801, 2;
	add.s32 	%r803, %r104, %r802;
	atom.shared.add.u32 	%r804, [%r803], 1;
	xor.b32  	%r2956, %r2874, -2147483648;
	shr.u32 	%r805, %r2956, %r642;
	and.b32  	%r806, %r805, %r103;
	shl.b32 	%r807, %r806, 2;
	add.s32 	%r808, %r104, %r807;
	atom.shared.add.u32 	%r809, [%r808], 1;
	xor.b32  	%r2955, %r2873, -2147483648;
	shr.u32 	%r811, %r2955, %r642;
	and.b32  	%r812, %r811, %r103;
	shl.b32 	%r813, %r812, 2;
	add.s32 	%r814, %r104, %r813;
	atom.shared.add.u32 	%r815, [%r814], 1;
	xor.b32  	%r2954, %r2872, -2147483648;
	shr.u32 	%r817, %r2954, %r642;
	and.b32  	%r818, %r817, %r103;
	shl.b32 	%r819, %r818, 2;
	add.s32 	%r820, %r104, %r819;
	atom.shared.add.u32 	%r821, [%r820], 1;
	xor.b32  	%r822, %r2871, -2147483648;
	shr.u32 	%r823, %r822, %r642;
	and.b32  	%r824, %r823, %r103;
	shl.b32 	%r825, %r824, 2;
	add.s32 	%r826, %r104, %r825;
	atom.shared.add.u32 	%r827, [%r826], 1;
	xor.b32  	%r828, %r2870, -2147483648;
	shr.u32 	%r829, %r828, %r642;
	and.b32  	%r830, %r829, %r103;
	shl.b32 	%r831, %r830, 2;
	add.s32 	%r832, %r104, %r831;
	atom.shared.add.u32 	%r833, [%r832], 1;
	xor.b32  	%r834, %r2869, -2147483648;
	shr.u32 	%r835, %r834, %r642;
	and.b32  	%r836, %r835, %r103;
	shl.b32 	%r837, %r836, 2;
	add.s32 	%r838, %r104, %r837;
	atom.shared.add.u32 	%r839, [%r838], 1;
	xor.b32  	%r840, %r2868, -2147483648;
	shr.u32 	%r841, %r840, %r642;
	and.b32  	%r842, %r841, %r103;
	shl.b32 	%r843, %r842, 2;
	add.s32 	%r844, %r104, %r843;
	atom.shared.add.u32 	%r845, [%r844], 1;
	shr.u32 	%r846, %r2949, %r642;
	and.b32  	%r847, %r846, %r103;
	shl.b32 	%r848, %r847, 2;
	add.s32 	%r849, %r104, %r848;
	atom.shared.add.u32 	%r850, [%r849], 1;
	bar.sync 	0;
	setp.gt.u32 	%p35, %r1, 255;
	shl.b32 	%r851, %r1, 2;
	add.s32 	%r137, %r701, %r851;
	mov.b32 	%r2898, 0;
	@%p35 bra 	$L__BB12_65;
	ld.shared.u32 	%r853, [%r137];
	mov.b32 	%r854, 0;
	st.shared.u32 	[%r137], %r854;
	ld.shared.u32 	%r855, [%r137+1024];
	st.shared.u32 	[%r137+1024], %r853;
	add.s32 	%r856, %r855, %r853;
	ld.shared.u32 	%r857, [%r137+2048];
	st.shared.u32 	[%r137+2048], %r856;
	add.s32 	%r858, %r857, %r856;
	ld.shared.u32 	%r859, [%r137+3072];
	st.shared.u32 	[%r137+3072], %r858;
	add.s32 	%r860, %r859, %r858;
	ld.shared.u32 	%r861, [%r137+4096];
	st.shared.u32 	[%r137+4096], %r860;
	add.s32 	%r862, %r861, %r860;
	ld.shared.u32 	%r863, [%r137+5120];
	st.shared.u32 	[%r137+5120], %r862;
	add.s32 	%r864, %r863, %r862;
	ld.shared.u32 	%r865, [%r137+6144];
	st.shared.u32 	[%r137+6144], %r864;
	add.s32 	%r866, %r865, %r864;
	ld.shared.u32 	%r867, [%r137+7168];
	st.shared.u32 	[%r137+7168], %r866;
	add.s32 	%r868, %r867, %r866;
	ld.shared.u32 	%r869, [%r137+8192];
	st.shared.u32 	[%r137+8192], %r868;
	add.s32 	%r870, %r869, %r868;
	ld.shared.u32 	%r871, [%r137+9216];
	st.shared.u32 	[%r137+9216], %r870;
	add.s32 	%r872, %r871, %r870;
	ld.shared.u32 	%r873, [%r137+10240];
	st.shared.u32 	[%r137+10240], %r872;
	add.s32 	%r874, %r873, %r872;
	ld.shared.u32 	%r875, [%r137+11264];
	st.shared.u32 	[%r137+11264], %r874;
	add.s32 	%r2898, %r875, %r874;
$L__BB12_65:
	setp.gt.u32 	%p36, %r1, 255;
	shl.b32 	%r876, %r4, 8;
	add.s32 	%r877, %r876, %r1;
	mul.wide.s32 	%rd35, %r877, 4;
	add.s64 	%rd6, %rd3, %rd35;
	@%p36 bra 	$L__BB12_67;
	or.b32  	%r878, %r2898, 1073741824;
	st.volatile.global.u32 	[%rd6], %r878;
$L__BB12_67:
	ld.param.u64 	%rd249, [_ZN3cub18CUB_300001_SM_10006detail10radix_sort29DeviceRadixSortOnesweepKernelINS1_5radix10policy_hubIiijE10Policy1000ELNS0_9SortOrderE0EiijiiNS1_21identity_decomposer_tEEEvPT5_SB_PT3_PKSC_PT1_PKSG_PT2_PKSK_T4_iiT6__param_7];
	ld.param.u64 	%rd248, [_ZN3cub18CUB_300001_SM_10006detail10radix_sort29DeviceRadixSortOnesweepKernelINS1_5radix10policy_hubIiijE10Policy1000ELNS0_9SortOrderE0EiijiiNS1_21identity_decomposer_tEEEvPT5_SB_PT3_PKSC_PT1_PKSG_PT2_PKSK_T4_iiT6__param_3];
	ld.param.u64 	%rd245, [_ZN3cub18CUB_300001_SM_10006detail10radix_sort29DeviceRadixSortOnesweepKernelINS1_5radix10policy_hubIiijE10Policy1000ELNS0_9SortOrderE0EiijiiNS1_21identity_decomposer_tEEEvPT5_SB_PT3_PKSC_PT1_PKSG_PT2_PKSK_T4_iiT6__param_2];
	xor.b32  	%r2968, %r2886, -2147483648;
	xor.b32  	%r2952, %r2870, -2147483648;
	xor.b32  	%r2953, %r2871, -2147483648;
	xor.b32  	%r2951, %r2869, -2147483648;
	xor.b32  	%r2950, %r2868, -2147483648;
	xor.b32  	%r2966, %r2884, -2147483648;
	xor.b32  	%r2967, %r2885, -2147483648;
	xor.b32  	%r2969, %r2887, -2147483648;
	xor.b32  	%r2971, %r2889, -2147483648;
	setp.lt.u32 	%p37, %r1, 256;
	setp.eq.s32 	%p38, %r2898, 8832;
	and.pred  	%p39, %p37, %p38;
	selp.u32 	%r879, 1, 0, %p39;
	{ 
	.reg .pred 	%p1; 
	.reg .pred 	%p2; 
	setp.ne.u32 	%p1, %r879, 0; 
	bar.red.or.pred 	%p2, 0, %p1; 
	selp.u32 	%r880, 1, 0, %p2; 
	}
	setp.eq.s32 	%p40, %r880, 0;
	and.b32  	%r881, %r1, 992;
	and.b32  	%r882, %r1, 31;
	mul.lo.s32 	%r883, %r881, 23;
	or.b32  	%r884, %r883, %r882;
	cvt.u64.u32 	%rd36, %r5;
	cvt.u64.u32 	%rd7, %r884;
	add.s64 	%rd37, %rd7, %rd36;
	cvta.to.global.u64 	%rd38, %rd249;
	shl.b64 	%rd39, %rd37, 2;
	add.s64 	%rd8, %rd38, %rd39;
	cvta.to.global.u64 	%rd40, %rd245;
	mul.wide.u32 	%rd41, %r1, 4;
	add.s64 	%rd9, %rd40, %rd41;
	cvta.to.global.u64 	%rd42, %rd248;
	add.s64 	%rd10, %rd42, %rd41;
	@%p40 bra 	$L__BB12_223;
	setp.gt.u32 	%p41, %r1, 255;
	setp.gt.u32 	%p42, %r1, %r128;
	selp.b32 	%r152, 8832, 0, %p42;
	@%p41 bra 	$L__BB12_76;
	ld.global.u32 	%r885, [%rd10];
	sub.s32 	%r2902, %r885, %r152;
	st.shared.u32 	[%r137+35328], %r2902;
	setp.lt.s32 	%p43, %r4, 1;
	mov.u32 	%r2903, %r2898;
	@%p43 bra 	$L__BB12_75;
	mov.b32 	%r2900, -1;
	mov.u32 	%r2899, %r4;
	mov.u32 	%r2903, %r2898;
$L__BB12_71:
	add.s32 	%r157, %r2899, -1;
	shl.b32 	%r887, %r157, 8;
	add.s32 	%r888, %r887, %r1;
	mul.wide.s32 	%rd43, %r888, 4;
	add.s64 	%rd11, %rd3, %rd43;
$L__BB12_72:
	membar.cta;
	ld.volatile.global.u32 	%r158, [%rd11];
	setp.eq.s32 	%p44, %r158, 0;
	@%p44 bra 	$L__BB12_72;
	and.b32  	%r889, %r158, 1073741823;
	add.s32 	%r2903, %r889, %r2903;
	setp.gt.s32 	%p45, %r158, -1;
	vote.sync.ballot.b32 	%r2900, %p45, %r2900;
	setp.gt.u32 	%p47, %r2899, 1;
	and.pred  	%p48, %p45, %p47;
	mov.u32 	%r2899, %r157;
	@%p48 bra 	$L__BB12_71;
	ld.shared.u32 	%r2902, [%r137+35328];
$L__BB12_75:
	or.b32  	%r890, %r2903, -2147483648;
	st.volatile.global.u32 	[%rd6], %r890;
	sub.s32 	%r891, %r2903, %r2898;
	add.s32 	%r892, %r891, %r2902;
	st.shared.u32 	[%r137+35328], %r892;
$L__BB12_76:
	ld.param.u32 	%r2831, [_ZN3cub18CUB_300001_SM_10006detail10radix_sort29DeviceRadixSortOnesweepKernelINS1_5radix10policy_hubIiijE10Policy1000ELNS0_9SortOrderE0EiijiiNS1_21identity_decomposer_tEEEvPT5_SB_PT3_PKSC_PT1_PKSG_PT2_PKSK_T4_iiT6__param_8];
	ld.param.u64 	%rd246, [_ZN3cub18CUB_300001_SM_10006detail10radix_sort29DeviceRadixSortOnesweepKernelINS1_5radix10policy_hubIiijE10Policy1000ELNS0_9SortOrderE0EiijiiNS1_21identity_decomposer_tEEEvPT5_SB_PT3_PKSC_PT1_PKSG_PT2_PKSK_T4_iiT6__param_2];
	setp.gt.u32 	%p49, %r1, 255;
	setp.lt.s32 	%p50, %r6, %r2831;
	setp.eq.s64 	%p51, %rd246, 0;
	or.pred  	%p52, %p51, %p50;
	or.pred  	%p53, %p49, %p52;
	@%p53 bra 	$L__BB12_78;
	ld.shared.u32 	%r893, [%r137+35328];
	add.s32 	%r894, %r152, %r2898;
	add.s32 	%r895, %r894, %r893;
	st.global.u32 	[%rd9], %r895;
$L__BB12_78:
	ld.param.u32 	%r2832, [_ZN3cub18CUB_300001_SM_10006detail10radix_sort29DeviceRadixSortOnesweepKernelINS1_5radix10policy_hubIiijE10Policy1000ELNS0_9SortOrderE0EiijiiNS1_21identity_decomposer_tEEEvPT5_SB_PT3_PKSC_PT1_PKSG_PT2_PKSK_T4_iiT6__param_8];
	setp.gt.s32 	%p54, %r6, %r2832;
	bar.sync 	0;
	shl.b32 	%r896, %r128, 2;
	mov.u32 	%r897, _ZZN3cub18CUB_300001_SM_10006detail10radix_sort29DeviceRadixSortOnesweepKernelINS1_5radix10policy_hubIiijE10Policy1000ELNS0_9SortOrderE0EiijiiNS1_21identity_decomposer_tEEEvPT5_SB_PT3_PKSC_PT1_PKSG_PT2_PKSK_T4_iiT6_E1s;
	add.s32 	%r898, %r897, %r896;
	ld.shared.u32 	%rd13, [%r898+35328];
	@%p54 bra 	$L__BB12_80;
	add.s64 	%rd44, %rd7, %rd13;
	shl.b64 	%rd45, %rd44, 2;
	add.s64 	%rd46, %rd2, %rd45;
	st.global.u32 	[%rd46], %r2889;
	st.global.u32 	[%rd46+128], %r2888;
	st.global.u32 	[%rd46+256], %r2887;
	st.global.u32 	[%rd46+384], %r2886;
	st.global.u32 	[%rd46+512], %r2885;
	st.global.u32 	[%rd46+640], %r2884;
	st.global.u32 	[%rd46+768], %r2883;
	st.global.u32 	[%rd46+896], %r2882;
	st.global.u32 	[%rd46+1024], %r2881;
	st.global.u32 	[%rd46+1152], %r2880;
	st.global.u32 	[%rd46+1280], %r2879;
	st.global.u32 	[%rd46+1408], %r2878;
	st.global.u32 	[%rd46+1536], %r2877;
	st.global.u32 	[%rd46+1664], %r2876;
	st.global.u32 	[%rd46+1792], %r2875;
	st.global.u32 	[%rd46+1920], %r2874;
	st.global.u32 	[%rd46+2048], %r2873;
	st.global.u32 	[%rd46+2176], %r2872;
	st.global.u32 	[%rd46+2304], %r2871;
	st.global.u32 	[%rd46+2432], %r2870;
	st.global.u32 	[%rd46+2560], %r2869;
	st.global.u32 	[%rd46+2688], %r2868;
	st.global.u32 	[%rd46+2816], %r2867;
	bra.uni 	$L__BB12_126;
$L__BB12_80:
	ld.param.u32 	%r2833, [_ZN3cub18CUB_300001_SM_10006detail10radix_sort29DeviceRadixSortOnesweepKernelINS1_5radix10policy_hubIiijE10Policy1000ELNS0_9SortOrderE0EiijiiNS1_21identity_decomposer_tEEEvPT5_SB_PT3_PKSC_PT1_PKSG_PT2_PKSK_T4_iiT6__param_8];
	cvt.u32.u64 	%r899, %rd7;
	mad.lo.s32 	%r164, %r4, -8832, %r2833;
	setp.ge.s32 	%p55, %r899, %r164;
	add.s64 	%rd47, %rd7, %rd13;
	shl.b64 	%rd48, %rd47, 2;
	add.s64 	%rd14, %rd2, %rd48;
	@%p55 bra 	$L__BB12_82;
	st.global.u32 	[%rd14], %r2889;
$L__BB12_82:
	add.s32 	%r901, %r899, 32;
	setp.ge.s32 	%p56, %r901, %r164;
	@%p56 bra 	$L__BB12_84;
	st.global.u32 	[%rd14+128], %r2888;
$L__BB12_84:
	add.s32 	%r903, %r899, 64;
	setp.ge.s32 	%p57, %r903, %r164;
	@%p57 bra 	$L__BB12_86;
	st.global.u32 	[%rd14+256], %r2887;
$L__BB12_86:
	add.s32 	%r905, %r899, 96;
	setp.ge.s32 	%p58, %r905, %r164;
	@%p58 bra 	$L__BB12_88;
	st.global.u32 	[%rd14+384], %r2886;
$L__BB12_88:
	add.s32 	%r907, %r899, 128;
	setp.ge.s32 	%p59, %r907, %r164;
	@%p59 bra 	$L__BB12_90;
	st.global.u32 	[%rd14+512], %r2885;
$L__BB12_90:
	add.s32 	%r909, %r899, 160;
	setp.ge.s32 	%p60, %r909, %r164;
	@%p60 bra 	$L__BB12_92;
	st.global.u32 	[%rd14+640], %r2884;
$L__BB12_92:
	add.s32 	%r911, %r899, 192;
	setp.ge.s32 	%p61, %r911, %r164;
	@%p61 bra 	$L__BB12_94;
	st.global.u32 	[%rd14+768], %r2883;
$L__BB12_94:
	add.s32 	%r913, %r899, 224;
	setp.ge.s32 	%p62, %r913, %r164;
	@%p62 bra 	$L__BB12_96;
	st.global.u32 	[%rd14+896], %r2882;
$L__BB12_96:
	add.s32 	%r915, %r899, 256;
	setp.ge.s32 	%p63, %r915, %r164;
	@%p63 bra 	$L__BB12_98;
	st.global.u32 	[%rd14+1024], %r2881;
$L__BB12_98:
	add.s32 	%r917, %r899, 288;
	setp.ge.s32 	%p64, %r917, %r164;
	@%p64 bra 	$L__BB12_100;
	st.global.u32 	[%rd14+1152], %r2880;
$L__BB12_100:
	add.s32 	%r919, %r899, 320;
	setp.ge.s32 	%p65, %r919, %r164;
	@%p65 bra 	$L__BB12_102;
	st.global.u32 	[%rd14+1280], %r2879;
$L__BB12_102:
	add.s32 	%r921, %r899, 352;
	setp.ge.s32 	%p66, %r921, %r164;
	@%p66 bra 	$L__BB12_104;
	st.global.u32 	[%rd14+1408], %r2878;
$L__BB12_104:
	add.s32 	%r923, %r899, 384;
	setp.ge.s32 	%p67, %r923, %r164;
	@%p67 bra 	$L__BB12_106;
	st.global.u32 	[%rd14+1536], %r2877;
$L__BB12_106:
	add.s32 	%r925, %r899, 416;
	setp.ge.s32 	%p68, %r925, %r164;
	@%p68 bra 	$L__BB12_108;
	st.global.u32 	[%rd14+1664], %r2876;
$L__BB12_108:
	add.s32 	%r927, %r899, 448;
	setp.ge.s32 	%p69, %r927, %r164;
	@%p69 bra 	$L__BB12_110;
	st.global.u32 	[%rd14+1792], %r2875;
$L__BB12_110:
	add.s32 	%r929, %r899, 480;
	setp.ge.s32 	%p70, %r929, %r164;
	@%p70 bra 	$L__BB12_112;
	st.global.u32 	[%rd14+1920], %r2874;
$L__BB12_112:
	add.s32 	%r931, %r899, 512;
	setp.ge.s32 	%p71, %r931, %r164;
	@%p71 bra 	$L__BB12_114;
	st.global.u32 	[%rd14+2048], %r2873;
$L__BB12_114:
	add.s32 	%r933, %r899, 544;
	setp.ge.s32 	%p72, %r933, %r164;
	@%p72 bra 	$L__BB12_116;
	st.global.u32 	[%rd14+2176], %r2872;
$L__BB12_116:
	add.s32 	%r935, %r899, 576;
	setp.ge.s32 	%p73, %r935, %r164;
	@%p73 bra 	$L__BB12_118;
	st.global.u32 	[%rd14+2304], %r2871;
$L__BB12_118:
	add.s32 	%r937, %r899, 608;
	setp.ge.s32 	%p74, %r937, %r164;
	@%p74 bra 	$L__BB12_120;
	st.global.u32 	[%rd14+2432], %r2870;
$L__BB12_120:
	add.s32 	%r939, %r899, 640;
	setp.ge.s32 	%p75, %r939, %r164;
	@%p75 bra 	$L__BB12_122;
	st.global.u32 	[%rd14+2560], %r2869;
$L__BB12_122:
	add.s32 	%r941, %r899, 672;
	setp.ge.s32 	%p76, %r941, %r164;
	@%p76 bra 	$L__BB12_124;
	st.global.u32 	[%rd14+2688], %r2868;
$L__BB12_124:
	add.s32 	%r943, %r899, 704;
	setp.ge.s32 	%p77, %r943, %r164;
	@%p77 bra 	$L__BB12_126;
	st.global.u32 	[%rd14+2816], %r2867;
$L__BB12_126:
	ld.param.u32 	%r2834, [_ZN3cub18CUB_300001_SM_10006detail10radix_sort29DeviceRadixSortOnesweepKernelINS1_5radix10policy_hubIiijE10Policy1000ELNS0_9SortOrderE0EiijiiNS1_21identity_decomposer_tEEEvPT5_SB_PT3_PKSC_PT1_PKSG_PT2_PKSK_T4_iiT6__param_8];
	setp.gt.s32 	%p78, %r6, %r2834;
	@%p78 bra 	$L__BB12_128;
	ld.global.u32 	%r2948, [%rd8];
	ld.global.u32 	%r2947, [%rd8+128];
	ld.global.u32 	%r2946, [%rd8+256];
	ld.global.u32 	%r2945, [%rd8+384];
	ld.global.u32 	%r2944, [%rd8+512];
	ld.global.u32 	%r2943, [%rd8+640];
	ld.global.u32 	%r2942, [%rd8+768];
	ld.global.u32 	%r2941, [%rd8+896];
	ld.global.u32 	%r2940, [%rd8+1024];
	ld.global.u32 	%r2939, [%rd8+1152];
	ld.global.u32 	%r2938, [%rd8+1280];
	ld.global.u32 	%r2937, [%rd8+1408];
	ld.global.u32 	%r2936, [%rd8+1536];
	ld.global.u32 	%r2935, [%rd8+1664];
	ld.global.u32 	%r2934, [%rd8+1792];
	ld.global.u32 	%r2933, [%rd8+1920];
	ld.global.u32 	%r2932, [%rd8+2048];
	ld.global.u32 	%r2931, [%rd8+2176];
	ld.global.u32 	%r2930, [%rd8+2304];
	ld.global.u32 	%r2929, [%rd8+2432];
	ld.global.u32 	%r2928, [%rd8+2560];
	ld.global.u32 	%r2927, [%rd8+2688];
	ld.global.u32 	%r2926, [%rd8+2816];
	bra.uni 	$L__BB12_174;
$L__BB12_128:
	ld.param.u32 	%r2835, [_ZN3cub18CUB_300001_SM_10006detail10radix_sort29DeviceRadixSortOnesweepKernelINS1_5radix10policy_hubIiijE10Policy1000ELNS0_9SortOrderE0EiijiiNS1_21identity_decomposer_tEEEvPT5_SB_PT3_PKSC_PT1_PKSG_PT2_PKSK_T4_iiT6__param_8];
	cvt.u32.u64 	%r945, %rd7;
	sub.s32 	%r188, %r2835, %r5;
	setp.ge.s32 	%p79, %r945, %r188;
	@%p79 bra 	$L__BB12_130;
	ld.global.u32 	%r2948, [%rd8];
$L__BB12_130:
	add.s32 	%r948, %r945, 32;
	setp.ge.s32 	%p80, %r948, %r188;
	@%p80 bra 	$L__BB12_132;
	ld.global.u32 	%r2947, [%rd8+128];
$L__BB12_132:
	add.s32 	%r951, %r945, 64;
	setp.ge.s32 	%p81, %r951, %r188;
	@%p81 bra 	$L__BB12_134;
	ld.global.u32 	%r2946, [%rd8+256];
$L__BB12_134:
	add.s32 	%r954, %r945, 96;
	setp.ge.s32 	%p82, %r954, %r188;
	@%p82 bra 	$L__BB12_136;
	ld.global.u32 	%r2945, [%rd8+384];
$L__BB12_136:
	add.s32 	%r957, %r945, 128;
	setp.ge.s32 	%p83, %r957, %r188;
	@%p83 bra 	$L__BB12_138;
	ld.global.u32 	%r2944, [%rd8+512];
$L__BB12_138:
	add.s32 	%r960, %r945, 160;
	setp.ge.s32 	%p84, %r960, %r188;
	@%p84 bra 	$L__BB12_140;
	ld.global.u32 	%r2943, [%rd8+640];
$L__BB12_140:
	add.s32 	%r963, %r945, 192;
	setp.ge.s32 	%p85, %r963, %r188;
	@%p85 bra 	$L__BB12_142;
	ld.global.u32 	%r2942, [%rd8+768];
$L__BB12_142:
	add.s32 	%r966, %r945, 224;
	setp.ge.s32 	%p86, %r966, %r188;
	@%p86 bra 	$L__BB12_144;
	ld.global.u32 	%r2941, [%rd8+896];
$L__BB12_144:
	add.s32 	%r969, %r945, 256;
	setp.ge.s32 	%p87, %r969, %r188;
	@%p87 bra 	$L__BB12_146;
	ld.global.u32 	%r2940, [%rd8+1024];
$L__BB12_146:
	add.s32 	%r972, %r945, 288;
	setp.ge.s32 	%p88, %r972, %r188;
	@%p88 bra 	$L__BB12_148;
	ld.global.u32 	%r2939, [%rd8+1152];
$L__BB12_148:
	add.s32 	%r975, %r945, 320;
	setp.ge.s32 	%p89, %r975, %r188;
	@%p89 bra 	$L__BB12_150;
	ld.global.u32 	%r2938, [%rd8+1280];
$L__BB12_150:
	add.s32 	%r978, %r945, 352;
	setp.ge.s32 	%p90, %r978, %r188;
	@%p90 bra 	$L__BB12_152;
	ld.global.u32 	%r2937, [%rd8+1408];
$L__BB12_152:
	add.s32 	%r981, %r945, 384;
	setp.ge.s32 	%p91, %r981, %r188;
	@%p91 bra 	$L__BB12_154;
	ld.global.u32 	%r2936, [%rd8+1536];
$L__BB12_154:
	add.s32 	%r984, %r945, 416;
	setp.ge.s32 	%p92, %r984, %r188;
	@%p92 bra 	$L__BB12_156;
	ld.global.u32 	%r2935, [%rd8+1664];
$L__BB12_156:
	add.s32 	%r987, %r945, 448;
	setp.ge.s32 	%p93, %r987, %r188;
	@%p93 bra 	$L__BB12_158;
	ld.global.u32 	%r2934, [%rd8+1792];
$L__BB12_158:
	add.s32 	%r990, %r945, 480;
	setp.ge.s32 	%p94, %r990, %r188;
	@%p94 bra 	$L__BB12_160;
	ld.global.u32 	%r2933, [%rd8+1920];
$L__BB12_160:
	add.s32 	%r993, %r945, 512;
	setp.ge.s32 	%p95, %r993, %r188;
	@%p95 bra 	$L__BB12_162;
	ld.global.u32 	%r2932, [%rd8+2048];
$L__BB12_162:
	add.s32 	%r996, %r945, 544;
	setp.ge.s32 	%p96, %r996, %r188;
	@%p96 bra 	$L__BB12_164;
	ld.global.u32 	%r2931, [%rd8+2176];
$L__BB12_164:
	add.s32 	%r999, %r945, 576;
	setp.ge.s32 	%p97, %r999, %r188;
	@%p97 bra 	$L__BB12_166;
	ld.global.u32 	%r2930, [%rd8+2304];
$L__BB12_166:
	add.s32 	%r1002, %r945, 608;
	setp.ge.s32 	%p98, %r1002, %r188;
	@%p98 bra 	$L__BB12_168;
	ld.global.u32 	%r2929, [%rd8+2432];
$L__BB12_168:
	add.s32 	%r1005, %r945, 640;
	setp.ge.s32 	%p99, %r1005, %r188;
	@%p99 bra 	$L__BB12_170;
	ld.global.u32 	%r2928, [%rd8+2560];
$L__BB12_170:
	add.s32 	%r1008, %r945, 672;
	setp.ge.s32 	%p100, %r1008, %r188;
	@%p100 bra 	$L__BB12_172;
	ld.global.u32 	%r2927, [%rd8+2688];
$L__BB12_172:
	add.s32 	%r1011, %r945, 704;
	setp.ge.s32 	%p101, %r1011, %r188;
	@%p101 bra 	$L__BB12_174;
	ld.global.u32 	%r2926, [%rd8+2816];
$L__BB12_174:
	ld.param.u32 	%r2836, [_ZN3cub18CUB_300001_SM_10006detail10radix_sort29DeviceRadixSortOnesweepKernelINS1_5radix10policy_hubIiijE10Policy1000ELNS0_9SortOrderE0EiijiiNS1_21identity_decomposer_tEEEvPT5_SB_PT3_PKSC_PT1_PKSG_PT2_PKSK_T4_iiT6__param_8];
	setp.gt.s32 	%p102, %r6, %r2836;
	@%p102 bra 	$L__BB12_176;
	add.s64 	%rd49, %rd7, %rd13;
	shl.b64 	%rd50, %rd49, 2;
	add.s64 	%rd51, %rd1, %rd50;
	st.global.u32 	[%rd51], %r2948;
	st.global.u32 	[%rd51+128], %r2947;
	st.global.u32 	[%rd51+256], %r2946;
	st.global.u32 	[%rd51+384], %r2945;
	st.global.u32 	[%rd51+512], %r2944;
	st.global.u32 	[%rd51+640], %r2943;
	st.global.u32 	[%rd51+768], %r2942;
	st.global.u32 	[%rd51+896], %r2941;
	st.global.u32 	[%rd51+1024], %r2940;
	st.global.u32 	[%rd51+1152], %r2939;
	st.global.u32 	[%rd51+1280], %r2938;
	st.global.u32 	[%rd51+1408], %r2937;
	st.global.u32 	[%rd51+1536], %r2936;
	st.global.u32 	[%rd51+1664], %r2935;
	st.global.u32 	[%rd51+1792], %r2934;
	st.global.u32 	[%rd51+1920], %r2933;
	st.global.u32 	[%rd51+2048], %r2932;
	st.global.u32 	[%rd51+2176], %r2931;
	st.global.u32 	[%rd51+2304], %r2930;
	st.global.u32 	[%rd51+2432], %r2929;
	st.global.u32 	[%rd51+2560], %r2928;
	st.global.u32 	[%rd51+2688], %r2927;
	st.global.u32 	[%rd51+2816], %r2926;
	bra.uni 	$L__BB12_222;
$L__BB12_176:
	ld.param.u32 	%r2837, [_ZN3cub18CUB_300001_SM_10006detail10radix_sort29DeviceRadixSortOnesweepKernelINS1_5radix10policy_hubIiijE10Policy1000ELNS0_9SortOrderE0EiijiiNS1_21identity_decomposer_tEEEvPT5_SB_PT3_PKSC_PT1_PKSG_PT2_PKSK_T4_iiT6__param_8];
	cvt.u32.u64 	%r1013, %rd7;
	mad.lo.s32 	%r257, %r4, -8832, %r2837;
	setp.ge.s32 	%p103, %r1013, %r257;
	add.s64 	%rd52, %rd7, %rd13;
	shl.b64 	%rd53, %rd52, 2;
	add.s64 	%rd15, %rd1, %rd53;
	@%p103 bra 	$L__BB12_178;
	st.global.u32 	[%rd15], %r2948;
$L__BB12_178:
	add.s32 	%r1015, %r1013, 32;
	setp.ge.s32 	%p104, %r1015, %r257;
	@%p104 bra 	$L__BB12_180;
	st.global.u32 	[%rd15+128], %r2947;
$L__BB12_180:
	add.s32 	%r1017, %r1013, 64;
	setp.ge.s32 	%p105, %r1017, %r257;
	@%p105 bra 	$L__BB12_182;
	st.global.u32 	[%rd15+256], %r2946;
$L__BB12_182:
	add.s32 	%r1019, %r1013, 96;
	setp.ge.s32 	%p106, %r1019, %r257;
	@%p106 bra 	$L__BB12_184;
	st.global.u32 	[%rd15+384], %r2945;
$L__BB12_184:
	add.s32 	%r1021, %r1013, 128;
	setp.ge.s32 	%p107, %r1021, %r257;
	@%p107 bra 	$L__BB12_186;
	st.global.u32 	[%rd15+512], %r2944;
$L__BB12_186:
	add.s32 	%r1023, %r1013, 160;
	setp.ge.s32 	%p108, %r1023, %r257;
	@%p108 bra 	$L__BB12_188;
	st.global.u32 	[%rd15+640], %r2943;
$L__BB12_188:
	add.s32 	%r1025, %r1013, 192;
	setp.ge.s32 	%p109, %r1025, %r257;
	@%p109 bra 	$L__BB12_190;
	st.global.u32 	[%rd15+768], %r2942;
$L__BB12_190:
	add.s32 	%r1027, %r1013, 224;
	setp.ge.s32 	%p110, %r1027, %r257;
	@%p110 bra 	$L__BB12_192;
	st.global.u32 	[%rd15+896], %r2941;
$L__BB12_192:
	add.s32 	%r1029, %r1013, 256;
	setp.ge.s32 	%p111, %r1029, %r257;
	@%p111 bra 	$L__BB12_194;
	st.global.u32 	[%rd15+1024], %r2940;
$L__BB12_194:
	add.s32 	%r1031, %r1013, 288;
	setp.ge.s32 	%p112, %r1031, %r257;
	@%p112 bra 	$L__BB12_196;
	st.global.u32 	[%rd15+1152], %r2939;
$L__BB12_196:
	add.s32 	%r1033, %r1013, 320;
	setp.ge.s32 	%p113, %r1033, %r257;
	@%p113 bra 	$L__BB12_198;
	st.global.u32 	[%rd15+1280], %r2938;
$L__BB12_198:
	add.s32 	%r1035, %r1013, 352;
	setp.ge.s32 	%p114, %r1035, %r257;
	@%p114 bra 	$L__BB12_200;
	st.global.u32 	[%rd15+1408], %r2937;
$L__BB12_200:
	add.s32 	%r1037, %r1013, 384;
	setp.ge.s32 	%p115, %r1037, %r257;
	@%p115 bra 	$L__BB12_202;
	st.global.u32 	[%rd15+1536], %r2936;
$L__BB12_202:
	add.s32 	%r1039, %r1013, 416;
	setp.ge.s32 	%p116, %r1039, %r257;
	@%p116 bra 	$L__BB12_204;
	st.global.u32 	[%rd15+1664], %r2935;
$L__BB12_204:
	add.s32 	%r1041, %r1013, 448;
	setp.ge.s32 	%p117, %r1041, %r257;
	@%p117 bra 	$L__BB12_206;
	st.global.u32 	[%rd15+1792], %r2934;
$L__BB12_206:
	add.s32 	%r1043, %r1013, 480;
	setp.ge.s32 	%p118, %r1043, %r257;
	@%p118 bra 	$L__BB12_208;
	st.global.u32 	[%rd15+1920], %r2933;
$L__BB12_208:
	add.s32 	%r1045, %r1013, 512;
	setp.ge.s32 	%p119, %r1045, %r257;
	@%p119 bra 	$L__BB12_210;
	st.global.u32 	[%rd15+2048], %r2932;
$L__BB12_210:
	add.s32 	%r1047, %r1013, 544;
	setp.ge.s32 	%p120, %r1047, %r257;
	@%p120 bra 	$L__BB12_212;
	st.global.u32 	[%rd15+2176], %r2931;
$L__BB12_212:
	add.s32 	%r1049, %r1013, 576;
	setp.ge.s32 	%p121, %r1049, %r257;
	@%p121 bra 	$L__BB12_214;
	st.global.u32 	[%rd15+2304], %r2930;
$L__BB12_214:
	add.s32 	%r1051, %r1013, 608;
	setp.ge.s32 	%p122, %r1051, %r257;
	@%p122 bra 	$L__BB12_216;
	st.global.u32 	[%rd15+2432], %r2929;
$L__BB12_216:
	add.s32 	%r1053, %r1013, 640;
	setp.ge.s32 	%p123, %r1053, %r257;
	@%p123 bra 	$L__BB12_218;
	st.global.u32 	[%rd15+2560], %r2928;
$L__BB12_218:
	add.s32 	%r1055, %r1013, 672;
	setp.ge.s32 	%p124, %r1055, %r257;
	@%p124 bra 	$L__BB12_220;
	st.global.u32 	[%rd15+2688], %r2927;
$L__BB12_220:
	add.s32 	%r1057, %r1013, 704;
	setp.ge.s32 	%p125, %r1057, %r257;
	@%p125 bra 	$L__BB12_222;
	st.global.u32 	[%rd15+2816], %r2926;
$L__BB12_222:
	// begin inline asm
	exit;
	// end inline asm
	mov.u32 	%r2949, %r2867;
	mov.u32 	%r2950, %r2868;
	mov.u32 	%r2951, %r2869;
	mov.u32 	%r2952, %r2870;
	mov.u32 	%r2953, %r2871;
	mov.u32 	%r2954, %r2872;
	mov.u32 	%r2955, %r2873;
	mov.u32 	%r2956, %r2874;
	mov.u32 	%r2957, %r2875;
	mov.u32 	%r2958, %r2876;
	mov.u32 	%r2959, %r2877;
	mov.u32 	%r2960, %r2878;
	mov.u32 	%r2961, %r2879;
	mov.u32 	%r2962, %r2880;
	mov.u32 	%r2963, %r2881;
	mov.u32 	%r2964, %r2882;
	mov.u32 	%r2965, %r2883;
	mov.u32 	%r2966, %r2884;
	mov.u32 	%r2967, %r2885;
	mov.u32 	%r2968, %r2886;
	mov.u32 	%r2969, %r2887;
	mov.u32 	%r2970, %r2888;
	mov.u32 	%r2971, %r2889;
$L__BB12_223:
	mul.hi.u32 	%r1058, %r1, 357913942;
	add.s32 	%r1059, %r1058, %r1;
	shl.b32 	%r1060, %r1059, 2;
	mov.u32 	%r1061, _ZZN3cub18CUB_300001_SM_10006detail10radix_sort29DeviceRadixSortOnesweepKernelINS1_5radix10policy_hubIiijE10Policy1000ELNS0_9SortOrderE0EiijiiNS1_21identity_decomposer_tEEEvPT5_SB_PT3_PKSC_PT1_PKSG_PT2_PKSK_T4_iiT6_E1s;
	add.s32 	%r1062, %r1061, %r1060;
	add.s32 	%r281, %r1062, 13328;
	st.shared.u32 	[%r1062+13328], %r2898;
	bar.sync 	0;
	setp.gt.u32 	%p126, %r1, 31;
	@%p126 bra 	$L__BB12_225;
	mad.lo.s32 	%r1094, %r1, 52, %r1061;
	ld.shared.u32 	%r1095, [%r1094+13328];
	ld.shared.u32 	%r1096, [%r1094+13332];
	ld.shared.u32 	%r1097, [%r1094+13336];
	ld.shared.u32 	%r1098, [%r1094+13340];
	ld.shared.u32 	%r1099, [%r1094+13344];
	ld.shared.u32 	%r1100, [%r1094+13348];
	ld.shared.u32 	%r1101, [%r1094+13352];
	ld.shared.u32 	%r1102, [%r1094+13356];
	ld.shared.u32 	%r1103, [%r1094+13360];
	ld.shared.u32 	%r1104, [%r1094+13364];
	ld.shared.u32 	%r1105, [%r1094+13368];
	ld.shared.u32 	%r1106, [%r1094+13372];
	add.s32 	%r1107, %r1096, %r1095;
	add.s32 	%r1108, %r1107, %r1097;
	add.s32 	%r1109, %r1108, %r1098;
	add.s32 	%r1110, %r1109, %r1099;
	add.s32 	%r1111, %r1110, %r1100;
	add.s32 	%r1112, %r1111, %r1101;
	add.s32 	%r1113, %r1112, %r1102;
	add.s32 	%r1114, %r1113, %r1103;
	add.s32 	%r1115, %r1114, %r1104;
	add.s32 	%r1116, %r1115, %r1105;
	add.s32 	%r1067, %r1116, %r1106;
	mov.b32 	%r1065, 1;
	mov.b32 	%r1090, 0;
	mov.b32 	%r1092, -1;
	// begin inline asm
	{  .reg .s32 r0;  .reg .pred p;  shfl.sync.up.b32 r0|p, %r1067, %r1065, %r1090, %r1092;  @p add.s32 r0, r0, %r1067;  mov.s32 %r1063, r0;}
	// end inline asm
	mov.b32 	%r1071, 2;
	// begin inline asm
	{  .reg .s32 r0;  .reg .pred p;  shfl.sync.up.b32 r0|p, %r1063, %r1071, %r1090, %r1092;  @p add.s32 r0, r0, %r1063;  mov.s32 %r1069, r0;}
	// end inline asm
	mov.b32 	%r1077, 4;
	// begin inline asm
	{  .reg .s32 r0;  .reg .pred p;  shfl.sync.up.b32 r0|p, %r1069, %r1077, %r1090, %r1092;  @p add.s32 r0, r0, %r1069;  mov.s32 %r1075, r0;}
	// end inline asm
	mov.b32 	%r1083, 8;
	// begin inline asm
	{  .reg .s32 r0;  .reg .pred p;  shfl.sync.up.b32 r0|p, %r1075, %r1083, %r1090, %r1092;  @p add.s32 r0, r0, %r1075;  mov.s32 %r1081, r0;}
	// end inline asm
	mov.b32 	%r1089, 16;
	// begin inline asm
	{  .reg .s32 r0;  .reg .pred p;  shfl.sync.up.b32 r0|p, %r1081, %r1089, %r1090, %r1092;  @p add.s32 r0, r0, %r1081;  mov.s32 %r1087, r0;}
	// end inline asm
	sub.s32 	%r1117, %r1087, %r1067;
	add.s32 	%r1118, %r1095, %r1117;
	add.s32 	%r1119, %r1096, %r1118;
	add.s32 	%r1120, %r1097, %r1119;
	add.s32 	%r1121, %r1098, %r1120;
	add.s32 	%r1122, %r1099, %r1121;
	add.s32 	%r1123, %r1100, %r1122;
	add.s32 	%r1124, %r1101, %r1123;
	add.s32 	%r1125, %r1102, %r1124;
	add.s32 	%r1126, %r1103, %r1125;
	add.s32 	%r1127, %r1104, %r1126;
	add.s32 	%r1128, %r1105, %r1127;
	st.shared.u32 	[%r1094+13328], %r1117;
	st.shared.u32 	[%r1094+13332], %r1118;
	st.shared.u32 	[%r1094+13336], %r1119;
	st.shared.u32 	[%r1094+13340], %r1120;
	st.shared.u32 	[%r1094+13344], %r1121;
	st.shared.u32 	[%r1094+13348], %r1122;
	st.shared.u32 	[%r1094+13352], %r1123;
	st.shared.u32 	[%r1094+13356], %r1124;
	st.shared.u32 	[%r1094+13360], %r1125;
	st.shared.u32 	[%r1094+13364], %r1126;
	st.shared.u32 	[%r1094+13368], %r1127;
	st.shared.u32 	[%r1094+13372], %r1128;
$L__BB12_225:
	setp.gt.u32 	%p127, %r1, 255;
	bar.sync 	0;
	ld.shared.u32 	%r282, [%r281];
	@%p127 bra 	$L__BB12_227;
	ld.shared.u32 	%r1129, [%r137];
	add.s32 	%r1130, %r1129, %r282;
	st.shared.u32 	[%r137], %r1130;
	ld.shared.u32 	%r1131, [%r137+1024];
	add.s32 	%r1132, %r1131, %r282;
	st.shared.u32 	[%r137+1024], %r1132;
	ld.shared.u32 	%r1133, [%r137+2048];
	add.s32 	%r1134, %r1133, %r282;
	st.shared.u32 	[%r137+2048], %r1134;
	ld.shared.u32 	%r1135, [%r137+3072];
	add.s32 	%r1136, %r1135, %r282;
	st.shared.u32 	[%r137+3072], %r1136;
	ld.shared.u32 	%r1137, [%r137+4096];
	add.s32 	%r1138, %r1137, %r282;
	st.shared.u32 	[%r137+4096], %r1138;
	ld.shared.u32 	%r1139, [%r137+5120];
	add.s32 	%r1140, %r1139, %r282;
	st.shared.u32 	[%r137+5120], %r1140;
	ld.shared.u32 	%r1141, [%r137+6144];
	add.s32 	%r1142, %r1141, %r282;
	st.shared.u32 	[%r137+6144], %r1142;
	ld.shared.u32 	%r1143, [%r137+7168];
	add.s32 	%r1144, %r1143, %r282;
	st.shared.u32 	[%r137+7168], %r1144;
	ld.shared.u32 	%r1145, [%r137+8192];
	add.s32 	%r1146, %r1145, %r282;
	st.shared.u32 	[%r137+8192], %r1146;
	ld.shared.u32 	%r1147, [%r137+9216];
	add.s32 	%r1148, %r1147, %r282;
	st.shared.u32 	[%r137+9216], %r1148;
	ld.shared.u32 	%r1149, [%r137+10240];
	add.s32 	%r1150, %r1149, %r282;
	st.shared.u32 	[%r137+10240], %r1150;
	ld.shared.u32 	%r1151, [%r137+11264];
	add.s32 	%r1152, %r1151, %r282;
	st.shared.u32 	[%r137+11264], %r1152;
$L__BB12_227:
	bar.sync 	0;
	// begin inline asm
	mov.u32 %r1153, %lanemask_le;
	// end inline asm
	shr.u32 	%r1179, %r2971, %r642;
	and.b32  	%r1176, %r1179, %r103;
	mov.b32 	%r1156, 1;
	// begin inline asm
	{
    .reg .pred p;
    and.b32 %r1154, %r1176, %r1156;    setp.ne.u32 p, %r1154, 0;
    vote.ballot.sync.b32 %r1154, p, 0xffffffff;
    @!p not.b32 %r1154, %r1154;
}

	// end inline asm
	mov.b32 	%r1159, 2;
	// begin inline asm
	{
    .reg .pred p;
    and.b32 %r1157, %r1176, %r1159;    setp.ne.u32 p, %r1157, 0;
    vote.ballot.sync.b32 %r1157, p, 0xffffffff;
    @!p not.b32 %r1157, %r1157;
}

	// end inline asm
	and.b32  	%r1180, %r1157, %r1154;
	mov.b32 	%r1162, 4;
	// begin inline asm
	{
    .reg .pred p;
    and.b32 %r1160, %r1176, %r1162;    setp.ne.u32 p, %r1160, 0;
    vote.ballot.sync.b32 %r1160, p, 0xffffffff;
    @!p not.b32 %r1160, %r1160;
}

	// end inline asm
	and.b32  	%r1181, %r1160, %r1180;
	mov.b32 	%r1165, 8;
	// begin inline asm
	{
    .reg .pred p;
    and.b32 %r1163, %r1176, %r1165;    setp.ne.u32 p, %r1163, 0;
    vote.ballot.sync.b32 %r1163, p, 0xffffffff;
    @!p not.b32 %r1163, %r1163;
}

	// end inline asm
	and.b32  	%r1182, %r1163, %r1181;
	mov.b32 	%r1168, 16;
	// begin inline asm
	{
    .reg .pred p;
    and.b32 %r1166, %r1176, %r1168;    setp.ne.u32 p, %r1166, 0;
    vote.ballot.sync.b32 %r1166, p, 0xffffffff;
    @!p not.b32 %r1166, %r1166;
}

	// end inline asm
	and.b32  	%r1183, %r1166, %r1182;
	mov.b32 	%r1171, 32;
	// begin inline asm
	{
    .reg .pred p;
    and.b32 %r1169, %r1176, %r1171;    setp.ne.u32 p, %r1169, 0;
    vote.ballot.sync.b32 %r1169, p, 0xffffffff;
    @!p not.b32 %r1169, %r1169;
}

	// end inline asm
	and.b32  	%r1184, %r1169, %r1183;
	mov.b32 	%r1174, 64;
	// begin inline asm
	{
    .reg .pred p;
    and.b32 %r1172, %r1176, %r1174;    setp.ne.u32 p, %r1172, 0;
    vote.ballot.sync.b32 %r1172, p, 0xffffffff;
    @!p not.b32 %r1172, %r1172;
}

	// end inline asm
	and.b32  	%r1185, %r1172, %r1184;
	mov.b32 	%r1177, 128;
	// begin inline asm
	{
    .reg .pred p;
    and.b32 %r1175, %r1176, %r1177;    setp.ne.u32 p, %r1175, 0;
    vote.ballot.sync.b32 %r1175, p, 0xffffffff;
    @!p not.b32 %r1175, %r1175;
}

	// end inline asm
	and.b32  	%r1186, %r1175, %r1185;
	clz.b32 	%r1187, %r1186;
	sub.s32 	%r285, 31, %r1187;
	and.b32  	%r1188, %r1153, %r1186;
	popc.b32 	%r286, %r1188;
	setp.ne.s32 	%p128, %r644, %r285;
	mov.b32 	%r2972, 0;
	@%p128 bra 	$L__BB12_229;
	shl.b32 	%r1189, %r1176, 2;
	add.s32 	%r1190, %r104, %r1189;
	atom.shared.add.u32 	%r2972, [%r1190], %r286;
$L__BB12_229:
	shfl.sync.idx.b32	%r1216|%p129, %r2972, %r285, 31, -1;
	add.s32 	%r289, %r286, %r1216;
	shr.u32 	%r1217, %r2970, %r642;
	and.b32  	%r1213, %r1217, %r103;
	mov.b32 	%r1193, 1;
	// begin inline asm
	{
    .reg .pred p;
    and.b32 %r1191, %r1213, %r1193;    setp.ne.u32 p, %r1191, 0;
    vote.ballot.sync.b32 %r1191, p, 0xffffffff;
    @!p not.b32 %r1191, %r1191;
}

	// end inline asm
	mov.b32 	%r1196, 2;
	// begin inline asm
	{
    .reg .pred p;
    and.b32 %r1194, %r1213, %r1196;    setp.ne.u32 p, %r1194, 0;
    vote.ballot.sync.b32 %r1194, p, 0xffffffff;
    @!p not.b32 %r1194, %r1194;
}

	// end inline asm
	and.b32  	%r1218, %r1194, %r1191;
	mov.b32 	%r1199, 4;
	// begin inline asm
	{
    .reg .pred p;
    and.b32 %r1197, %r1213, %r1199;    setp.ne.u32 p, %r1197, 0;
    vote.ballot.sync.b32 %r1197, p, 0xffffffff;
    @!p not.b32 %r1197, %r1197;
}

	// end inline asm
	and.b32  	%r1219, %r1197, %r1218;
	mov.b32 	%r1202, 8;
	// begin inline asm
	{
    .reg .pred p;
    and.b32 %r1200, %r1213, %r1202;    setp.ne.u32 p, %r1200, 0;
    vote.ballot.sync.b32 %r1200, p, 0xffffffff;
    @!p not.b32 %r1200, %r1200;
}

	// end inline asm
	and.b32  	%r1220, %r1200, %r1219;
	mov.b32 	%r1205, 16;
	// begin inline asm
	{
    .reg .pred p;
    and.b32 %r1203, %r1213, %r1205;    setp.ne.u32 p, %r1203, 0;
    vote.ballot.sync.b32 %r1203, p, 0xffffffff;
    @!p not.b32 %r1203, %r1203;
}

	// end inline asm
	and.b32  	%r1221, %r1203, %r1220;
	mov.b32 	%r1208, 32;
	// begin inline asm
	{
    .reg .pred p;
    and.b32 %r1206, %r1213, %r1208;    setp.ne.u32 p, %r1206, 0;
    vote.ballot.sync.b32 %r1206, p, 0xffffffff;
    @!p not.b32 %r1206, %r1206;
}

	// end inline asm
	and.b32  	%r1222, %r1206, %r1221;
	mov.b32 	%r1211, 64;
	// begin inline asm
	{
    .reg .pred p;
    and.b32 %r1209, %r1213, %r1211;    setp.ne.u32 p, %r1209, 0;
    vote.ballot.sync.b32 %r1209, p, 0xffffffff;
    @!p not.b32 %r1209, %r1209;
}

	// end inline asm
	and.b32  	%r1223, %r1209, %r1222;
	mov.b32 	%r1214, 128;
	// begin inline asm
	{
    .reg .pred p;
    and.b32 %r1212, %r1213, %r1214;    setp.ne.u32 p, %r1212, 0;
    vote.ballot.sync.b32 %r1212, p, 0xffffffff;
    @!p not.b32 %r1212, %r1212;
}

	// end inline asm
	and.b32  	%r1224, %r1212, %r1223;
	clz.b32 	%r1225, %r1224;
	sub.s32 	%r291, 31, %r1225;
	and.b32  	%r1226, %r1153, %r1224;
	popc.b32 	%r292, %r1226;
	setp.ne.s32 	%p130, %r644, %r291;
	mov.b32 	%r2973, 0;
	@%p130 bra 	$L__BB12_231;
	shl.b32 	%r1227, %r1213, 2;
	add.s32 	%r1228, %r104, %r1227;
	atom.shared.add.u32 	%r2973, [%r1228], %r292;
$L__BB12_231:
	shfl.sync.idx.b32	%r1254|%p131, %r2973, %r291, 31, -1;
	add.s32 	%r295, %r292, %r1254;
	shr.u32 	%r1255, %r2969, %r642;
	and.b32  	%r1251, %r1255, %r103;
	mov.b32 	%r1231, 1;
	// begin inline asm
	{
    .reg .pred p;
    and.b32 %r1229, %r1251, %r1231;    setp.ne.u32 p, %r1229, 0;
    vote.ballot.sync.b32 %r1229, p, 0xffffffff;
    @!p not.b32 %r1229, %r1229;
}

	// end inline asm
	mov.b32 	%r1234, 2;
	// begin inline asm
	{
    .reg .pred p;
    and.b32 %r1232, %r1251, %r1234;    setp.ne.u32 p, %r1232, 0;
    vote.ballot.sync.b32 %r1232, p, 0xffffffff;
    @!p not.b32 %r1232, %r1232;
}

	// end inline asm
	and.b32  	%r1256, %r1232, %r1229;
	mov.b32 	%r1237, 4;
	// begin inline asm
	{
    .reg .pred p;
    and.b32 %r1235, %r1251, %r1237;    setp.ne.u32 p, %r1235, 0;
    vote.ballot.sync.b32 %r1235, p, 0xffffffff;
    @!p not.b32 %r1235, %r1235;
}

	// end inline asm
	and.b32  	%r1257, %r1235, %r1256;
	mov.b32 	%r1240, 8;
	// begin inline asm
	{
    .reg .pred p;
    and.b32 %r1238, %r1251, %r1240;    setp.ne.u32 p, %r1238, 0;
    vote.ballot.sync.b32 %r1238, p, 0xffffffff;
    @!p not.b32 %r1238, %r1238;
}

	// end inline asm
	and.b32  	%r1258, %r1238, %r1257;
	mov.b32 	%r1243, 16;
	// begin inline asm
	{
    .reg .pred p;
    and.b32 %r1241, %r1251, %r1243;    setp.ne.u32 p, %r1241, 0;
    vote.ballot.sync.b32 %r1241, p, 0xffffffff;
    @!p not.b32 %r1241, %r1241;
}

	// end inline asm
	and.b32  	%r1259, %r1241, %r1258;
	mov.b32 	%r1246, 32;
	// begin inline asm
	{
    .reg .pred p;
    and.b32 %r1244, %r1251, %r1246;    setp.ne.u32 p, %r1244, 0;
    vote.ballot.sync.b32 %r1244, p, 0xffffffff;
    @!p not.b32 %r1244, %r1244;
}

	// end inline asm
	and.b32  	%r1260, %r1244, %r1259;
	mov.b32 	%r1249, 64;
	// begin inline asm
	{
    .reg .pred p;
    and.b32 %r1247, %r1251, %r1249;    setp.ne.u32 p, %r1247, 0;
    vote.ballot.sync.b32 %r1247, p, 0xffffffff;
    @!p not.b32 %r1247, %r1247;
}

	// end inline asm
	and.b32  	%r1261, %r1247, %r1260;
	mov.b32 	%r1252, 128;
	// begin inline asm
	{
    .reg .pred p;
    and.b32 %r1250, %r1251, %r1252;    setp.ne.u32 p, %r1250, 0;
    vote.ballot.sync.b32 %r1250, p, 0xffffffff;
    @!p not.b32 %r1250, %r1250;
}

	// end inline asm
	and.b32  	%r1262, %r1250, %r1261;
	clz.b32 	%r1263, %r1262;
	sub.s32 	%r297, 31, %r1263;
	and.b32  	%r1264, %r1153, %r1262;
	popc.b32 	%r298, %r1264;
	setp.ne.s32 	%p132, %r644, %r297;
	mov.b32 	%r2974, 0;
	@%p132 bra 	$L__BB12_233;
	shl.b32 	%r1265, %r1251, 2;
	add.s32 	%r1266, %r104, %r1265;
	atom.shared.add.u32 	%r2974, [%r1266], %r298;
$L__BB12_233:
	shfl.sync.idx.b32	%r1292|%p133, %r2974, %r297, 31, -1;
	add.s32 	%r301, %r298, %r1292;
	shr.u32 	%r1293, %r2968, %r642;
	and.b32  	%r1289, %r1293, %r103;
	mov.b32 	%r1269, 1;
	// begin inline asm
	{
    .reg .pred p;
    and.b32 %r1267, %r1289, %r1269;    setp.ne.u32 p, %r1267, 0;
    vote.ballot.sync.b32 %r1267, p, 0xffffffff;
    @!p not.b32 %r1267, %r1267;
}

	// end inline asm
	mov.b32 	%r1272, 2;
	// begin inline asm
	{
    .reg .pred p;
    and.b32 %r1270, %r1289, %r1272;    setp.ne.u32 p, %r1270, 0;
    vote.ballot.sync.b32 %r1270, p, 0xffffffff;
    @!p not.b32 %r1270, %r1270;
}

	// end inline asm
	and.b32  	%r1294, %r1270, %r1267;
	mov.b32 	%r1275, 4;
	// begin inline asm
	{
    .reg .pred p;
    and.b32 %r1273, %r1289, %r1275;    setp.ne.u32 p, %r1273, 0;
    vote.ballot.sync.b32 %r1273, p, 0xffffffff;
    @!p not.b32 %r1273, %r1273;
}

	// end inline asm
	and.b32  	%r1295, %r1273, %r1294;
	mov.b32 	%r1278, 8;
	// begin inline asm
	{
    .reg .pred p;
    and.b32 %r1276, %r1289, %r1278;    setp.ne.u32 p, %r1276, 0;
    vote.ballot.sync.b32 %r1276, p, 0xffffffff;
    @!p not.b32 %r1276, %r1276;
}

	// end inline asm
	and.b32  	%r1296, %r1276, %r1295;
	mov.b32 	%r1281, 16;
	// begin inline asm
	{
    .reg .pred p;
    and.b32 %r1279, %r1289, %r1281;    setp.ne.u32 p, %r1279, 0;
    vote.ballot.sync.b32 %r1279, p, 0xffffffff;
    @!p not.b32 %r1279, %r1279;
}

	// end inline asm
	and.b32  	%r1297, %r1279, %r1296;
	mov.b32 	%r1284, 32;
	// begin inline asm
	{
    .reg .pred p;
    and.b32 %r1282, %r1289, %r1284;    setp.ne.u32 p, %r1282, 0;
    vote.ballot.sync.b32 %r1282, p, 0xffffffff;
    @!p not.b32 %r1282, %r1282;
}

	// end inline asm
	and.b32  	%r1298, %r1282, %r1297;
	mov.b32 	%r1287, 64;
	// begin inline asm
	{
    .reg .pred p;
    and.b32 %r1285, %r1289, %r1287;    setp.ne.u32 p, %r1285, 0;
    vote.ballot.sync.b32 %r1285, p, 0xffffffff;
    @!p not.b32 %r1285, %r1285;
}

	// end inline asm
	and.b32  	%r1299, %r1285, %r1298;
	mov.b32 	%r1290, 128;
	// begin inline asm
	{
    .reg .pred p;
    and.b32 %r1288, %r1289, %r1290;    setp.ne.u32 p, %r1288, 0;
    vote.ballot.sync.b32 %r1288, p, 0xffffffff;
    @!p not.b32 %r1288, %r1288;
}

	// end inline asm
	and.b32  	%r1300, %r1288, %r1299;
	clz.b32 	%r1301, %r1300;
	sub.s32 	%r303, 31, %r1301;
	and.b32  	%r1302, %r1153, %r1300;
	popc.b32 	%r304, %r1302;
	setp.ne.s32 	%p134, %r644, %r303;
	mov.b32 	%r2975, 0;
	@%p134 bra 	$L__BB12_235;
	shl.b32 	%r1303, %r1289, 2;
	add.s32 	%r1304, %r104, %r1303;
	atom.shared.add.u32 	%r2975, [%r1304], %r304;
$L__BB12_235:
	shfl.sync.idx.b32	%r1330|%p135, %r2975, %r303, 31, -1;
	add.s32 	%r307, %r304, %r1330;
	shr.u32 	%r1331, %r2967, %r642;
	and.b32  	%r1327, %r1331, %r103;
	mov.b32 	%r1307, 1;
	// begin inline asm
	{
    .reg .pred p;
    and.b32 %r1305, %r1327, %r1307;    setp.ne.u32 p, %r1305, 0;
    vote.ballot.sync.b32 %r1305, p, 0xffffffff;
    @!p not.b32 %r1305, %r1305;
}

	// end inline asm
	mov.b32 	%r1310, 2;
	// begin inline asm
	{
    .reg .pred p;
    and.b32 %r1308, %r1327, %r1310;    setp.ne.u32 p, %r1308, 0;
    vote.ballot.sync.b32 %r1308, p, 0xffffffff;
    @!p not.b32 %r1308, %r1308;
}

	// end inline asm
	and.b32  	%r1332, %r1308, %r1305;
	mov.b32 	%r1313, 4;
	// begin inline asm
	{
    .reg .pred p;
    and.b32 %r1311, %r1327, %r1313;    setp.ne.u32 p, %r1311, 0;
    vote.ballot.sync.b32 %r1311, p, 0xffffffff;
    @!p not.b32 %r1311, %r1311;
}

	// end inline asm
	and.b32  	%r1333, %r1311, %r1332;
	mov.b32 	%r1316, 8;
	// begin inline asm
	{
    .reg .pred p;
    and.b32 %r1314, %r1327, %r1316;    setp.ne.u32 p, %r1314, 0;
    vote.ballot.sync.b32 %r1314, p, 0xffffffff;
    @!p not.b32 %r1314, %r1314;
}

	// end inline asm
	and.b32  	%r1334, %r1314, %r1333;
	mov.b32 	%r1319, 16;
	// begin inline asm
	{
    .reg .pred p;
    and.b32 %r1317, %r1327, %r1319;    setp.ne.u32 p, %r1317, 0;
    vote.ballot.sync.b32 %r1317, p, 0xffffffff;
    @!p not.b32 %r1317, %r1317;
}

	// end inline asm
	and.b32  	%r1335, %r1317, %r1334;
	mov.b32 	%r1322, 32;
	// begin inline asm
	{
    .reg .pred p;
    and.b32 %r1320, %r1327, %r1322;    setp.ne.u32 p, %r1320, 0;
    vote.ballot.sync.b32 %r1320, p, 0xffffffff;
    @!p not.b32 %r1320, %r1320;
}

	// end inline asm
	and.b32  	%r1336, %r1320, %r1335;
	mov.b32 	%r1325, 64;
	// begin inline asm
	{
    .reg .pred p;
    and.b32 %r1323, %r1327, %r1325;    setp.ne.u32 p, %r1323, 0;
    vote.ballot.sync.b32 %r1323, p, 0xffffffff;
    @!p not.b32 %r1323, %r1323;
}

	// end inline asm
	and.b32  	%r1337, %r1323, %r1336;
	mov.b32 	%r1328, 128;
	// begin inline asm
	{
    .reg .pred p;
    and.b32 %r1326, %r1327, %r1328;    setp.ne.u32 p, %r1326, 0;
    vote.ballot.sync.b32 %r1326, p, 0xffffffff;
    @!p not.b32 %r1326, %r1326;
}

	// end inline asm
	and.b32  	%r1338, %r1326, %r1337;
	clz.b32 	%r1339, %r1338;
	sub.s32 	%r309, 31, %r1339;
	and.b32  	%r1340, %r1153, %r1338;
	popc.b32 	%r310, %r1340;
	setp.ne.s32 	%p136, %r644, %r309;
	mov.b32 	%r2976, 0;
	@%p136 bra 	$L__BB12_237;
	shl.b32 	%r1341, %r1327, 2;
	add.s32 	%r1342, %r104, %r1341;
	atom.shared.add.u32 	%r2976, [%r1342], %r310;
$L__BB12_237:
	shfl.sync.idx.b32	%r1368|%p137, %r2976, %r309, 31, -1;
	add.s32 	%r313, %r310, %r1368;
	shr.u32 	%r1369, %r2966, %r642;
	and.b32  	%r1365, %r1369, %r103;
	mov.b32 	%r1345, 1;
	// begin inline asm
	{
    .reg .pred p;
    and.b32 %r1343, %r1365, %r1345;    setp.ne.u32 p, %r1343, 0;
    vote.ballot.sync.b32 %r1343, p, 0xffffffff;
    @!p not.b32 %r1343, %r1343;
}

	// end inline asm
	mov.b32 	%r1348, 2;
	// begin inline asm
	{
    .reg .pred p;
    and.b32 %r1346, %r1365, %r1348;    setp.ne.u32 p, %r1346, 0;
    vote.ballot.sync.b32 %r1346, p, 0xffffffff;
    @!p not.b32 %r1346, %r1346;
}

	// end inline asm
	and.b32  	%r1370, %r1346, %r1343;
	mov.b32 	%r1351, 4;
	// begin inline asm
	{
    .reg .pred p;
    and.b32 %r1349, %r1365, %r1351;    setp.ne.u32 p, %r1349, 0;
    vote.ballot.sync.b32 %r1349, p, 0xffffffff;
    @!p not.b32 %r1349, %r1349;
}

	// end inline asm
	and.b32  	%r1371, %r1349, %r1370;
	mov.b32 	%r1354, 8;
	// begin inline asm
	{
    .reg .pred p;
    and.b32 %r1352, %r1365, %r1354;    setp.ne.u32 p, %r1352, 0;
    vote.ballot.sync.b32 %r1352, p, 0xffffffff;
    @!p not.b32 %r1352, %r1352;
}

	// end inline asm
	and.b32  	%r1372, %r1352, %r1371;
	mov.b32 	%r1357, 16;
	// begin inline asm
	{
    .reg .pred p;
    and.b32 %r1355, %r1365, %r1357;    setp.ne.u32 p, %r1355, 0;
    vote.ballot.sync.b32 %r1355, p, 0xffffffff;
    @!p not.b32 %r1355, %r1355;
}

	// end inline asm
	and.b32  	%r1373, %r1355, %r1372;
	mov.b32 	%r1360, 32;
	// begin inline asm
	{
    .reg .pred p;
    and.b32 %r1358, %r1365, %r1360;    setp.ne.u32 p, %r1358, 0;
    vote.ballot.sync.b32 %r1358, p, 0xffffffff;
    @!p not.b32 %r1358, %r1358;
}

	// end inline asm
	and.b32  	%r1374, %r1358, %r1373;
	mov.b32 	%r1363, 64;
	// begin inline asm
	{
    .reg .pred p;
    and.b32 %r1361, %r1365, %r1363;    setp.ne.u32 p, %r1361, 0;
    vote.ballot.sync.b32 %r1361, p, 0xffffffff;
    @!p not.b32 %r1361, %r1361;
}

	// end inline asm
	and.b32  	%r1375, %r1361, %r1374;
	mov.b32 	%r1366, 128;
	// begin inline asm
	{
    .reg .pred p;
    and.b32 %r1364, %r1365, %r1366;    setp.ne.u32 p, %r1364, 0;
    vote.ballot.sync.b32 %r1364, p, 0xffffffff;
    @!p not.b32 %r1364, %r1364;
}

	// end inline asm
	and.b32  	%r1376, %r1364, %r1375;
	clz.b32 	%r1377, %r1376;
	sub.s32 	%r315, 31, %r1377;
	and.b32  	%r1378, %r1153, %r1376;
	popc.b32 	%r316, %r1378;
	setp.ne.s32 	%p138, %r644, %r315;
	mov.b32 	%r2977, 0;
	@%p138 bra 	$L__BB12_239;
	shl.b32 	%r1379, %r1365, 2;
	add.s32 	%r1380, %r104, %r1379;
	atom.shared.add.u32 	%r2977, [%r1380], %r316;
$L__BB12_239:
	shfl.sync.idx.b32	%r1406|%p139, %r2977, %r315, 31, -1;
	add.s32 	%r319, %r316, %r1406;
	shr.u32 	%r1407, %r2965, %r642;
	and.b32  	%r1403, %r1407, %r103;
	mov.b32 	%r1383, 1;
	// begin inline asm
	{
    .reg .pred p;
    and.b32 %r1381, %r1403, %r1383;    setp.ne.u32 p, %r1381, 0;
    vote.ballot.sync.b32 %r1381, p, 0xffffffff;
    @!p not.b32 %r1381, %r1381;
}

	// end inline asm
	mov.b32 	%r1386, 2;
	// begin inline asm
	{
    .reg .pred p;
    and.b32 %r1384, %r1403, %r1386;    setp.ne.u32 p, %r1384, 0;
    vote.ballot.sync.b32 %r1384, p, 0xffffffff;
    @!p not.b32 %r1384, %r1384;
}

	// end inline asm
	and.b32  	%r1408, %r1384, %r1381;
	mov.b32 	%r1389, 4;
	// begin inline asm
	{
    .reg .pred p;
    and.b32 %r1387, %r1403, %r1389;    setp.ne.u32 p, %r1387, 0;
    vote.ballot.sync.b32 %r1387, p, 0xffffffff;
    @!p not.b32 %r1387, %r1387;
}

	// end inline asm
	and.b32  	%r1409, %r1387, %r1408;
	mov.b32 	%r1392, 8;
	// begin inline asm
	{
    .reg .pred p;
    and.b32 %r1390, %r1403, %r1392;    setp.ne.u32 p, %r1390, 0;
    vote.ballot.sync.b32 %r1390, p, 0xffffffff;
    @!p not.b32 %r1390, %r1390;
}

	// end inline asm
	and.b32  	%r1410, %r1390, %r1409;
	mov.b32 	%r1395, 16;
	// begin inline asm
	{
    .reg .pred p;
    and.b32 %r1393, %r1403, %r1395;    setp.ne.u32 p, %r1393, 0;
    vote.ballot.sync.b32 %r1393, p, 0xffffffff;
    @!p not.b32 %r1393, %r1393;
}

	// end inline asm
	and.b32  	%r1411, %r1393, %r1410;
	mov.b32 	%r1398, 32;
	// begin inline asm
	{
    .reg .pred p;
    and.b32 %r1396, %r1403, %r1398;    setp.ne.u32 p, %r1396, 0;
    vote.ballot.sync.b32 %r1396, p, 0xffffffff;
    @!p not.b32 %r1396, %r1396;
}

	// end inline asm
	and.b32  	%r1412, %r1396, %r1411;
	mov.b32 	%r1401, 64;
	// begin inline asm
	{
    .reg .pred p;
    and.b32 %r1399, %r1403, %r1401;    setp.ne.u32 p, %r1399, 0;
    vote.ballot.sync.b32 %r1399, p, 0xffffffff;
    @!p not.b32 %r1399, %r1399;
}

	// end inline asm
	and.b32  	%r1413, %r1399, %r1412;
	mov.b32 	%r1404, 128;
	// begin inline asm
	{
    .reg .pred p;
    and.b32 %r1402, %r1403, %r1404;    setp.ne.u32 p, %r1402, 0;
    vote.ballot.sync.b32 %r1402, p, 0xffffffff;
    @!p not.b32 %r1402, %r1402;
}

	// end inline asm
	and.b32  	%r1414, %r1402, %r1413;
	clz.b32 	%r1415, %r1414;
	sub.s32 	%r321, 31, %r1415;
	and.b32  	%r1416, %r1153, %r1414;
	popc.b32 	%r322, %r1416;
	setp.ne.s32 	%p140, %r644, %r321;
	mov.b32 	%r2978, 0;
	@%p140 bra 	$L__BB12_241;
	shl.b32 	%r1417, %r1403, 2;
	add.s32 	%r1418, %r104, %r1417;
	atom.shared.add.u32 	%r2978, [%r1418], %r322;
$L__BB12_241:
	shfl.sync.idx.b32	%r1444|%p141, %r2978, %r321, 31, -1;
	add.s32 	%r325, %r322, %r1444;
	shr.u32 	%r1445, %r2964, %r642;
	and.b32  	%r1441, %r1445, %r103;
	mov.b32 	%r1421, 1;
	// begin inline asm
	{
    .reg .pred p;
    and.b32 %r1419, %r1441, %r1421;    setp.ne.u32 p, %r1419, 0;
    vote.ballot.sync.b32 %r1419, p, 0xffffffff;
    @!p not.b32 %r1419, %r1419;
}

	// end inline asm
	mov.b32 	%r1424, 2;
	// begin inline asm
	{
    .reg .pred p;
    and.b32 %r1422, %r1441, %r1424;    setp.ne.u32 p, %r1422, 0;
    vote.ballot.sync.b32 %r1422, p, 0xffffffff;
    @!p not.b32 %r1422, %r1422;
}

	// end inline asm
	and.b32  	%r1446, %r1422, %r1419;
	mov.b32 	%r1427, 4;
	// begin inline asm
	{
    .reg .pred p;
    and.b32 %r1425, %r1441, %r1427;    setp.ne.u32 p, %r1425, 0;
    vote.ballot.sync.b32 %r1425, p, 0xffffffff;
    @!p not.b32 %r1425, %r1425;
}

	// end inline asm
	and.b32  	%r1447, %r1425, %r1446;
	mov.b32 	%r1430, 8;
	// begin inline asm
	{
    .reg .pred p;
    and.b32 %r1428, %r1441, %r1430;    setp.ne.u32 p, %r1428, 0;
    vote.ballot.sync.b32 %r1428, p, 0xffffffff;
    @!p not.b32 %r1428, %r1428;
}

	// end inline asm
	and.b32  	%r1448, %r1428, %r1447;
	mov.b32 	%r1433, 16;
	// begin inline asm
	{
    .reg .pred p;
    and.b32 %r1431, %r1441, %r1433;    setp.ne.u32 p, %r1431, 0;
    vote.ballot.sync.b32 %r1431, p, 0xffffffff;
    @!p not.b32 %r1431, %r1431;
}

	// end inline asm
	and.b32  	%r1449, %r1431, %r1448;
	mov.b32 	%r1436, 32;
	// begin inline asm
	{
    .reg .pred p;
    and.b32 %r1434, %r1441, %r1436;    setp.ne.u32 p, %r1434, 0;
    vote.ballot.sync.b32 %r1434, p, 0xffffffff;
    @!p not.b32 %r1434, %r1434;
}

	// end inline asm
	and.b32  	%r1450, %r1434, %r1449;
	mov.b32 	%r1439, 64;
	// begin inline asm
	{
    .reg .pred p;
    and.b32 %r1437, %r1441, %r1439;    setp.ne.u32 p, %r1437, 0;
    vote.ballot.sync.b32 %r1437, p, 0xffffffff;
    @!p not.b32 %r1437, %r1437;
}

	// end inline asm
	and.b32  	%r1451, %r1437, %r1450;
	mov.b32 	%r1442, 128;
	// begin inline asm
	{
    .reg .pred p;
    and.b32 %r1440, %r1441, %r1442;    setp.ne.u32 p, %r1440, 0;
    vote.ballot.sync.b32 %r1440, p, 0xffffffff;
    @!p not.b32 %r1440, %r1440;
}

	// end inline asm
	and.b32  	%r1452, %r1440, %r1451;
	clz.b32 	%r1453, %r1452;
	sub.s32 	%r327, 31, %r1453;
	and.b32  	%r1454, %r1153, %r1452;
	popc.b32 	%r328, %r1454;
	setp.ne.s32 	%p142, %r644, %r327;
	mov.b32 	%r2979, 0;
	@%p142 bra 	$L__BB12_243;
	shl.b32 	%r1455, %r1441, 2;
	add.s32 	%r1456, %r104, %r1455;
	atom.shared.add.u32 	%r2979, [%r1456], %r328;
$L__BB12_243:
	shfl.sync.idx.b32	%r1482|%p143, %r2979, %r327, 31, -1;
	add.s32 	%r331, %r328, %r1482;
	shr.u32 	%r1483, %r2963, %r642;
	and.b32  	%r1479, %r1483, %r103;
	mov.b32 	%r1459, 1;
	// begin inline asm
	{
    .reg .pred p;
    and.b32 %r1457, %r1479, %r1459;    setp.ne.u32 p, %r1457, 0;
    vote.ballot.sync.b32 %r1457, p, 0xffffffff;
    @!p not.b32 %r1457, %r1457;
}

	// end inline asm
	mov.b32 	%r1462, 2;
	// begin inline asm
	{
    .reg .pred p;
    and.b32 %r1460, %r1479, %r1462;    setp.ne.u32 p, %r1460, 0;
    vote.ballot.sync.b32 %r1460, p, 0xffffffff;
    @!p not.b32 %r1460, %r1460;
}

	// end inline asm
	and.b32  	%r1484, %r1460, %r1457;
	mov.b32 	%r1465, 4;
	// begin inline asm
	{
    .reg .pred p;
    and.b32 %r1463, %r1479, %r1465;    setp.ne.u32 p, %r1463, 0;
    vote.ballot.sync.b32 %r1463, p, 0xffffffff;
    @!p not.b32 %r1463, %r1463;
}

	// end inline asm
	and.b32  	%r1485, %r1463, %r1484;
	mov.b32 	%r1468, 8;
	// begin inline asm
	{
    .reg .pred p;
    and.b32 %r1466, %r1479, %r1468;    setp.ne.u32 p, %r1466, 0;
    vote.ballot.sync.b32 %r1466, p, 0xffffffff;
    @!p not.b32 %r1466, %r1466;
}

	// end inline asm
	and.b32  	%r1486, %r1466, %r1485;
	mov.b32 	%r1471, 16;
	// begin inline asm
	{
    .reg .pred p;
    and.b32 %r1469, %r1479, %r1471;    setp.ne.u32 p, %r1469, 0;
    vote.ballot.sync.b32 %r1469, p, 0xffffffff;
    @!p not.b32 %r1469, %r1469;
}

	// end inline asm
	and.b32  	%r1487, %r1469, %r1486;
	mov.b32 	%r1474, 32;
	// begin inline asm
	{
    .reg .pred p;
    and.b32 %r1472, %r1479, %r1474;    setp.ne.u32 p, %r1472, 0;
    vote.ballot.sync.b32 %r1472, p, 0xffffffff;
    @!p not.b32 %r1472, %r1472;
}

	// end inline asm
	and.b32  	%r1488, %r1472, %r1487;
	mov.b32 	%r1477, 64;
	// begin inline asm
	{
    .reg .pred p;
    and.b32 %r1475, %r1479, %r1477;    setp.ne.u32 p, %r1475, 0;
    vote.ballot.sync.b32 %r1475, p, 0xffffffff;
    @!p not.b32 %r1475, %r1475;
}

	// end inline asm
	and.b32  	%r1489, %r1475, %r1488;
	mov.b32 	%r1480, 128;
	// begin inline asm
	{
    .reg .pred p;
    and.b32 %r1478, %r1479, %r1480;    setp.ne.u32 p, %r1478, 0;
    vote.ballot.sync.b32 %r1478, p, 0xffffffff;
    @!p not.b32 %r1478, %r1478;
}

	// end inline asm
	and.b32  	%r1490, %r1478, %r1489;
	clz.b32 	%r1491, %r1490;
	sub.s32 	%r333, 31, %r1491;
	and.b32  	%r1492, %r1153, %r1490;
	popc.b32 	%r334, %r1492;
	setp.ne.s32 	%p144, %r644, %r333;
	mov.b32 	%r2980, 0;
	@%p144 bra 	$L__BB12_245;
	shl.b32 	%r1493, %r1479, 2;
	add.s32 	%r1494, %r104, %r1493;
	atom.shared.add.u32 	%r2980, [%r1494], %r334;
$L__BB12_245:
	shfl.sync.idx.b32	%r1520|%p145, %r2980, %r333, 31, -1;
	add.s32 	%r337, %r334, %r1520;
	shr.u32 	%r1521, %r2962, %r642;
	and.b32  	%r1517, %r1521, %r103;
	mov.b32 	%r1497, 1;
	// begin inline asm
	{
    .reg .pred p;
    and.b32 %r1495, %r1517, %r1497;    setp.ne.u32 p, %r1495, 0;
    vote.ballot.sync.b32 %r1495, p, 0xffffffff;
    @!p not.b32 %r1495, %r1495;
}

	// end inline asm
	mov.b32 	%r1500, 2;
	// begin inline asm
	{
    .reg .pred p;
    and.b32 %r1498, %r1517, %r1500;    setp.ne.u32 p, %r1498, 0;
    vote.ballot.sync.b32 %r1498, p, 0xffffffff;
    @!p not.b32 %r1498, %r1498;
}

	// end inline asm
	and.b32  	%r1522, %r1498, %r1495;
	mov.b32 	%r1503, 4;
	// begin inline asm
	{
    .reg .pred p;
    and.b32 %r1501, %r1517, %r1503;    setp.ne.u32 p, %r1501, 0;
    vote.ballot.sync.b32 %r1501, p, 0xffffffff;
    @!p not.b32 %r1501, %r1501;
}

	// end inline asm
	and.b32  	%r1523, %r1501, %r1522;
	mov.b32 	%r1506, 8;
	// begin inline asm
	{
    .reg .pred p;
    and.b32 %r1504, %r1517, %r1506;    setp.ne.u32 p, %r1504, 0;
    vote.ballot.sync.b32 %r1504, p, 0xffffffff;
    @!p not.b32 %r1504, %r1504;
}

	// end inline asm
	and.b32  	%r1524, %r1504, %r1523;
	mov.b32 	%r1509, 16;
	// begin inline asm
	{
    .reg .pred p;
    and.b32 %r1507, %r1517, %r1509;    setp.ne.u32 p, %r1507, 0;
    vote.ballot.sync.b32 %r1507, p, 0xffffffff;
    @!p not.b32 %r1507, %r1507;
}

	// end inline asm
	and.b32  	%r1525, %r1507, %r1524;
	mov.b32 	%r1512, 32;
	// begin inline asm
	{
    .reg .pred p;
    and.b32 %r1510, %r1517, %r1512;    setp.ne.u32 p, %r1510, 0;
    vote.ballot.sync.b32 %r1510, p, 0xffffffff;
    @!p not.b32 %r1510, %r1510;
}

	// end inline asm
	and.b32  	%r1526, %r1510, %r1525;
	mov.b32 	%r1515, 64;
	// begin inline asm
	{
    .reg .pred p;
    and.b32 %r1513, %r1517, %r1515;    setp.ne.u32 p, %r1513, 0;
    vote.ballot.sync.b32 %r1513, p, 0xffffffff;
    @!p not.b32 %r1513, %r1513;
}

	// end inline asm
	and.b32  	%r1527, %r1513, %r1526;
	mov.b32 	%r1518, 128;
	// begin inline asm
	{
    .reg .pred p;
    and.b32 %r1516, %r1517, %r1518;    setp.ne.u32 p, %r1516, 0;
    vote.ballot.sync.b32 %r1516, p, 0xffffffff;
    @!p not.b32 %r1516, %r1516;
}

	// end inline asm
	and.b32  	%r1528, %r1516, %r1527;
	clz.b32 	%r1529, %r1528;
	sub.s32 	%r339, 31, %r1529;
	and.b32  	%r1530, %r1153, %r1528;
	popc.b32 	%r340, %r1530;
	setp.ne.s32 	%p146, %r644, %r339;
	mov.b32 	%r2981, 0;
	@%p146 bra 	$L__BB12_247;
	shl.b32 	%r1531, %r1517, 2;
	add.s32 	%r1532, %r104, %r1531;
	atom.shared.add.u32 	%r2981, [%r1532], %r340;
$L__BB12_247:
	shfl.sync.idx.b32	%r1558|%p147, %r2981, %r339, 31, -1;
	add.s32 	%r343, %r340, %r1558;
	shr.u32 	%r1559, %r2961, %r642;
	and.b32  	%r1555, %r1559, %r103;
	mov.b32 	%r1535, 1;
	// begin inline asm
	{
    .reg .pred p;
    and.b32 %r1533, %r1555, %r1535;    setp.ne.u32 p, %r1533, 0;
    vote.ballot.sync.b32 %r1533, p, 0xffffffff;
    @!p not.b32 %r1533, %r1533;
}

	// end inline asm
	mov.b32 	%r1538, 2;
	// begin inline asm
	{
    .reg .pred p;
    and.b32 %r1536, %r1555, %r1538;    setp.ne.u32 p, %r1536, 0;
    vote.ballot.sync.b32 %r1536, p, 0xffffffff;
    @!p not.b32 %r1536, %r1536;
}

	// end inline asm
	and.b32  	%r1560, %r1536, %r1533;
	mov.b32 	%r1541, 4;
	// begin inline asm
	{
    .reg .pred p;
    and.b32 %r1539, %r1555, %r1541;    setp.ne.u32 p, %r1539, 0;
    vote.ballot.sync.b32 %r1539, p, 0xffffffff;
    @!p not.b32 %r1539, %r1539;
}

	// end inline asm
	and.b32  	%r1561, %r1539, %r1560;
	mov.b32 	%r1544, 8;
	// begin inline asm
	{
    .reg .pred p;
    and.b32 %r1542, %r1555, %r1544;    setp.ne.u32 p, %r1542, 0;
    vote.ballot.sync.b32 %r1542, p, 0xffffffff;
    @!p not.b32 %r1542, %r1542;
}

	// end inline asm
	and.b32  	%r1562, %r1542, %r1561;
	mov.b32 	%r1547, 16;
	// begin inline asm
	{
    .reg .pred p;
    and.b32 %r1545, %r1555, %r1547;    setp.ne.u32 p, %r1545, 0;
    vote.ballot.sync.b32 %r1545, p, 0xffffffff;
    @!p not.b32 %r1545, %r1545;
}

	// end inline asm
	and.b32  	%r1563, %r1545, %r1562;
	mov.b32 	%r1550, 32;
	// begin inline asm
	{
    .reg .pred p;
    and.b32 %r1548, %r1555, %r1550;    setp.ne.u32 p, %r1548, 0;
    vote.ballot.sync.b32 %r1548, p, 0xffffffff;
    @!p not.b32 %r1548, %r1548;
}

	// end inline asm
	and.b32  	%r1564, %r1548, %r1563;
	mov.b32 	%r1553, 64;
	// begin inline asm
	{
    .reg .pred p;
    and.b32 %r1551, %r1555, %r1553;    setp.ne.u32 p, %r1551, 0;
    vote.ballot.sync.b32 %r1551, p, 0xffffffff;
    @!p not.b32 %r1551, %r1551;
}

	// end inline asm
	and.b32  	%r1565, %r1551, %r1564;
	mov.b32 	%r1556, 128;
	// begin inline asm
	{
    .reg .pred p;
    and.b32 %r1554, %r1555, %r1556;    setp.ne.u32 p, %r1554, 0;
    vote.ballot.sync.b32 %r1554, p, 0xffffffff;
    @!p not.b32 %r1554, %r1554;
}

	// end inline asm
	and.b32  	%r1566, %r1554, %r1565;
	clz.b32 	%r1567, %r1566;
	sub.s32 	%r345, 31, %r1567;
	and.b32  	%r1568, %r1153, %r1566;
	popc.b32 	%r346, %r1568;
	setp.ne.s32 	%p148, %r644, %r345;
	mov.b32 	%r2982, 0;
	@%p148 bra 	$L__BB12_249;
	shl.b32 	%r1569, %r1555, 2;
	add.s32 	%r1570, %r104, %r1569;
	atom.shared.add.u32 	%r2982, [%r1570], %r346;
$L__BB12_249:
	shfl.sync.idx.b32	%r1596|%p149, %r2982, %r345, 31, -1;
	add.s32 	%r349, %r346, %r1596;
	shr.u32 	%r1597, %r2960, %r642;
	and.b32  	%r1593, %r1597, %r103;
	mov.b32 	%r1573, 1;
	// begin inline asm
	{
    .reg .pred p;
    and.b32 %r1571, %r1593, %r1573;    setp.ne.u32 p, %r1571, 0;
    vote.ballot.sync.b32 %r1571, p, 0xffffffff;
    @!p not.b32 %r1571, %r1571;
}

	// end inline asm
	mov.b32 	%r1576, 2;
	// begin inline asm
	{
    .reg .pred p;
    and.b32 %r1574, %r1593, %r1576;    setp.ne.u32 p, %r1574, 0;
    vote.ballot.sync.b32 %r1574, p, 0xffffffff;
    @!p not.b32 %r1574, %r1574;
}

	// end inline asm
	and.b32  	%r1598, %r1574, %r1571;
	mov.b32 	%r1579, 4;
	// begin inline asm
	{
    .reg .pred p;
    and.b32 %r1577, %r1593, %r1579;    setp.ne.u32 p, %r1577, 0;
    vote.ballot.sync.b32 %r1577, p, 0xffffffff;
    @!p not.b32 %r1577, %r1577;
}

	// end inline asm
	and.b32  	%r1599, %r1577, %r1598;
	mov.b32 	%r1582, 8;
	// begin inline asm
	{
    .reg .pred p;
    and.b32 %r1580, %r1593, %r1582;    setp.ne.u32 p, %r1580, 0;
    vote.ballot.sync.b32 %r1580, p, 0xffffffff;
    @!p not.b32 %r1580, %r1580;
}

	// end inline asm
	and.b32  	%r1600, %r1580, %r1599;
	mov.b32 	%r1585, 16;
	// begin inline asm
	{
    .reg .pred p;
    and.b32 %r1583, %r1593, %r1585;    setp.ne.u32 p, %r1583, 0;
    vote.ballot.sync.b32 %r1583, p, 0xffffffff;
    @!p not.b32 %r1583, %r1583;
}

	// end inline asm
	and.b32  	%r1601, %r1583, %r1600;
	mov.b32 	%r1588, 32;
	// begin inline asm
	{
    .reg .pred p;
    and.b32 %r1586, %r1593, %r1588;    setp.ne.u32 p, %r1586, 0;
    vote.ballot.sync.b32 %r1586, p, 0xffffffff;
    @!p not.b32 %r1586, %r1586;
}

	// end inline asm
	and.b32  	%r1602, %r1586, %r1601;
	mov.b32 	%r1591, 64;
	// begin inline asm
	{
    .reg .pred p;
    and.b32 %r1589, %r1593, %r1591;    setp.ne.u32 p, %r1589, 0;
    vote.ballot.sync.b32 %r1589, p, 0xffffffff;
    @!p not.b32 %r1589, %r1589;
}

	// end inline asm
	and.b32  	%r1603, %r1589, %r1602;
	mov.b32 	%r1594, 128;
	// begin inline asm
	{
    .reg .pred p;
    and.b32 %r1592, %r1593, %r1594;    setp.ne.u32 p, %r1592, 0;
    vote.ballot.sync.b32 %r1592, p, 0xffffffff;
    @!p not.b32 %r1592, %r1592;
}

	// end inline asm
	and.b32  	%r1604, %r1592, %r1603;
	clz.b32 	%r1605, %r1604;
	sub.s32 	%r351, 31, %r1605;
	and.b32  	%r1606, %r1153, %r1604;
	popc.b32 	%r352, %r1606;
	setp.ne.s32 	%p150, %r644, %r351;
	mov.b32 	%r2983, 0;
	@%p150 bra 	$L__BB12_251;
	shl.b32 	%r1607, %r1593, 2;
	add.s32 	%r1608, %r104, %r1607;
	atom.shared.add.u32 	%r2983, [%r1608], %r352;
$L__BB12_251:
	shfl.sync.idx.b32	%r1634|%p151, %r2983, %r351, 31, -1;
	add.s32 	%r355, %r352, %r1634;
	shr.u32 	%r1635, %r2959, %r642;
	and.b32  	%r1631, %r1635, %r103;
	mov.b32 	%r1611, 1;
	// begin inline asm
	{
    .reg .pred p;
    and.b32 %r1609, %r1631, %r1611;    setp.ne.u32 p, %r1609, 0;
    vote.ballot.sync.b32 %r1609, p, 0xffffffff;
    @!p not.b32 %r1609, %r1609;
}

	// end inline asm
	mov.b32 	%r1614, 2;
	// begin inline asm
	{
    .reg .pred p;
    and.b32 %r1612, %r1631, %r1614;    setp.ne.u32 p, %r1612, 0;
    vote.ballot.sync.b32 %r1612, p, 0xffffffff;
    @!p not.b32 %r1612, %r1612;
}

	// end inline asm
	and.b32  	%r1636, %r1612, %r1609;
	mov.b32 	%r1617, 4;
	// begin inline asm
	{
    .reg .pred p;
    and.b32 %r1615, %r1631, %r1617;    setp.ne.u32 p, %r1615, 0;
    vote.ballot.sync.b32 %r1615, p, 0xffffffff;
    @!p not.b32 %r1615, %r1615;
}

	// end inline asm
	and.b32  	%r1637, %r1615, %r1636;
	mov.b32 	%r1620, 8;
	// begin inline asm
	{
    .reg .pred p;
    and.b32 %r1618, %r1631, %r1620;    setp.ne.u32 p, %r1618, 0;
    vote.ballot.sync.b32 %r1618, p, 0xffffffff;
    @!p not.b32 %r1618, %r1618;
}

	// end inline asm
	and.b32  	%r1638, %r1618, %r1637;
	mov.b32 	%r1623, 16;
	// begin inline asm
	{
    .reg .pred p;
    and.b32 %r1621, %r1631, %r1623;    setp.ne.u32 p, %r1621, 0;
    vote.ballot.sync.b32 %r1621, p, 0xffffffff;
    @!p not.b32 %r1621, %r1621;
}

	// end inline asm
	and.b32  	%r1639, %r1621, %r1638;
	mov.b32 	%r1626, 32;
	// begin inline asm
	{
    .reg .pred p;
    and.b32 %r1624, %r1631, %r1626;    setp.ne.u32 p, %r1624, 0;
    vote.ballot.sync.b32 %r1624, p, 0xffffffff;
    @!p not.b32 %r1624, %r1624;
}

	// end inline asm
	and.b32  	%r1640, %r1624, %r1639;
	mov.b32 	%r1629, 64;
	// begin inline asm
	{
    .reg .pred p;
    and.b32 %r1627, %r1631, %r1629;    setp.ne.u32 p, %r1627, 0;
    vote.ballot.sync.b32 %r1627, p, 0xffffffff;
    @!p not.b32 %r1627, %r1627;
}

	// end inline asm
	and.b32  	%r1641, %r1627, %r1640;
	mov.b32 	%r1632, 128;
	// begin inline asm
	{
    .reg .pred p;
    and.b32 %r1630, %r1631, %r1632;    setp.ne.u32 p, %r1630, 0;
    vote.ballot.sync.b32 %r1630, p, 0xffffffff;
    @!p not.b32 %r1630, %r1630;
}

	// end inline asm
	and.b32  	%r1642, %r1630, %r1641;
	clz.b32 	%r1643, %r1642;
	sub.s32 	%r357, 31, %r1643;
	and.b32  	%r1644, %r1153, %r1642;
	popc.b32 	%r358, %r1644;
	setp.ne.s32 	%p152, %r644, %r357;
	mov.b32 	%r2984, 0;
	@%p152 bra 	$L__BB12_253;
	shl.b32 	%r1645, %r1631, 2;
	add.s32 	%r1646, %r104, %r1645;
	atom.shared.add.u32 	%r2984, [%r1646], %r358;
$L__BB12_253:
	shfl.sync.idx.b32	%r1672|%p153, %r2984, %r357, 31, -1;
	add.s32 	%r361, %r358, %r1672;
	shr.u32 	%r1673, %r2958, %r642;
	and.b32  	%r1669, %r1673, %r103;
	mov.b32 	%r1649, 1;
	// begin inline asm
	{
    .reg .pred p;
    and.b32 %r1647, %r1669, %r1649;    setp.ne.u32 p, %r1647, 0;
    vote.ballot.sync.b32 %r1647, p, 0xffffffff;
    @!p not.b32 %r1647, %r1647;
}

	// end inline asm
	mov.b32 	%r1652, 2;
	// begin inline asm
	{
    .reg .pred p;
    and.b32 %r1650, %r1669, %r1652;    setp.ne.u32 p, %r1650, 0;
    vote.ballot.sync.b32 %r1650, p, 0xffffffff;
    @!p not.b32 %r1650, %r1650;
}

	// end inline asm
	and.b32  	%r1674, %r1650, %r1647;
	mov.b32 	%r1655, 4;
	// begin inline asm
	{
    .reg .pred p;
    and.b32 %r1653, %r1669, %r1655;    setp.ne.u32 p, %r1653, 0;
    vote.ballot.sync.b32 %r1653, p, 0xffffffff;
    @!p not.b32 %r1653, %r1653;
}

	// end inline asm
	and.b32  	%r1675, %r1653, %r1674;
	mov.b32 	%r1658, 8;
	// begin inline asm
	{
    .reg .pred p;
    and.b32 %r1656, %r1669, %r1658;    setp.ne.u32 p, %r1656, 0;
    vote.ballot.sync.b32 %r1656, p, 0xffffffff;
    @!p not.b32 %r1656, %r1656;
}

	// end inline asm
	and.b32  	%r1676, %r1656, %r1675;
	mov.b32 	%r1661, 16;
	// begin inline asm
	{
    .reg .pred p;
    and.b32 %r1659, %r1669, %r1661;    setp.ne.u32 p, %r1659, 0;
    vote.ballot.sync.b32 %r1659, p, 0xffffffff;
    @!p not.b32 %r1659, %r1659;
}

	// end inline asm
	and.b32  	%r1677, %r1659, %r1676;
	mov.b32 	%r1664, 32;
	// begin inline asm
	{
    .reg .pred p;
    and.b32 %r1662, %r1669, %r1664;    setp.ne.u32 p, %r1662, 0;
    vote.ballot.sync.b32 %r1662, p, 0xffffffff;
    @!p not.b32 %r1662, %r1662;
}

	// end inline asm
	and.b32  	%r1678, %r1662, %r1677;
	mov.b32 	%r1667, 64;
	// begin inline asm
	{
    .reg .pred p;
    and.b32 %r1665, %r1669, %r1667;    setp.ne.u32 p, %r1665, 0;
    vote.ballot.sync.b32 %r1665, p, 0xffffffff;
    @!p not.b32 %r1665, %r1665;
}

	// end inline asm
	and.b32  	%r1679, %r1665, %r1678;
	mov.b32 	%r1670, 128;
	// begin inline asm
	{
    .reg .pred p;
    and.b32 %r1668, %r1669, %r1670;    setp.ne.u32 p, %r1668, 0;
    vote.ballot.sync.b32 %r1668, p, 0xffffffff;
    @!p not.b32 %r1668, %r1668;
}

	// end inline asm
	and.b32  	%r1680, %r1668, %r1679;
	clz.b32 	%r1681, %r1680;
	sub.s32 	%r363, 31, %r1681;
	and.b32  	%r1682, %r1153, %r1680;
	popc.b32 	%r364, %r1682;
	setp.ne.s32 	%p154, %r644, %r363;
	mov.b32 	%r2985, 0;
	@%p154 bra 	$L__BB12_255;
	shl.b32 	%r1683, %r1669, 2;
	add.s32 	%r1684, %r104, %r1683;
	atom.shared.add.u32 	%r2985, [%r1684], %r364;
$L__BB12_255:
	shfl.sync.idx.b32	%r1710|%p155, %r2985, %r363, 31, -1;
	add.s32 	%r367, %r364, %r1710;
	shr.u32 	%r1711, %r2957, %r642;
	and.b32  	%r1707, %r1711, %r103;
	mov.b32 	%r1687, 1;
	// begin inline asm
	{
    .reg .pred p;
    and.b32 %r1685, %r1707, %r1687;    setp.ne.u32 p, %r1685, 0;
    vote.ballot.sync.b32 %r1685, p, 0xffffffff;
    @!p not.b32 %r1685, %r1685;
}

	// end inline asm
	mov.b32 	%r1690, 2;
	// begin inline asm
	{
    .reg .pred p;
    and.b32 %r1688, %r1707, %r1690;    setp.ne.u32 p, %r1688, 0;
    vote.ballot.sync.b32 %r1688, p, 0xffffffff;
    @!p not.b32 %r1688, %r1688;
}

	// end inline asm
	and.b32  	%r1712, %r1688, %r1685;
	mov.b32 	%r1693, 4;
	// begin inline asm
	{
    .reg .pred p;
    and.b32 %r1691, %r1707, %r1693;    setp.ne.u32 p, %r1691, 0;
    vote.ballot.sync.b32 %r1691, p, 0xffffffff;
    @!p not.b32 %r1691, %r1691;
}

	// end inline asm
	and.b32  	%r1713, %r1691, %r1712;
	mov.b32 	%r1696, 8;
	// begin inline asm
	{
    .reg .pred p;
    and.b32 %r1694, %r1707, %r1696;    setp.ne.u32 p, %r1694, 0;
    vote.ballot.sync.b32 %r1694, p, 0xffffffff;
    @!p not.b32 %r1694, %r1694;
}

	// end inline asm
	and.b32  	%r1714, %r1694, %r1713;
	mov.b32 	%r1699, 16;
	// begin inline asm
	{
    .reg .pred p;
    and.b32 %r1697, %r1707, %r1699;    setp.ne.u32 p, %r1697, 0;
    vote.ballot.sync.b32 %r1697, p, 0xffffffff;
    @!p not.b32 %r1697, %r1697;
}

	// end inline asm
	and.b32  	%r1715, %r1697, %r1714;
	mov.b32 	%r1702, 32;
	// begin inline asm
	{
    .reg .pred p;
    and.b32 %r1700, %r1707, %r1702;    setp.ne.u32 p, %r1700, 0;
    vote.ballot.sync.b32 %r1700, p, 0xffffffff;
    @!p not.b32 %r1700, %r1700;
}

	// end inline asm
	and.b32  	%r1716, %r1700, %r1715;
	mov.b32 	%r1705, 64;
	// begin inline asm
	{
    .reg .pred p;
    and.b32 %r1703, %r1707, %r1705;    setp.ne.u32 p, %r1703, 0;
    vote.ballot.sync.b32 %r1703, p, 0xffffffff;
    @!p not.b32 %r1703, %r1703;
}

	// end inline asm
	and.b32  	%r1717, %r1703, %r1716;
	mov.b32 	%r1708, 128;
	// begin inline asm
	{
    .reg .pred p;
    and.b32 %r1706, %r1707, %r1708;    setp.ne.u32 p, %r1706, 0;
    vote.ballot.sync.b32 %r1706, p, 0xffffffff;
    @!p not.b32 %r1706, %r1706;
}

	// end inline asm
	and.b32  	%r1718, %r1706, %r1717;
	clz.b32 	%r1719, %r1718;
	sub.s32 	%r369, 31, %r1719;
	and.b32  	%r1720, %r1153, %r1718;
	popc.b32 	%r370, %r1720;
	setp.ne.s32 	%p156, %r644, %r369;
	mov.b32 	%r2986, 0;
	@%p156 bra 	$L__BB12_257;
	shl.b32 	%r1721, %r1707, 2;
	add.s32 	%r1722, %r104, %r1721;
	atom.shared.add.u32 	%r2986, [%r1722], %r370;
$L__BB12_257:
	shfl.sync.idx.b32	%r1748|%p157, %r2986, %r369, 31, -1;
	add.s32 	%r373, %r370, %r1748;
	shr.u32 	%r1749, %r2956, %r642;
	and.b32  	%r1745, %r1749, %r103;
	mov.b32 	%r1725, 1;
	// begin inline asm
	{
    .reg .pred p;
    and.b32 %r1723, %r1745, %r1725;    setp.ne.u32 p, %r1723, 0;
    vote.ballot.sync.b32 %r1723, p, 0xffffffff;
    @!p not.b32 %r1723, %r1723;
}

	// end inline asm
	mov.b32 	%r1728, 2;
	// begin inline asm
	{
    .reg .pred p;
    and.b32 %r1726, %r1745, %r1728;    setp.ne.u32 p, %r1726, 0;
    vote.ballot.sync.b32 %r1726, p, 0xffffffff;
    @!p not.b32 %r1726, %r1726;
}

	// end inline asm
	and.b32  	%r1750, %r1726, %r1723;
	mov.b32 	%r1731, 4;
	// begin inline asm
	{
    .reg .pred p;
    and.b32 %r1729, %r1745, %r1731;    setp.ne.u32 p, %r1729, 0;
    vote.ballot.sync.b32 %r1729, p, 0xffffffff;
    @!p not.b32 %r1729, %r1729;
}

	// end inline asm
	and.b32  	%r1751, %r1729, %r1750;
	mov.b32 	%r1734, 8;
	// begin inline asm
	{
    .reg .pred p;
    and.b32 %r1732, %r1745, %r1734;    setp.ne.u32 p, %r1732, 0;
    vote.ballot.sync.b32 %r1732, p, 0xffffffff;
    @!p not.b32 %r1732, %r1732;
}

	// end inline asm
	and.b32  	%r1752, %r1732, %r1751;
	mov.b32 	%r1737, 16;
	// begin inline asm
	{
    .reg .pred p;
    and.b32 %r1735, %r1745, %r1737;    setp.ne.u32 p, %r1735, 0;
    vote.ballot.sync.b32 %r1735, p, 0xffffffff;
    @!p not.b32 %r1735, %r1735;
}

	// end inline asm
	and.b32  	%r1753, %r1735, %r1752;
	mov.b32 	%r1740, 32;
	// begin inline asm
	{
    .reg .pred p;
    and.b32 %r1738, %r1745, %r1740;    setp.ne.u32 p, %r1738, 0;
    vote.ballot.sync.b32 %r1738, p, 0xffffffff;
    @!p not.b32 %r1738, %r1738;
}

	// end inline asm
	and.b32  	%r1754, %r1738, %r1753;
	mov.b32 	%r1743, 64;
	// begin inline asm
	{
    .reg .pred p;
    and.b32 %r1741, %r1745, %r1743;    setp.ne.u32 p, %r1741, 0;
    vote.ballot.sync.b32 %r1741, p, 0xffffffff;
    @!p not.b32 %r1741, %r1741;
}

	// end inline asm
	and.b32  	%r1755, %r1741, %r1754;
	mov.b32 	%r1746, 128;
	// begin inline asm
	{
    .reg .pred p;
    and.b32 %r1744, %r1745, %r1746;    setp.ne.u32 p, %r1744, 0;
    vote.ballot.sync.b32 %r1744, p, 0xffffffff;
    @!p not.b32 %r1744, %r1744;
}

	// end inline asm
	and.b32  	%r1756, %r1744, %r1755;
	clz.b32 	%r1757, %r1756;
	sub.s32 	%r375, 31, %r1757;
	and.b32  	%r1758, %r1153, %r1756;
	popc.b32 	%r376, %r1758;
	setp.ne.s32 	%p158, %r644, %r375;
	mov.b32 	%r2987, 0;
	@%p158 bra 	$L__BB12_259;
	shl.b32 	%r1759, %r1745, 2;
	add.s32 	%r1760, %r104, %r1759;
	atom.shared.add.u32 	%r2987, [%r1760], %r376;
$L__BB12_259:
	shfl.sync.idx.b32	%r1786|%p159, %r2987, %r375, 31, -1;
	add.s32 	%r379, %r376, %r1786;
	shr.u32 	%r1787, %r2955, %r642;
	and.b32  	%r1783, %r1787, %r103;
	mov.b32 	%r1763, 1;
	// begin inline asm
	{
    .reg .pred p;
    and.b32 %r1761, %r1783, %r1763;    setp.ne.u32 p, %r1761, 0;
    vote.ballot.sync.b32 %r1761, p, 0xffffffff;
    @!p not.b32 %r1761, %r1761;
}

	// end inline asm
	mov.b32 	%r1766, 2;
	// begin inline asm
	{
    .reg .pred p;
    and.b32 %r1764, %r1783, %r1766;    setp.ne.u32 p, %r1764, 0;
    vote.ballot.sync.b32 %r1764, p, 0xffffffff;
    @!p not.b32 %r1764, %r1764;
}

	// end inline asm
	and.b32  	%r1788, %r1764, %r1761;
	mov.b32 	%r1769, 4;
	// begin inline asm
	{
    .reg .pred p;
    and.b32 %r1767, %r1783, %r1769;    setp.ne.u32 p, %r1767, 0;
    vote.ballot.sync.b32 %r1767, p, 0xffffffff;
    @!p not.b32 %r1767, %r1767;
}

	// end inline asm
	and.b32  	%r1789, %r1767, %r1788;
	mov.b32 	%r1772, 8;
	// begin inline asm
	{
    .reg .pred p;
    and.b32 %r1770, %r1783, %r1772;    setp.ne.u32 p, %r1770, 0;
    vote.ballot.sync.b32 %r1770, p, 0xffffffff;
    @!p not.b32 %r1770, %r1770;
}

	// end inline asm
	and.b32  	%r1790, %r1770, %r1789;
	mov.b32 	%r1775, 16;
	// begin inline asm
	{
    .reg .pred p;
    and.b32 %r1773, %r1783, %r1775;    setp.ne.u32 p, %r1773, 0;
    vote.ballot.sync.b32 %r1773, p, 0xffffffff;
    @!p not.b32 %r1773, %r1773;
}

	// end inline asm
	and.b32  	%r1791, %r1773, %r1790;
	mov.b32 	%r1778, 32;
	// begin inline asm
	{
    .reg .pred p;
    and.b32 %r1776, %r1783, %r1778;    setp.ne.u32 p, %r1776, 0;
    vote.ballot.sync.b32 %r1776, p, 0xffffffff;
    @!p not.b32 %r1776, %r1776;
}

	// end inline asm
	and.b32  	%r1792, %r1776, %r1791;
	mov.b32 	%r1781, 64;
	// begin inline asm
	{
    .reg .pred p;
    and.b32 %r1779, %r1783, %r1781;    setp.ne.u32 p, %r1779, 0;
    vote.ballot.sync.b32 %r1779, p, 0xffffffff;
    @!p not.b32 %r1779, %r1779;
}

	// end inline asm
	and.b32  	%r1793, %r1779, %r1792;
	mov.b32 	%r1784, 128;
	// begin inline asm
	{
    .reg .pred p;
    and.b32 %r1782, %r1783, %r1784;    setp.ne.u32 p, %r1782, 0;
    vote.ballot.sync.b32 %r1782, p, 0xffffffff;
    @!p not.b32 %r1782, %r1782;
}

	// end inline asm
	and.b32  	%r1794, %r1782, %r1793;
	clz.b32 	%r1795, %r1794;
	sub.s32 	%r381, 31, %r1795;
	and.b32  	%r1796, %r1153, %r1794;
	popc.b32 	%r382, %r1796;
	setp.ne.s32 	%p160, %r644, %r381;
	mov.b32 	%r2988, 0;
	@%p160 bra 	$L__BB12_261;
	shl.b32 	%r1797, %r1783, 2;
	add.s32 	%r1798, %r104, %r1797;
	atom.shared.add.u32 	%r2988, [%r1798], %r382;
$L__BB12_261:
	shfl.sync.idx.b32	%r1824|%p161, %r2988, %r381, 31, -1;
	add.s32 	%r385, %r382, %r1824;
	shr.u32 	%r1825, %r2954, %r642;
	and.b32  	%r1821, %r1825, %r103;
	mov.b32 	%r1801, 1;
	// begin inline asm
	{
    .reg .pred p;
    and.b32 %r1799, %r1821, %r1801;    setp.ne.u32 p, %r1799, 0;
    vote.ballot.sync.b32 %r1799, p, 0xffffffff;
    @!p not.b32 %r1799, %r1799;
}

	// end inline asm
	mov.b32 	%r1804, 2;
	// begin inline asm
	{
    .reg .pred p;
    and.b32 %r1802, %r1821, %r1804;    setp.ne.u32 p, %r1802, 0;
    vote.ballot.sync.b32 %r1802, p, 0xffffffff;
    @!p not.b32 %r1802, %r1802;
}

	// end inline asm
	and.b32  	%r1826, %r1802, %r1799;
	mov.b32 	%r1807, 4;
	// begin inline asm
	{
    .reg .pred p;
    and.b32 %r1805, %r1821, %r1807;    setp.ne.u32 p, %r1805, 0;
    vote.ballot.sync.b32 %r1805, p, 0xffffffff;
    @!p not.b32 %r1805, %r1805;
}

	// end inline asm
	and.b32  	%r1827, %r1805, %r1826;
	mov.b32 	%r1810, 8;
	// begin inline asm
	{
    .reg .pred p;
    and.b32 %r1808, %r1821, %r1810;    setp.ne.u32 p, %r1808, 0;
    vote.ballot.sync.b32 %r1808, p, 0xffffffff;
    @!p not.b32 %r1808, %r1808;
}

	// end inline asm
	and.b32  	%r1828, %r1808, %r1827;
	mov.b32 	%r1813, 16;
	// begin inline asm
	{
    .reg .pred p;
    and.b32 %r1811, %r1821, %r1813;    setp.ne.u32 p, %r1811, 0;
    vote.ballot.sync.b32 %r1811, p, 0xffffffff;
    @!p not.b32 %r1811, %r1811;
}

	// end inline asm
	and.b32  	%r1829, %r1811, %r1828;
	mov.b32 	%r1816, 32;
	// begin inline asm
	{
    .reg .pred p;
    and.b32 %r1814, %r1821, %r1816;    setp.ne.u32 p, %r1814, 0;
    vote.ballot.sync.b32 %r1814, p, 0xffffffff;
    @!p not.b32 %r1814, %r1814;
}

	// end inline asm
	and.b32  	%r1830, %r1814, %r1829;
	mov.b32 	%r1819, 64;
	// begin inline asm
	{
    .reg .pred p;
    and.b32 %r1817, %r1821, %r1819;    setp.ne.u32 p, %r1817, 0;
    vote.ballot.sync.b32 %r1817, p, 0xffffffff;
    @!p not.b32 %r1817, %r1817;
}

	// end inline asm
	and.b32  	%r1831, %r1817, %r1830;
	mov.b32 	%r1822, 128;
	// begin inline asm
	{
    .reg .pred p;
    and.b32 %r1820, %r1821, %r1822;    setp.ne.u32 p, %r1820, 0;
    vote.ballot.sync.b32 %r1820, p, 0xffffffff;
    @!p not.b32 %r1820, %r1820;
}

	// end inline asm
	and.b32  	%r1832, %r1820, %r1831;
	clz.b32 	%r1833, %r1832;
	sub.s32 	%r387, 31, %r1833;
	and.b32  	%r1834, %r1153, %r1832;
	popc.b32 	%r388, %r1834;
	setp.ne.s32 	%p162, %r644, %r387;
	mov.b32 	%r2989, 0;
	@%p162 bra 	$L__BB12_263;
	shl.b32 	%r1835, %r1821, 2;
	add.s32 	%r1836, %r104, %r1835;
	atom.shared.add.u32 	%r2989, [%r1836], %r388;
$L__BB12_263:
	shfl.sync.idx.b32	%r1862|%p163, %r2989, %r387, 31, -1;
	add.s32 	%r391, %r388, %r1862;
	shr.u32 	%r1863, %r2953, %r642;
	and.b32  	%r1859, %r1863, %r103;
	mov.b32 	%r1839, 1;
	// begin inline asm
	{
    .reg .pred p;
    and.b32 %r1837, %r1859, %r1839;    setp.ne.u32 p, %r1837, 0;
    vote.ballot.sync.b32 %r1837, p, 0xffffffff;
    @!p not.b32 %r1837, %r1837;
}

	// end inline asm
	mov.b32 	%r1842, 2;
	// begin inline asm
	{
    .reg .pred p;
    and.b32 %r1840, %r1859, %r1842;    setp.ne.u32 p, %r1840, 0;
    vote.ballot.sync.b32 %r1840, p, 0xffffffff;
    @!p not.b32 %r1840, %r1840;
}

	// end inline asm
	and.b32  	%r1864, %r1840, %r1837;
	mov.b32 	%r1845, 4;
	// begin inline asm
	{
    .reg .pred p;
    and.b32 %r1843, %r1859, %r1845;    setp.ne.u32 p, %r1843, 0;
    vote.ballot.sync.b32 %r1843, p, 0xffffffff;
    @!p not.b32 %r1843, %r1843;
}

	// end inline asm
	and.b32  	%r1865, %r1843, %r1864;
	mov.b32 	%r1848, 8;
	// begin inline asm
	{
    .reg .pred p;
    and.b32 %r1846, %r1859, %r1848;    setp.ne.u32 p, %r1846, 0;
    vote.ballot.sync.b32 %r1846, p, 0xffffffff;
    @!p not.b32 %r1846, %r1846;
}

	// end inline asm
	and.b32  	%r1866, %r1846, %r1865;
	mov.b32 	%r1851, 16;
	// begin inline asm
	{
    .reg .pred p;
    and.b32 %r1849, %r1859, %r1851;    setp.ne.u32 p, %r1849, 0;
    vote.ballot.sync.b32 %r1849, p, 0xffffffff;
    @!p not.b32 %r1849, %r1849;
}

	// end inline asm
	and.b32  	%r1867, %r1849, %r1866;
	mov.b32 	%r1854, 32;
	// begin inline asm
	{
    .reg .pred p;
    and.b32 %r1852, %r1859, %r1854;    setp.ne.u32 p, %r1852, 0;
    vote.ballot.sync.b32 %r1852, p, 0xffffffff;
    @!p not.b32 %r1852, %r1852;
}

	// end inline asm
	and.b32  	%r1868, %r1852, %r1867;
	mov.b32 	%r1857, 64;
	// begin inline asm
	{
    .reg .pred p;
    and.b32 %r1855, %r1859, %r1857;    setp.ne.u32 p, %r1855, 0;
    vote.ballot.sync.b32 %r1855, p, 0xffffffff;
    @!p not.b32 %r1855, %r1855;
}

	// end inline asm
	and.b32  	%r1869, %r1855, %r1868;
	mov.b32 	%r1860, 128;
	// begin inline asm
	{
    .reg .pred p;
    and.b32 %r1858, %r1859, %r1860;    setp.ne.u32 p, %r1858, 0;
    vote.ballot.sync.b32 %r1858, p, 0xffffffff;
    @!p not.b32 %r1858, %r1858;
}

	// end inline asm
	and.b32  	%r1870, %r1858, %r1869;
	clz.b32 	%r1871, %r1870;
	sub.s32 	%r393, 31, %r1871;
	and.b32  	%r1872, %r1153, %r1870;
	popc.b32 	%r394, %r1872;
	setp.ne.s32 	%p164, %r644, %r393;
	mov.b32 	%r2990, 0;
	@%p164 bra 	$L__BB12_265;
	shl.b32 	%r1873, %r1859, 2;
	add.s32 	%r1874, %r104, %r1873;
	atom.shared.add.u32 	%r2990, [%r1874], %r394;
$L__BB12_265:
	shfl.sync.idx.b32	%r1900|%p165, %r2990, %r393, 31, -1;
	add.s32 	%r397, %r394, %r1900;
	shr.u32 	%r1901, %r2952, %r642;
	and.b32  	%r1897, %r1901, %r103;
	mov.b32 	%r1877, 1;
	// begin inline asm
	{
    .reg .pred p;
    and.b32 %r1875, %r1897, %r1877;    setp.ne.u32 p, %r1875, 0;
    vote.ballot.sync.b32 %r1875, p, 0xffffffff;
    @!p not.b32 %r1875, %r1875;
}

	// end inline asm
	mov.b32 	%r1880, 2;
	// begin inline asm
	{
    .reg .pred p;
    and.b32 %r1878, %r1897, %r1880;    setp.ne.u32 p, %r1878, 0;
    vote.ballot.sync.b32 %r1878, p, 0xffffffff;
    @!p not.b32 %r1878, %r1878;
}

	// end inline asm
	and.b32  	%r1902, %r1878, %r1875;
	mov.b32 	%r1883, 4;
	// begin inline asm
	{
    .reg .pred p;
    and.b32 %r1881, %r1897, %r1883;    setp.ne.u32 p, %r1881, 0;
    vote.ballot.sync.b32 %r1881, p, 0xffffffff;
    @!p not.b32 %r1881, %r1881;
}

	// end inline asm
	and.b32  	%r1903, %r1881, %r1902;
	mov.b32 	%r1886, 8;
	// begin inline asm
	{
    .reg .pred p;
    and.b32 %r1884, %r1897, %r1886;    setp.ne.u32 p, %r1884, 0;
    vote.ballot.sync.b32 %r1884, p, 0xffffffff;
    @!p not.b32 %r1884, %r1884;
}

	// end inline asm
	and.b32  	%r1904, %r1884, %r1903;
	mov.b32 	%r1889, 16;
	// begin inline asm
	{
    .reg .pred p;
    and.b32 %r1887, %r1897, %r1889;    setp.ne.u32 p, %r1887, 0;
    vote.ballot.sync.b32 %r1887, p, 0xffffffff;
    @!p not.b32 %r1887, %r1887;
}

	// end inline asm
	and.b32  	%r1905, %r1887, %r1904;
	mov.b32 	%r1892, 32;
	// begin inline asm
	{
    .reg .pred p;
    and.b32 %r1890, %r1897, %r1892;    setp.ne.u32 p, %r1890, 0;
    vote.ballot.sync.b32 %r1890, p, 0xffffffff;
    @!p not.b32 %r1890, %r1890;
}

	// end inline asm
	and.b32  	%r1906, %r1890, %r1905;
	mov.b32 	%r1895, 64;
	// begin inline asm
	{
    .reg .pred p;
    and.b32 %r1893, %r1897, %r1895;    setp.ne.u32 p, %r1893, 0;
    vote.ballot.sync.b32 %r1893, p, 0xffffffff;
    @!p not.b32 %r1893, %r1893;
}

	// end inline asm
	and.b32  	%r1907, %r1893, %r1906;
	mov.b32 	%r1898, 128;
	// begin inline asm
	{
    .reg .pred p;
    and.b32 %r1896, %r1897, %r1898;    setp.ne.u32 p, %r1896, 0;
    vote.ballot.sync.b32 %r1896, p, 0xffffffff;
    @!p not.b32 %r1896, %r1896;
}

	// end inline asm
	and.b32  	%r1908, %r1896, %r1907;
	clz.b32 	%r1909, %r1908;
	sub.s32 	%r399, 31, %r1909;
	and.b32  	%r1910, %r1153, %r1908;
	popc.b32 	%r400, %r1910;
	setp.ne.s32 	%p166, %r644, %r399;
	mov.b32 	%r2991, 0;
	@%p166 bra 	$L__BB12_267;
	shl.b32 	%r1911, %r1897, 2;
	add.s32 	%r1912, %r104, %r1911;
	atom.shared.add.u32 	%r2991, [%r1912], %r400;
$L__BB12_267:
	shfl.sync.idx.b32	%r1938|%p167, %r2991, %r399, 31, -1;
	add.s32 	%r403, %r400, %r1938;
	shr.u32 	%r1939, %r2951, %r642;
	and.b32  	%r1935, %r1939, %r103;
	mov.b32 	%r1915, 1;
	// begin inline asm
	{
    .reg .pred p;
    and.b32 %r1913, %r1935, %r1915;    setp.ne.u32 p, %r1913, 0;
    vote.ballot.sync.b32 %r1913, p, 0xffffffff;
    @!p not.b32 %r1913, %r1913;
}

	// end inline asm
	mov.b32 	%r1918, 2;
	// begin inline asm
	{
    .reg .pred p;
    and.b32 %r1916, %r1935, %r1918;    setp.ne.u32 p, %r1916, 0;
    vote.ballot.sync.b32 %r1916, p, 0xffffffff;
    @!p not.b32 %r1916, %r1916;
}

	// end inline asm
	and.b32  	%r1940, %r1916, %r1913;
	mov.b32 	%r1921, 4;
	// begin inline asm
	{
    .reg .pred p;
    and.b32 %r1919, %r1935, %r1921;    setp.ne.u32 p, %r1919, 0;
    vote.ballot.sync.b32 %r1919, p, 0xffffffff;
    @!p not.b32 %r1919, %r1919;
}

	// end inline asm
	and.b32  	%r1941, %r1919, %r1940;
	mov.b32 	%r1924, 8;
	// begin inline asm
	{
    .reg .pred p;
    and.b32 %r1922, %r1935, %r1924;    setp.ne.u32 p, %r1922, 0;
    vote.ballot.sync.b32 %r1922, p, 0xffffffff;
    @!p not.b32 %r1922, %r1922;
}

	// end inline asm
	and.b32  	%r1942, %r1922, %r1941;
	mov.b32 	%r1927, 16;
	// begin inline asm
	{
    .reg .pred p;
    and.b32 %r1925, %r1935, %r1927;    setp.ne.u32 p, %r1925, 0;
    vote.ballot.sync.b32 %r1925, p, 0xffffffff;
    @!p not.b32 %r1925, %r1925;
}

	// end inline asm
	and.b32  	%r1943, %r1925, %r1942;
	mov.b32 	%r1930, 32;
	// begin inline asm
	{
    .reg .pred p;
    and.b32 %r1928, %r1935, %r1930;    setp.ne.u32 p, %r1928, 0;
    vote.ballot.sync.b32 %r1928, p, 0xffffffff;
    @!p not.b32 %r1928, %r1928;
}

	// end inline asm
	and.b32  	%r1944, %r1928, %r1943;
	mov.b32 	%r1933, 64;
	// begin inline asm
	{
    .reg .pred p;
    and.b32 %r1931, %r1935, %r1933;    setp.ne.u32 p, %r1931, 0;
    vote.ballot.sync.b32 %r1931, p, 0xffffffff;
    @!p not.b32 %r1931, %r1931;
}

	// end inline asm
	and.b32  	%r1945, %r1931, %r1944;
	mov.b32 	%r1936, 128;
	// begin inline asm
	{
    .reg .pred p;
    and.b32 %r1934, %r1935, %r1936;    setp.ne.u32 p, %r1934, 0;
    vote.ballot.sync.b32 %r1934, p, 0xffffffff;
    @!p not.b32 %r1934, %r1934;
}

	// end inline asm
	and.b32  	%r1946, %r1934, %r1945;
	clz.b32 	%r1947, %r1946;
	sub.s32 	%r405, 31, %r1947;
	and.b32  	%r1948, %r1153, %r1946;
	popc.b32 	%r406, %r1948;
	setp.ne.s32 	%p168, %r644, %r405;
	mov.b32 	%r2992, 0;
	@%p168 bra 	$L__BB12_269;
	shl.b32 	%r1949, %r1935, 2;
	add.s32 	%r1950, %r104, %r1949;
	atom.shared.add.u32 	%r2992, [%r1950], %r406;
$L__BB12_269:
	shfl.sync.idx.b32	%r1976|%p169, %r2992, %r405, 31, -1;
	add.s32 	%r409, %r406, %r1976;
	shr.u32 	%r1977, %r2950, %r642;
	and.b32  	%r1973, %r1977, %r103;
	mov.b32 	%r1953, 1;
	// begin inline asm
	{
    .reg .pred p;
    and.b32 %r1951, %r1973, %r1953;    setp.ne.u32 p, %r1951, 0;
    vote.ballot.sync.b32 %r1951, p, 0xffffffff;
    @!p not.b32 %r1951, %r1951;
}

	// end inline asm
	mov.b32 	%r1956, 2;
	// begin inline asm
	{
    .reg .pred p;
    and.b32 %r1954, %r1973, %r1956;    setp.ne.u32 p, %r1954, 0;
    vote.ballot.sync.b32 %r1954, p, 0xffffffff;
    @!p not.b32 %r1954, %r1954;
}

	// end inline asm
	and.b32  	%r1978, %r1954, %r1951;
	mov.b32 	%r1959, 4;
	// begin inline asm
	{
    .reg .pred p;
    and.b32 %r1957, %r1973, %r1959;    setp.ne.u32 p, %r1957, 0;
    vote.ballot.sync.b32 %r1957, p, 0xffffffff;
    @!p not.b32 %r1957, %r1957;
}

	// end inline asm
	and.b32  	%r1979, %r1957, %r1978;
	mov.b32 	%r1962, 8;
	// begin inline asm
	{
    .reg .pred p;
    and.b32 %r1960, %r1973, %r1962;    setp.ne.u32 p, %r1960, 0;
    vote.ballot.sync.b32 %r1960, p, 0xffffffff;
    @!p not.b32 %r1960, %r1960;
}

	// end inline asm
	and.b32  	%r1980, %r1960, %r1979;
	mov.b32 	%r1965, 16;
	// begin inline asm
	{
    .reg .pred p;
    and.b32 %r1963, %r1973, %r1965;    setp.ne.u32 p, %r1963, 0;
    vote.ballot.sync.b32 %r1963, p, 0xffffffff;
    @!p not.b32 %r1963, %r1963;
}

	// end inline asm
	and.b32  	%r1981, %r1963, %r1980;
	mov.b32 	%r1968, 32;
	// begin inline asm
	{
    .reg .pred p;
    and.b32 %r1966, %r1973, %r1968;    setp.ne.u32 p, %r1966, 0;
    vote.ballot.sync.b32 %r1966, p, 0xffffffff;
    @!p not.b32 %r1966, %r1966;
}

	// end inline asm
	and.b32  	%r1982, %r1966, %r1981;
	mov.b32 	%r1971, 64;
	// begin inline asm
	{
    .reg .pred p;
    and.b32 %r1969, %r1973, %r1971;    setp.ne.u32 p, %r1969, 0;
    vote.ballot.sync.b32 %r1969, p, 0xffffffff;
    @!p not.b32 %r1969, %r1969;
}

	// end inline asm
	and.b32  	%r1983, %r1969, %r1982;
	mov.b32 	%r1974, 128;
	// begin inline asm
	{
    .reg .pred p;
    and.b32 %r1972, %r1973, %r1974;    setp.ne.u32 p, %r1972, 0;
    vote.ballot.sync.b32 %r1972, p, 0xffffffff;
    @!p not.b32 %r1972, %r1972;
}

	// end inline asm
	and.b32  	%r1984, %r1972, %r1983;
	clz.b32 	%r1985, %r1984;
	sub.s32 	%r411, 31, %r1985;
	and.b32  	%r1986, %r1153, %r1984;
	popc.b32 	%r412, %r1986;
	setp.ne.s32 	%p170, %r644, %r411;
	mov.b32 	%r2993, 0;
	@%p170 bra 	$L__BB12_271;
	shl.b32 	%r1987, %r1973, 2;
	add.s32 	%r1988, %r104, %r1987;
	atom.shared.add.u32 	%r2993, [%r1988], %r412;
$L__BB12_271:
	shfl.sync.idx.b32	%r2014|%p171, %r2993, %r411, 31, -1;
	add.s32 	%r415, %r412, %r2014;
	shr.u32 	%r2015, %r2949, %r642;
	and.b32  	%r2011, %r2015, %r103;
	mov.b32 	%r1991, 1;
	// begin inline asm
	{
    .reg .pred p;
    and.b32 %r1989, %r2011, %r1991;    setp.ne.u32 p, %r1989, 0;
    vote.ballot.sync.b32 %r1989, p, 0xffffffff;
    @!p not.b32 %r1989, %r1989;
}

	// end inline asm
	mov.b32 	%r1994, 2;
	// begin inline asm
	{
    .reg .pred p;
    and.b32 %r1992, %r2011, %r1994;    setp.ne.u32 p, %r1992, 0;
    vote.ballot.sync.b32 %r1992, p, 0xffffffff;
    @!p not.b32 %r1992, %r1992;
}

	// end inline asm
	and.b32  	%r2016, %r1992, %r1989;
	mov.b32 	%r1997, 4;
	// begin inline asm
	{
    .reg .pred p;
    and.b32 %r1995, %r2011, %r1997;    setp.ne.u32 p, %r1995, 0;
    vote.ballot.sync.b32 %r1995, p, 0xffffffff;
    @!p not.b32 %r1995, %r1995;
}

	// end inline asm
	and.b32  	%r2017, %r1995, %r2016;
	mov.b32 	%r2000, 8;
	// begin inline asm
	{
    .reg .pred p;
    and.b32 %r1998, %r2011, %r2000;    setp.ne.u32 p, %r1998, 0;
    vote.ballot.sync.b32 %r1998, p, 0xffffffff;
    @!p not.b32 %r1998, %r1998;
}

	// end inline asm
	and.b32  	%r2018, %r1998, %r2017;
	mov.b32 	%r2003, 16;
	// begin inline asm
	{
    .reg .pred p;
    and.b32 %r2001, %r2011, %r2003;    setp.ne.u32 p, %r2001, 0;
    vote.ballot.sync.b32 %r2001, p, 0xffffffff;
    @!p not.b32 %r2001, %r2001;
}

	// end inline asm
	and.b32  	%r2019, %r2001, %r2018;
	mov.b32 	%r2006, 32;
	// begin inline asm
	{
    .reg .pred p;
    and.b32 %r2004, %r2011, %r2006;    setp.ne.u32 p, %r2004, 0;
    vote.ballot.sync.b32 %r2004, p, 0xffffffff;
    @!p not.b32 %r2004, %r2004;
}

	// end inline asm
	and.b32  	%r2020, %r2004, %r2019;
	mov.b32 	%r2009, 64;
	// begin inline asm
	{
    .reg .pred p;
    and.b32 %r2007, %r2011, %r2009;    setp.ne.u32 p, %r2007, 0;
    vote.ballot.sync.b32 %r2007, p, 0xffffffff;
    @!p not.b32 %r2007, %r2007;
}

	// end inline asm
	and.b32  	%r2021, %r2007, %r2020;
	mov.b32 	%r2012, 128;
	// begin inline asm
	{
    .reg .pred p;
    and.b32 %r2010, %r2011, %r2012;    setp.ne.u32 p, %r2010, 0;
    vote.ballot.sync.b32 %r2010, p, 0xffffffff;
    @!p not.b32 %r2010, %r2010;
}

	// end inline asm
	and.b32  	%r2022, %r2010, %r2021;
	clz.b32 	%r2023, %r2022;
	sub.s32 	%r417, 31, %r2023;
	and.b32  	%r2024, %r1153, %r2022;
	popc.b32 	%r418, %r2024;
	setp.ne.s32 	%p172, %r644, %r417;
	mov.b32 	%r2994, 0;
	@%p172 bra 	$L__BB12_273;
	shl.b32 	%r2025, %r2011, 2;
	add.s32 	%r2026, %r104, %r2025;
	atom.shared.add.u32 	%r2994, [%r2026], %r418;
$L__BB12_273:
	setp.gt.u32 	%p173, %r1, 255;
	shfl.sync.idx.b32	%r2027|%p174, %r2994, %r417, 31, -1;
	add.s32 	%r2028, %r418, %r2027;
	bar.sync 	0;
	shl.b32 	%r2029, %r289, 2;
	add.s32 	%r421, %r1061, %r2029;
	st.shared.u32 	[%r421+-4], %r2971;
	shl.b32 	%r2031, %r295, 2;
	add.s32 	%r422, %r1061, %r2031;
	st.shared.u32 	[%r422+-4], %r2970;
	shl.b32 	%r2032, %r301, 2;
	add.s32 	%r423, %r1061, %r2032;
	st.shared.u32 	[%r423+-4], %r2969;
	shl.b32 	%r2033, %r307, 2;
	add.s32 	%r424, %r1061, %r2033;
	st.shared.u32 	[%r424+-4], %r2968;
	shl.b32 	%r2034, %r313, 2;
	add.s32 	%r425, %r1061, %r2034;
	st.shared.u32 	[%r425+-4], %r2967;
	shl.b32 	%r2035, %r319, 2;
	add.s32 	%r426, %r1061, %r2035;
	st.shared.u32 	[%r426+-4], %r2966;
	shl.b32 	%r2036, %r325, 2;
	add.s32 	%r427, %r1061, %r2036;
	st.shared.u32 	[%r427+-4], %r2965;
	shl.b32 	%r2037, %r331, 2;
	add.s32 	%r428, %r1061, %r2037;
	st.shared.u32 	[%r428+-4], %r2964;
	shl.b32 	%r2038, %r337, 2;
	add.s32 	%r429, %r1061, %r2038;
	st.shared.u32 	[%r429+-4], %r2963;
	shl.b32 	%r2039, %r343, 2;
	add.s32 	%r430, %r1061, %r2039;
	st.shared.u32 	[%r430+-4], %r2962;
	shl.b32 	%r2040, %r349, 2;
	add.s32 	%r431, %r1061, %r2040;
	st.shared.u32 	[%r431+-4], %r2961;
	shl.b32 	%r2041, %r355, 2;
	add.s32 	%r432, %r1061, %r2041;
	st.shared.u32 	[%r432+-4], %r2960;
	shl.b32 	%r2042, %r361, 2;
	add.s32 	%r433, %r1061, %r2042;
	st.shared.u32 	[%r433+-4], %r2959;
	shl.b32 	%r2043, %r367, 2;
	add.s32 	%r434, %r1061, %r2043;
	st.shared.u32 	[%r434+-4], %r2958;
	shl.b32 	%r2044, %r373, 2;
	add.s32 	%r435, %r1061, %r2044;
	st.shared.u32 	[%r435+-4], %r2957;
	shl.b32 	%r2045, %r379, 2;
	add.s32 	%r436, %r1061, %r2045;
	st.shared.u32 	[%r436+-4], %r2956;
	shl.b32 	%r2046, %r385, 2;
	add.s32 	%r437, %r1061, %r2046;
	st.shared.u32 	[%r437+-4], %r2955;
	shl.b32 	%r2047, %r391, 2;
	add.s32 	%r438, %r1061, %r2047;
	st.shared.u32 	[%r438+-4], %r2954;
	shl.b32 	%r2048, %r397, 2;
	add.s32 	%r439, %r1061, %r2048;
	st.shared.u32 	[%r439+-4], %r2953;
	shl.b32 	%r2049, %r403, 2;
	add.s32 	%r440, %r1061, %r2049;
	st.shared.u32 	[%r440+-4], %r2952;
	shl.b32 	%r2050, %r409, 2;
	add.s32 	%r441, %r1061, %r2050;
	st.shared.u32 	[%r441+-4], %r2951;
	shl.b32 	%r2051, %r415, 2;
	add.s32 	%r442, %r1061, %r2051;
	st.shared.u32 	[%r442+-4], %r2950;
	shl.b32 	%r2052, %r2028, 2;
	add.s32 	%r443, %r1061, %r2052;
	st.shared.u32 	[%r443+-4], %r2949;
	@%p173 bra 	$L__BB12_281;
	ld.global.u32 	%r2053, [%rd10];
	sub.s32 	%r2998, %r2053, %r282;
	st.shared.u32 	[%r137+35328], %r2998;
	setp.lt.s32 	%p175, %r4, 1;
	mov.u32 	%r2999, %r2898;
	@%p175 bra 	$L__BB12_280;
	mov.b32 	%r2996, -1;
	mov.u32 	%r2995, %r4;
	mov.u32 	%r2999, %r2898;
$L__BB12_276:
	ld.param.u64 	%rd243, [_ZN3cub18CUB_300001_SM_10006detail10radix_sort29DeviceRadixSortOnesweepKernelINS1_5radix10policy_hubIiijE10Policy1000ELNS0_9SortOrderE0EiijiiNS1_21identity_decomposer_tEEEvPT5_SB_PT3_PKSC_PT1_PKSG_PT2_PKSK_T4_iiT6__param_0];
	add.s32 	%r448, %r2995, -1;
	shl.b32 	%r2055, %r448, 8;
	add.s32 	%r2056, %r2055, %r1;
	cvta.to.global.u64 	%rd54, %rd243;
	mul.wide.s32 	%rd55, %r2056, 4;
	add.s64 	%rd16, %rd54, %rd55;
$L__BB12_277:
	membar.cta;
	ld.volatile.global.u32 	%r449, [%rd16];
	setp.eq.s32 	%p176, %r449, 0;
	@%p176 bra 	$L__BB12_277;
	and.b32  	%r2057, %r449, 1073741823;
	add.s32 	%r2999, %r2057, %r2999;
	setp.gt.s32 	%p177, %r449, -1;
	vote.sync.ballot.b32 	%r2996, %p177, %r2996;
	setp.gt.u32 	%p179, %r2995, 1;
	and.pred  	%p180, %p177, %p179;
	mov.u32 	%r2995, %r448;
	@%p180 bra 	$L__BB12_276;
	ld.shared.u32 	%r2998, [%r137+35328];
$L__BB12_280:
	ld.param.u64 	%rd244, [_ZN3cub18CUB_300001_SM_10006detail10radix_sort29DeviceRadixSortOnesweepKernelINS1_5radix10policy_hubIiijE10Policy1000ELNS0_9SortOrderE0EiijiiNS1_21identity_decomposer_tEEEvPT5_SB_PT3_PKSC_PT1_PKSG_PT2_PKSK_T4_iiT6__param_0];
	or.b32  	%r2058, %r2999, -2147483648;
	cvta.to.global.u64 	%rd56, %rd244;
	shl.b32 	%r2059, %r4, 8;
	add.s32 	%r2060, %r2059, %r1;
	mul.wide.s32 	%rd57, %r2060, 4;
	add.s64 	%rd58, %rd56, %rd57;
	st.volatile.global.u32 	[%rd58], %r2058;
	sub.s32 	%r2061, %r2999, %r2898;
	add.s32 	%r2062, %r2061, %r2998;
	st.shared.u32 	[%r137+35328], %r2062;
$L__BB12_281:
	ld.param.u32 	%r2838, [_ZN3cub18CUB_300001_SM_10006detail10radix_sort29DeviceRadixSortOnesweepKernelINS1_5radix10policy_hubIiijE10Policy1000ELNS0_9SortOrderE0EiijiiNS1_21identity_decomposer_tEEEvPT5_SB_PT3_PKSC_PT1_PKSG_PT2_PKSK_T4_iiT6__param_8];
	ld.param.u64 	%rd247, [_ZN3cub18CUB_300001_SM_10006detail10radix_sort29DeviceRadixSortOnesweepKernelINS1_5radix10policy_hubIiijE10Policy1000ELNS0_9SortOrderE0EiijiiNS1_21identity_decomposer_tEEEvPT5_SB_PT3_PKSC_PT1_PKSG_PT2_PKSK_T4_iiT6__param_2];
	setp.gt.u32 	%p181, %r1, 255;
	setp.lt.s32 	%p182, %r6, %r2838;
	setp.eq.s64 	%p183, %rd247, 0;
	or.pred  	%p184, %p183, %p182;
	or.pred  	%p185, %p181, %p184;
	@%p185 bra 	$L__BB12_283;
	ld.shared.u32 	%r2063, [%r137+35328];
	add.s32 	%r2064, %r282, %r2898;
	add.s32 	%r2065, %r2064, %r2063;
	st.global.u32 	[%rd9], %r2065;
$L__BB12_283:
	ld.param.u32 	%r2839, [_ZN3cub18CUB_300001_SM_10006detail10radix_sort29DeviceRadixSortOnesweepKernelINS1_5radix10policy_hubIiijE10Policy1000ELNS0_9SortOrderE0EiijiiNS1_21identity_decomposer_tEEEvPT5_SB_PT3_PKSC_PT1_PKSG_PT2_PKSK_T4_iiT6__param_8];
	setp.gt.s32 	%p186, %r6, %r2839;
	bar.sync 	0;
	@%p186 bra 	$L__BB12_285;
	ld.shared.u32 	%r2066, [%r137];
	shr.u32 	%r2067, %r2066, %r642;
	and.b32  	%r2068, %r2067, %r103;
	shl.b32 	%r2069, %r2068, 2;
	add.s32 	%r2071, %r1061, 35328;
	add.s32 	%r2072, %r2071, %r2069;
	ld.shared.u32 	%r2073, [%r2072];
	add.s32 	%r2074, %r2073, %r1;
	xor.b32  	%r2075, %r2066, -2147483648;
	mul.wide.u32 	%rd59, %r2074, 4;
	add.s64 	%rd60, %rd2, %rd59;
	st.global.u32 	[%rd60], %r2075;
	bar.warp.sync 	-1;
	ld.shared.u32 	%r2076, [%r137+1536];
	shr.u32 	%r2077, %r2076, %r642;
	and.b32  	%r2078, %r2077, %r103;
	shl.b32 	%r2079, %r2078, 2;
	add.s32 	%r2080, %r2071, %r2079;
	ld.shared.u32 	%r2081, [%r2080];
	add.s32 	%r2082, %r1, %r2081;
	add.s32 	%r2083, %r2082, 384;
	xor.b32  	%r2084, %r2076, -2147483648;
	mul.wide.u32 	%rd61, %r2083, 4;
	add.s64 	%rd62, %rd2, %rd61;
	st.global.u32 	[%rd62], %r2084;
	bar.warp.sync 	-1;
	ld.shared.u32 	%r2085, [%r137+3072];
	shr.u32 	%r2086, %r2085, %r642;
	and.b32  	%r2087, %r2086, %r103;
	shl.b32 	%r2088, %r2087, 2;
	add.s32 	%r2089, %r2071, %r2088;
	ld.shared.u32 	%r2090, [%r2089];
	add.s32 	%r2091, %r1, %r2090;
	add.s32 	%r2092, %r2091, 768;
	xor.b32  	%r2093, %r2085, -2147483648;
	mul.wide.u32 	%rd63, %r2092, 4;
	add.s64 	%rd64, %rd2, %rd63;
	st.global.u32 	[%rd64], %r2093;
	bar.warp.sync 	-1;
	ld.shared.u32 	%r2094, [%r137+4608];
	shr.u32 	%r2095, %r2094, %r642;
	and.b32  	%r2096, %r2095, %r103;
	shl.b32 	%r2097, %r2096, 2;
	add.s32 	%r2098, %r2071, %r2097;
	ld.shared.u32 	%r2099, [%r2098];
	add.s32 	%r2100, %r1, %r2099;
	add.s32 	%r2101, %r2100, 1152;
	xor.b32  	%r2102, %r2094, -2147483648;
	mul.wide.u32 	%rd65, %r2101, 4;
	add.s64 	%rd66, %rd2, %rd65;
	st.global.u32 	[%rd66], %r2102;
	bar.warp.sync 	-1;
	ld.shared.u32 	%r2103, [%r137+6144];
	shr.u32 	%r2104, %r2103, %r642;
	and.b32  	%r2105, %r2104, %r103;
	shl.b32 	%r2106, %r2105, 2;
	add.s32 	%r2107, %r2071, %r2106;
	ld.shared.u32 	%r2108, [%r2107];
	add.s32 	%r2109, %r1, %r2108;
	add.s32 	%r2110, %r2109, 1536;
	xor.b32  	%r2111, %r2103, -2147483648;
	mul.wide.u32 	%rd67, %r2110, 4;
	add.s64 	%rd68, %rd2, %rd67;
	st.global.u32 	[%rd68], %r2111;
	bar.warp.sync 	-1;
	ld.shared.u32 	%r2112, [%r137+7680];
	shr.u32 	%r2113, %r2112, %r642;
	and.b32  	%r2114, %r2113, %r103;
	shl.b32 	%r2115, %r2114, 2;
	add.s32 	%r2116, %r2071, %r2115;
	ld.shared.u32 	%r2117, [%r2116];
	add.s32 	%r2118, %r1, %r2117;
	add.s32 	%r2119, %r2118, 1920;
	xor.b32  	%r2120, %r2112, -2147483648;
	mul.wide.u32 	%rd69, %r2119, 4;
	add.s64 	%rd70, %rd2, %rd69;
	st.global.u32 	[%rd70], %r2120;
	bar.warp.sync 	-1;
	ld.shared.u32 	%r2121, [%r137+9216];
	shr.u32 	%r2122, %r2121, %r642;
	and.b32  	%r2123, %r2122, %r103;
	shl.b32 	%r2124, %r2123, 2;
	add.s32 	%r2125, %r2071, %r2124;
	ld.shared.u32 	%r2126, [%r2125];
	add.s32 	%r2127, %r1, %r2126;
	add.s32 	%r2128, %r2127, 2304;
	xor.b32  	%r2129, %r2121, -2147483648;
	mul.wide.u32 	%rd71, %r2128, 4;
	add.s64 	%rd72, %rd2, %rd71;
	st.global.u32 	[%rd72], %r2129;
	bar.warp.sync 	-1;
	ld.shared.u32 	%r2130, [%r137+10752];
	shr.u32 	%r2131, %r2130, %r642;
	and.b32  	%r2132, %r2131, %r103;
	shl.b32 	%r2133, %r2132, 2;
	add.s32 	%r2134, %r2071, %r2133;
	ld.shared.u32 	%r2135, [%r2134];
	add.s32 	%r2136, %r1, %r2135;
	add.s32 	%r2137, %r2136, 2688;
	xor.b32  	%r2138, %r2130, -2147483648;
	mul.wide.u32 	%rd73, %r2137, 4;
	add.s64 	%rd74, %rd2, %rd73;
	st.global.u32 	[%rd74], %r2138;
	bar.warp.sync 	-1;
	ld.shared.u32 	%r2139, [%r137+12288];
	shr.u32 	%r2140, %r2139, %r642;
	and.b32  	%r2141, %r2140, %r103;
	shl.b32 	%r2142, %r2141, 2;
	add.s32 	%r2143, %r2071, %r2142;
	ld.shared.u32 	%r2144, [%r2143];
	add.s32 	%r2145, %r1, %r2144;
	add.s32 	%r2146, %r2145, 3072;
	xor.b32  	%r2147, %r2139, -2147483648;
	mul.wide.u32 	%rd75, %r2146, 4;
	add.s64 	%rd76, %rd2, %rd75;
	st.global.u32 	[%rd76], %r2147;
	bar.warp.sync 	-1;
	ld.shared.u32 	%r2148, [%r137+13824];
	shr.u32 	%r2149, %r2148, %r642;
	and.b32  	%r2150, %r2149, %r103;
	shl.b32 	%r2151, %r2150, 2;
	add.s32 	%r2152, %r2071, %r2151;
	ld.shared.u32 	%r2153, [%r2152];
	add.s32 	%r2154, %r1, %r2153;
	add.s32 	%r2155, %r2154, 3456;
	xor.b32  	%r2156, %r2148, -2147483648;
	mul.wide.u32 	%rd77, %r2155, 4;
	add.s64 	%rd78, %rd2, %rd77;
	st.global.u32 	[%rd78], %r2156;
	bar.warp.sync 	-1;
	ld.shared.u32 	%r2157, [%r137+15360];
	shr.u32 	%r2158, %r2157, %r642;
	and.b32  	%r2159, %r2158, %r103;
	shl.b32 	%r2160, %r2159, 2;
	add.s32 	%r2161, %r2071, %r2160;
	ld.shared.u32 	%r2162, [%r2161];
	add.s32 	%r2163, %r1, %r2162;
	add.s32 	%r2164, %r2163, 3840;
	xor.b32  	%r2165, %r2157, -2147483648;
	mul.wide.u32 	%rd79, %r2164, 4;
	add.s64 	%rd80, %rd2, %rd79;
	st.global.u32 	[%rd80], %r2165;
	bar.warp.sync 	-1;
	ld.shared.u32 	%r2166, [%r137+16896];
	shr.u32 	%r2167, %r2166, %r642;
	and.b32  	%r2168, %r2167, %r103;
	shl.b32 	%r2169, %r2168, 2;
	add.s32 	%r2170, %r2071, %r2169;
	ld.shared.u32 	%r2171, [%r2170];
	add.s32 	%r2172, %r1, %r2171;
	add.s32 	%r2173, %r2172, 4224;
	xor.b32  	%r2174, %r2166, -2147483648;
	mul.wide.u32 	%rd81, %r2173, 4;
	add.s64 	%rd82, %rd2, %rd81;
	st.global.u32 	[%rd82], %r2174;
	bar.warp.sync 	-1;
	ld.shared.u32 	%r2175, [%r137+18432];
	shr.u32 	%r2176, %r2175, %r642;
	and.b32  	%r2177, %r2176, %r103;
	shl.b32 	%r2178, %r2177, 2;
	add.s32 	%r2179, %r2071, %r2178;
	ld.shared.u32 	%r2180, [%r2179];
	add.s32 	%r2181, %r1, %r2180;
	add.s32 	%r2182, %r2181, 4608;
	xor.b32  	%r2183, %r2175, -2147483648;
	mul.wide.u32 	%rd83, %r2182, 4;
	add.s64 	%rd84, %rd2, %rd83;
	st.global.u32 	[%rd84], %r2183;
	bar.warp.sync 	-1;
	ld.shared.u32 	%r2184, [%r137+19968];
	shr.u32 	%r2185, %r2184, %r642;
	and.b32  	%r2186, %r2185, %r103;
	shl.b32 	%r2187, %r2186, 2;
	add.s32 	%r2188, %r2071, %r2187;
	ld.shared.u32 	%r2189, [%r2188];
	add.s32 	%r2190, %r1, %r2189;
	add.s32 	%r2191, %r2190, 4992;
	xor.b32  	%r2192, %r2184, -2147483648;
	mul.wide.u32 	%rd85, %r2191, 4;
	add.s64 	%rd86, %rd2, %rd85;
	st.global.u32 	[%rd86], %r2192;
	bar.warp.sync 	-1;
	ld.shared.u32 	%r2193, [%r137+21504];
	shr.u32 	%r2194, %r2193, %r642;
	and.b32  	%r2195, %r2194, %r103;
	shl.b32 	%r2196, %r2195, 2;
	add.s32 	%r2197, %r2071, %r2196;
	ld.shared.u32 	%r2198, [%r2197];
	add.s32 	%r2199, %r1, %r2198;
	add.s32 	%r2200, %r2199, 5376;
	xor.b32  	%r2201, %r2193, -2147483648;
	mul.wide.u32 	%rd87, %r2200, 4;
	add.s64 	%rd88, %rd2, %rd87;
	st.global.u32 	[%rd88], %r2201;
	bar.warp.sync 	-1;
	ld.shared.u32 	%r2202, [%r137+23040];
	shr.u32 	%r2203, %r2202, %r642;
	and.b32  	%r2204, %r2203, %r103;
	shl.b32 	%r2205, %r2204, 2;
	add.s32 	%r2206, %r2071, %r2205;
	ld.shared.u32 	%r2207, [%r2206];
	add.s32 	%r2208, %r1, %r2207;
	add.s32 	%r2209, %r2208, 5760;
	xor.b32  	%r2210, %r2202, -2147483648;
	mul.wide.u32 	%rd89, %r2209, 4;
	add.s64 	%rd90, %rd2, %rd89;
	st.global.u32 	[%rd90], %r2210;
	bar.warp.sync 	-1;
	ld.shared.u32 	%r2211, [%r137+24576];
	shr.u32 	%r2212, %r2211, %r642;
	and.b32  	%r2213, %r2212, %r103;
	shl.b32 	%r2214, %r2213, 2;
	add.s32 	%r2215, %r2071, %r2214;
	ld.shared.u32 	%r2216, [%r2215];
	add.s32 	%r2217, %r1, %r2216;
	add.s32 	%r2218, %r2217, 6144;
	xor.b32  	%r2219, %r2211, -2147483648;
	mul.wide.u32 	%rd91, %r2218, 4;
	add.s64 	%rd92, %rd2, %rd91;
	st.global.u32 	[%rd92], %r2219;
	bar.warp.sync 	-1;
	ld.shared.u32 	%r2220, [%r137+26112];
	shr.u32 	%r2221, %r2220, %r642;
	and.b32  	%r2222, %r2221, %r103;
	shl.b32 	%r2223, %r2222, 2;
	add.s32 	%r2224, %r2071, %r2223;
	ld.shared.u32 	%r2225, [%r2224];
	add.s32 	%r2226, %r1, %r2225;
	add.s32 	%r2227, %r2226, 6528;
	xor.b32  	%r2228, %r2220, -2147483648;
	mul.wide.u32 	%rd93, %r2227, 4;
	add.s64 	%rd94, %rd2, %rd93;
	st.global.u32 	[%rd94], %r2228;
	bar.warp.sync 	-1;
	ld.shared.u32 	%r2229, [%r137+27648];
	shr.u32 	%r2230, %r2229, %r642;
	and.b32  	%r2231, %r2230, %r103;
	shl.b32 	%r2232, %r2231, 2;
	add.s32 	%r2233, %r2071, %r2232;
	ld.shared.u32 	%r2234, [%r2233];
	add.s32 	%r2235, %r1, %r2234;
	add.s32 	%r2236, %r2235, 6912;
	xor.b32  	%r2237, %r2229, -2147483648;
	mul.wide.u32 	%rd95, %r2236, 4;
	add.s64 	%rd96, %rd2, %rd95;
	st.global.u32 	[%rd96], %r2237;
	bar.warp.sync 	-1;
	ld.shared.u32 	%r2238, [%r137+29184];
	shr.u32 	%r2239, %r2238, %r642;
	and.b32  	%r2240, %r2239, %r103;
	shl.b32 	%r2241, %r2240, 2;
	add.s32 	%r2242, %r2071, %r2241;
	ld.shared.u32 	%r2243, [%r2242];
	add.s32 	%r2244, %r1, %r2243;
	add.s32 	%r2245, %r2244, 7296;
	xor.b32  	%r2246, %r2238, -2147483648;
	mul.wide.u32 	%rd97, %r2245, 4;
	add.s64 	%rd98, %rd2, %rd97;
	st.global.u32 	[%rd98], %r2246;
	bar.warp.sync 	-1;
	ld.shared.u32 	%r2247, [%r137+30720];
	shr.u32 	%r2248, %r2247, %r642;
	and.b32  	%r2249, %r2248, %r103;
	shl.b32 	%r2250, %r2249, 2;
	add.s32 	%r2251, %r2071, %r2250;
	ld.shared.u32 	%r2252, [%r2251];
	add.s32 	%r2253, %r1, %r2252;
	add.s32 	%r2254, %r2253, 7680;
	xor.b32  	%r2255, %r2247, -2147483648;
	mul.wide.u32 	%rd99, %r2254, 4;
	add.s64 	%rd100, %rd2, %rd99;
	st.global.u32 	[%rd100], %r2255;
	bar.warp.sync 	-1;
	ld.shared.u32 	%r2256, [%r137+32256];
	shr.u32 	%r2257, %r2256, %r642;
	and.b32  	%r2258, %r2257, %r103;
	shl.b32 	%r2259, %r2258, 2;
	add.s32 	%r2260, %r2071, %r2259;
	ld.shared.u32 	%r2261, [%r2260];
	add.s32 	%r2262, %r1, %r2261;
	add.s32 	%r2263, %r2262, 8064;
	xor.b32  	%r2264, %r2256, -2147483648;
	mul.wide.u32 	%rd101, %r2263, 4;
	add.s64 	%rd102, %rd2, %rd101;
	st.global.u32 	[%rd102], %r2264;
	bar.warp.sync 	-1;
	ld.shared.u32 	%r2265, [%r137+33792];
	shr.u32 	%r2266, %r2265, %r642;
	and.b32  	%r2267, %r2266, %r103;
	shl.b32 	%r2268, %r2267, 2;
	add.s32 	%r2269, %r2071, %r2268;
	ld.shared.u32 	%r2270, [%r2269];
	add.s32 	%r2271, %r1, %r2270;
	add.s32 	%r2272, %r2271, 8448;
	xor.b32  	%r2273, %r2265, -2147483648;
	mul.wide.u32 	%rd103, %r2272, 4;
	add.s64 	%rd104, %rd2, %rd103;
	st.global.u32 	[%rd104], %r2273;
	bar.warp.sync 	-1;
	bra.uni 	$L__BB12_332;
$L__BB12_285:
	ld.param.u32 	%r2840, [_ZN3cub18CUB_300001_SM_10006detail10radix_sort29DeviceRadixSortOnesweepKernelINS1_5radix10policy_hubIiijE10Policy1000ELNS0_9SortOrderE0EiijiiNS1_21identity_decomposer_tEEEvPT5_SB_PT3_PKSC_PT1_PKSG_PT2_PKSK_T4_iiT6__param_8];
	mad.lo.s32 	%r456, %r4, -8832, %r2840;
	setp.ge.s32 	%p187, %r1, %r456;
	@%p187 bra 	$L__BB12_287;
	ld.shared.u32 	%r2274, [%r137];
	shr.u32 	%r2275, %r2274, %r642;
	and.b32  	%r2276, %r2275, %r103;
	shl.b32 	%r2277, %r2276, 2;
	add.s32 	%r2279, %r1061, %r2277;
	ld.shared.u32 	%r2280, [%r2279+35328];
	xor.b32  	%r2281, %r2274, -2147483648;
	add.s32 	%r2282, %r2280, %r1;
	mul.wide.u32 	%rd105, %r2282, 4;
	add.s64 	%rd106, %rd2, %rd105;
	st.global.u32 	[%rd106], %r2281;
$L__BB12_287:
	bar.warp.sync 	-1;
	add.s32 	%r457, %r1, 384;
	setp.ge.s32 	%p188, %r457, %r456;
	@%p188 bra 	$L__BB12_289;
	ld.shared.u32 	%r2283, [%r137+1536];
	shr.u32 	%r2284, %r2283, %r642;
	and.b32  	%r2285, %r2284, %r103;
	shl.b32 	%r2286, %r2285, 2;
	add.s32 	%r2288, %r1061, %r2286;
	ld.shared.u32 	%r2289, [%r2288+35328];
	xor.b32  	%r2290, %r2283, -2147483648;
	add.s32 	%r2291, %r2289, %r457;
	mul.wide.u32 	%rd107, %r2291, 4;
	add.s64 	%rd108, %rd2, %rd107;
	st.global.u32 	[%rd108], %r2290;
$L__BB12_289:
	bar.warp.sync 	-1;
	add.s32 	%r458, %r1, 768;
	setp.ge.s32 	%p189, %r458, %r456;
	@%p189 bra 	$L__BB12_291;
	ld.shared.u32 	%r2292, [%r137+3072];
	shr.u32 	%r2293, %r2292, %r642;
	and.b32  	%r2294, %r2293, %r103;
	shl.b32 	%r2295, %r2294, 2;
	add.s32 	%r2297, %r1061, %r2295;
	ld.shared.u32 	%r2298, [%r2297+35328];
	xor.b32  	%r2299, %r2292, -2147483648;
	add.s32 	%r2300, %r2298, %r458;
	mul.wide.u32 	%rd109, %r2300, 4;
	add.s64 	%rd110, %rd2, %rd109;
	st.global.u32 	[%rd110], %r2299;
$L__BB12_291:
	bar.warp.sync 	-1;
	add.s32 	%r459, %r1, 1152;
	setp.ge.s32 	%p190, %r459, %r456;
	@%p190 bra 	$L__BB12_293;
	ld.shared.u32 	%r2301, [%r137+4608];
	shr.u32 	%r2302, %r2301, %r642;
	and.b32  	%r2303, %r2302, %r103;
	shl.b32 	%r2304, %r2303, 2;
	add.s32 	%r2306, %r1061, %r2304;
	ld.shared.u32 	%r2307, [%r2306+35328];
	xor.b32  	%r2308, %r2301, -2147483648;
	add.s32 	%r2309, %r2307, %r459;
	mul.wide.u32 	%rd111, %r2309, 4;
	add.s64 	%rd112, %rd2, %rd111;
	st.global.u32 	[%rd112], %r2308;
$L__BB12_293:
	bar.warp.sync 	-1;
	add.s32 	%r460, %r1, 1536;
	setp.ge.s32 	%p191, %r460, %r456;
	@%p191 bra 	$L__BB12_295;
	ld.shared.u32 	%r2310, [%r137+6144];
	shr.u32 	%r2311, %r2310, %r642;
	and.b32  	%r2312, %r2311, %r103;
	shl.b32 	%r2313, %r2312, 2;
	add.s32 	%r2315, %r1061, %r2313;
	ld.shared.u32 	%r2316, [%r2315+35328];
	xor.b32  	%r2317, %r2310, -2147483648;
	add.s32 	%r2318, %r2316, %r460;
	mul.wide.u32 	%rd113, %r2318, 4;
	add.s64 	%rd114, %rd2, %rd113;
	st.global.u32 	[%rd114], %r2317;
$L__BB12_295:
	bar.warp.sync 	-1;
	add.s32 	%r461, %r1, 1920;
	setp.ge.s32 	%p192, %r461, %r456;
	@%p192 bra 	$L__BB12_297;
	ld.shared.u32 	%r2319, [%r137+7680];
	shr.u32 	%r2320, %r2319, %r642;
	and.b32  	%r2321, %r2320, %r103;
	shl.b32 	%r2322, %r2321, 2;
	add.s32 	%r2324, %r1061, %r2322;
	ld.shared.u32 	%r2325, [%r2324+35328];
	xor.b32  	%r2326, %r2319, -2147483648;
	add.s32 	%r2327, %r2325, %r461;
	mul.wide.u32 	%rd115, %r2327, 4;
	add.s64 	%rd116, %rd2, %rd115;
	st.global.u32 	[%rd116], %r2326;
$L__BB12_297:
	bar.warp.sync 	-1;
	add.s32 	%r462, %r1, 2304;
	setp.ge.s32 	%p193, %r462, %r456;
	@%p193 bra 	$L__BB12_299;
	ld.shared.u32 	%r2328, [%r137+9216];
	shr.u32 	%r2329, %r2328, %r642;
	and.b32  	%r2330, %r2329, %r103;
	shl.b32 	%r2331, %r2330, 2;
	add.s32 	%r2333, %r1061, %r2331;
	ld.shared.u32 	%r2334, [%r2333+35328];
	xor.b32  	%r2335, %r2328, -2147483648;
	add.s32 	%r2336, %r2334, %r462;
	mul.wide.u32 	%rd117, %r2336, 4;
	add.s64 	%rd118, %rd2, %rd117;
	st.global.u32 	[%rd118], %r2335;
$L__BB12_299:
	bar.warp.sync 	-1;
	add.s32 	%r463, %r1, 2688;
	setp.ge.s32 	%p194, %r463, %r456;
	@%p194 bra 	$L__BB12_301;
	ld.shared.u32 	%r2337, [%r137+10752];
	shr.u32 	%r2338, %r2337, %r642;
	and.b32  	%r2339, %r2338, %r103;
	shl.b32 	%r2340, %r2339, 2;
	add.s32 	%r2342, %r1061, %r2340;
	ld.shared.u32 	%r2343, [%r2342+35328];
	xor.b32  	%r2344, %r2337, -2147483648;
	add.s32 	%r2345, %r2343, %r463;
	mul.wide.u32 	%rd119, %r2345, 4;
	add.s64 	%rd120, %rd2, %rd119;
	st.global.u32 	[%rd120], %r2344;
$L__BB12_301:
	bar.warp.sync 	-1;
	or.b32  	%r464, %r1, 3072;
	setp.ge.s32 	%p195, %r464, %r456;
	@%p195 bra 	$L__BB12_303;
	ld.shared.u32 	%r2346, [%r137+12288];
	shr.u32 	%r2347, %r2346, %r642;
	and.b32  	%r2348, %r2347, %r103;
	shl.b32 	%r2349, %r2348, 2;
	add.s32 	%r2351, %r1061, %r2349;
	ld.shared.u32 	%r2352, [%r2351+35328];
	xor.b32  	%r2353, %r2346, -2147483648;
	add.s32 	%r2354, %r2352, %r464;
	mul.wide.u32 	%rd121, %r2354, 4;
	add.s64 	%rd122, %rd2, %rd121;
	st.global.u32 	[%rd122], %r2353;
$L__BB12_303:
	bar.warp.sync 	-1;
	add.s32 	%r465, %r1, 3456;
	setp.ge.s32 	%p196, %r465, %r456;
	@%p196 bra 	$L__BB12_305;
	ld.shared.u32 	%r2355, [%r137+13824];
	shr.u32 	%r2356, %r2355, %r642;
	and.b32  	%r2357, %r2356, %r103;
	shl.b32 	%r2358, %r2357, 2;
	add.s32 	%r2360, %r1061, %r2358;
	ld.shared.u32 	%r2361, [%r2360+35328];
	xor.b32  	%r2362, %r2355, -2147483648;
	add.s32 	%r2363, %r2361, %r465;
	mul.wide.u32 	%rd123, %r2363, 4;
	add.s64 	%rd124, %rd2, %rd123;
	st.global.u32 	[%rd124], %r2362;
$L__BB12_305:
	bar.warp.sync 	-1;
	add.s32 	%r466, %r1, 3840;
	setp.ge.s32 	%p197, %r466, %r456;
	@%p197 bra 	$L__BB12_307;
	ld.shared.u32 	%r2364, [%r137+15360];
	shr.u32 	%r2365, %r2364, %r642;
	and.b32  	%r2366, %r2365, %r103;
	shl.b32 	%r2367, %r2366, 2;
	add.s32 	%r2369, %r1061, %r2367;
	ld.shared.u32 	%r2370, [%r2369+35328];
	xor.b32  	%r2371, %r2364, -2147483648;
	add.s32 	%r2372, %r2370, %r466;
	mul.wide.u32 	%rd125, %r2372, 4;
	add.s64 	%rd126, %rd2, %rd125;
	st.global.u32 	[%rd126], %r2371;
$L__BB12_307:
	bar.warp.sync 	-1;
	add.s32 	%r467, %r1, 4224;
	setp.ge.s32 	%p198, %r467, %r456;
	@%p198 bra 	$L__BB12_309;
	ld.shared.u32 	%r2373, [%r137+16896];
	shr.u32 	%r2374, %r2373, %r642;
	and.b32  	%r2375, %r2374, %r103;
	shl.b32 	%r2376, %r2375, 2;
	add.s32 	%r2378, %r1061, %r2376;
	ld.shared.u32 	%r2379, [%r2378+35328];
	xor.b32  	%r2380, %r2373, -2147483648;
	add.s32 	%r2381, %r2379, %r467;
	mul.wide.u32 	%rd127, %r2381, 4;
	add.s64 	%rd128, %rd2, %rd127;
	st.global.u32 	[%rd128], %r2380;
$L__BB12_309:
	bar.warp.sync 	-1;
	add.s32 	%r468, %r1, 4608;
	setp.ge.s32 	%p199, %r468, %r456;
	@%p199 bra 	$L__BB12_311;
	ld.shared.u32 	%r2382, [%r137+18432];
	shr.u32 	%r2383, %r2382, %r642;
	and.b32  	%r2384, %r2383, %r103;
	shl.b32 	%r2385, %r2384, 2;
	add.s32 	%r2387, %r1061, %r2385;
	ld.shared.u32 	%r2388, [%r2387+35328];
	xor.b32  	%r2389, %r2382, -2147483648;
	add.s32 	%r2390, %r2388, %r468;
	mul.wide.u32 	%rd129, %r2390, 4;
	add.s64 	%rd130, %rd2, %rd129;
	st.global.u32 	[%rd130], %r2389;
$L__BB12_311:
	bar.warp.sync 	-1;
	add.s32 	%r469, %r1, 4992;
	setp.ge.s32 	%p200, %r469, %r456;
	@%p200 bra 	$L__BB12_313;
	ld.shared.u32 	%r2391, [%r137+19968];
	shr.u32 	%r2392, %r2391, %r642;
	and.b32  	%r2393, %r2392, %r103;
	shl.b32 	%r2394, %r2393, 2;
	add.s32 	%r2396, %r1061, %r2394;
	ld.shared.u32 	%r2397, [%r2396+35328];
	xor.b32  	%r2398, %r2391, -2147483648;
	add.s32 	%r2399, %r2397, %r469;
	mul.wide.u32 	%rd131, %r2399, 4;
	add.s64 	%rd132, %rd2, %rd131;
	st.global.u32 	[%rd132], %r2398;
$L__BB12_313:
	bar.warp.sync 	-1;
	add.s32 	%r470, %r1, 5376;
	setp.ge.s32 	%p201, %r470, %r456;
	@%p201 bra 	$L__BB12_315;
	ld.shared.u32 	%r2400, [%r137+21504];
	shr.u32 	%r2401, %r2400, %r642;
	and.b32  	%r2402, %r2401, %r103;
	shl.b32 	%r2403, %r2402, 2;
	add.s32 	%r2405, %r1061, %r2403;
	ld.shared.u32 	%r2406, [%r2405+35328];
	xor.b32  	%r2407, %r2400, -2147483648;
	add.s32 	%r2408, %r2406, %r470;
	mul.wide.u32 	%rd133, %r2408, 4;
	add.s64 	%rd134, %rd2, %rd133;
	st.global.u32 	[%rd134], %r2407;
$L__BB12_315:
	bar.warp.sync 	-1;
	add.s32 	%r471, %r1, 5760;
	setp.ge.s32 	%p202, %r471, %r456;
	@%p202 bra 	$L__BB12_317;
	ld.shared.u32 	%r2409, [%r137+23040];
	shr.u32 	%r2410, %r2409, %r642;
	and.b32  	%r2411, %r2410, %r103;
	shl.b32 	%r2412, %r2411, 2;
	add.s32 	%r2414, %r1061, %r2412;
	ld.shared.u32 	%r2415, [%r2414+35328];
	xor.b32  	%r2416, %r2409, -2147483648;
	add.s32 	%r2417, %r2415, %r471;
	mul.wide.u32 	%rd135, %r2417, 4;
	add.s64 	%rd136, %rd2, %rd135;
	st.global.u32 	[%rd136], %r2416;
$L__BB12_317:
	bar.warp.sync 	-1;
	or.b32  	%r472, %r1, 6144;
	setp.ge.s32 	%p203, %r472, %r456;
	@%p203 bra 	$L__BB12_319;
	ld.shared.u32 	%r2418, [%r137+24576];
	shr.u32 	%r2419, %r2418, %r642;
	and.b32  	%r2420, %r2419, %r103;
	shl.b32 	%r2421, %r2420, 2;
	add.s32 	%r2423, %r1061, %r2421;
	ld.shared.u32 	%r2424, [%r2423+35328];
	xor.b32  	%r2425, %r2418, -2147483648;
	add.s32 	%r2426, %r2424, %r472;
	mul.wide.u32 	%rd137, %r2426, 4;
	add.s64 	%rd138, %rd2, %rd137;
	st.global.u32 	[%rd138], %r2425;
$L__BB12_319:
	bar.warp.sync 	-1;
	add.s32 	%r473, %r1, 6528;
	setp.ge.s32 	%p204, %r473, %r456;
	@%p204 bra 	$L__BB12_321;
	ld.shared.u32 	%r2427, [%r137+26112];
	shr.u32 	%r2428, %r2427, %r642;
	and.b32  	%r2429, %r2428, %r103;
	shl.b32 	%r2430, %r2429, 2;
	add.s32 	%r2432, %r1061, %r2430;
	ld.shared.u32 	%r2433, [%r2432+35328];
	xor.b32  	%r2434, %r2427, -2147483648;
	add.s32 	%r2435, %r2433, %r473;
	mul.wide.u32 	%rd139, %r2435, 4;
	add.s64 	%rd140, %rd2, %rd139;
	st.global.u32 	[%rd140], %r2434;
$L__BB12_321:
	bar.warp.sync 	-1;
	add.s32 	%r474, %r1, 6912;
	setp.ge.s32 	%p205, %r474, %r456;
	@%p205 bra 	$L__BB12_323;
	ld.shared.u32 	%r2436, [%r137+27648];
	shr.u32 	%r2437, %r2436, %r642;
	and.b32  	%r2438, %r2437, %r103;
	shl.b32 	%r2439, %r2438, 2;
	add.s32 	%r2441, %r1061, %r2439;
	ld.shared.u32 	%r2442, [%r2441+35328];
	xor.b32  	%r2443, %r2436, -2147483648;
	add.s32 	%r2444, %r2442, %r474;
	mul.wide.u32 	%rd141, %r2444, 4;
	add.s64 	%rd142, %rd2, %rd141;
	st.global.u32 	[%rd142], %r2443;
$L__BB12_323:
	bar.warp.sync 	-1;
	add.s32 	%r475, %r1, 7296;
	setp.ge.s32 	%p206, %r475, %r456;
	@%p206 bra 	$L__BB12_325;
	ld.shared.u32 	%r2445, [%r137+29184];
	shr.u32 	%r2446, %r2445, %r642;
	and.b32  	%r2447, %r2446, %r103;
	shl.b32 	%r2448, %r2447, 2;
	add.s32 	%r2450, %r1061, %r2448;
	ld.shared.u32 	%r2451, [%r2450+35328];
	xor.b32  	%r2452, %r2445, -2147483648;
	add.s32 	%r2453, %r2451, %r475;
	mul.wide.u32 	%rd143, %r2453, 4;
	add.s64 	%rd144, %rd2, %rd143;
	st.global.u32 	[%rd144], %r2452;
$L__BB12_325:
	bar.warp.sync 	-1;
	add.s32 	%r476, %r1, 7680;
	setp.ge.s32 	%p207, %r476, %r456;
	@%p207 bra 	$L__BB12_327;
	ld.shared.u32 	%r2454, [%r137+30720];
	shr.u32 	%r2455, %r2454, %r642;
	and.b32  	%r2456, %r2455, %r103;
	shl.b32 	%r2457, %r2456, 2;
	add.s32 	%r2459, %r1061, %r2457;
	ld.shared.u32 	%r2460, [%r2459+35328];
	xor.b32  	%r2461, %r2454, -2147483648;
	add.s32 	%r2462, %r2460, %r476;
	mul.wide.u32 	%rd145, %r2462, 4;
	add.s64 	%rd146, %rd2, %rd145;
	st.global.u32 	[%rd146], %r2461;
$L__BB12_327:
	bar.warp.sync 	-1;
	add.s32 	%r477, %r1, 8064;
	setp.ge.s32 	%p208, %r477, %r456;
	@%p208 bra 	$L__BB12_329;
	ld.shared.u32 	%r2463, [%r137+32256];
	shr.u32 	%r2464, %r2463, %r642;
	and.b32  	%r2465, %r2464, %r103;
	shl.b32 	%r2466, %r2465, 2;
	add.s32 	%r2468, %r1061, %r2466;
	ld.shared.u32 	%r2469, [%r2468+35328];
	xor.b32  	%r2470, %r2463, -2147483648;
	add.s32 	%r2471, %r2469, %r477;
	mul.wide.u32 	%rd147, %r2471, 4;
	add.s64 	%rd148, %rd2, %rd147;
	st.global.u32 	[%rd148], %r2470;
$L__BB12_329:
	bar.warp.sync 	-1;
	add.s32 	%r478, %r1, 8448;
	setp.ge.s32 	%p209, %r478, %r456;
	@%p209 bra 	$L__BB12_331;
	ld.shared.u32 	%r2472, [%r137+33792];
	shr.u32 	%r2473, %r2472, %r642;
	and.b32  	%r2474, %r2473, %r103;
	shl.b32 	%r2475, %r2474, 2;
	add.s32 	%r2477, %r1061, %r2475;
	ld.shared.u32 	%r2478, [%r2477+35328];
	xor.b32  	%r2479, %r2472, -2147483648;
	add.s32 	%r2480, %r2478, %r478;
	mul.wide.u32 	%rd149, %r2480, 4;
	add.s64 	%rd150, %rd2, %rd149;
	st.global.u32 	[%rd150], %r2479;
$L__BB12_331:
	bar.warp.sync 	-1;
$L__BB12_332:
	ld.param.u32 	%r2841, [_ZN3cub18CUB_300001_SM_10006detail10radix_sort29DeviceRadixSortOnesweepKernelINS1_5radix10policy_hubIiijE10Policy1000ELNS0_9SortOrderE0EiijiiNS1_21identity_decomposer_tEEEvPT5_SB_PT3_PKSC_PT1_PKSG_PT2_PKSK_T4_iiT6__param_8];
	add.s32 	%r2481, %r5, 8832;
	setp.gt.s32 	%p210, %r2481, %r2841;
	ld.shared.u32 	%r2482, [%r137];
	shr.u32 	%r2483, %r2482, %r642;
	and.b32  	%r480, %r2483, %r103;
	ld.shared.u32 	%r2484, [%r137+1536];
	shr.u32 	%r2485, %r2484, %r642;
	and.b32  	%r481, %r2485, %r103;
	ld.shared.u32 	%r2486, [%r137+3072];
	shr.u32 	%r2487, %r2486, %r642;
	and.b32  	%r482, %r2487, %r103;
	ld.shared.u32 	%r2488, [%r137+4608];
	shr.u32 	%r2489, %r2488, %r642;
	and.b32  	%r483, %r2489, %r103;
	ld.shared.u32 	%r2490, [%r137+6144];
	shr.u32 	%r2491, %r2490, %r642;
	and.b32  	%r484, %r2491, %r103;
	ld.shared.u32 	%r2492, [%r137+7680];
	shr.u32 	%r2493, %r2492, %r642;
	and.b32  	%r485, %r2493, %r103;
	ld.shared.u32 	%r2494, [%r137+9216];
	shr.u32 	%r2495, %r2494, %r642;
	and.b32  	%r486, %r2495, %r103;
	ld.shared.u32 	%r2496, [%r137+10752];
	shr.u32 	%r2497, %r2496, %r642;
	and.b32  	%r487, %r2497, %r103;
	ld.shared.u32 	%r2498, [%r137+12288];
	shr.u32 	%r2499, %r2498, %r642;
	and.b32  	%r488, %r2499, %r103;
	ld.shared.u32 	%r2500, [%r137+13824];
	shr.u32 	%r2501, %r2500, %r642;
	and.b32  	%r489, %r2501, %r103;
	ld.shared.u32 	%r2502, [%r137+15360];
	shr.u32 	%r2503, %r2502, %r642;
	and.b32  	%r490, %r2503, %r103;
	ld.shared.u32 	%r2504, [%r137+16896];
	shr.u32 	%r2505, %r2504, %r642;
	and.b32  	%r491, %r2505, %r103;
	ld.shared.u32 	%r2506, [%r137+18432];
	shr.u32 	%r2507, %r2506, %r642;
	and.b32  	%r492, %r2507, %r103;
	ld.shared.u32 	%r2508, [%r137+19968];
	shr.u32 	%r2509, %r2508, %r642;
	and.b32  	%r493, %r2509, %r103;
	ld.shared.u32 	%r2510, [%r137+21504];
	shr.u32 	%r2511, %r2510, %r642;
	and.b32  	%r494, %r2511, %r103;
	ld.shared.u32 	%r2512, [%r137+23040];
	shr.u32 	%r2513, %r2512, %r642;
	and.b32  	%r495, %r2513, %r103;
	ld.shared.u32 	%r2514, [%r137+24576];
	shr.u32 	%r2515, %r2514, %r642;
	and.b32  	%r496, %r2515, %r103;
	ld.shared.u32 	%r2516, [%r137+26112];
	shr.u32 	%r2517, %r2516, %r642;
	and.b32  	%r497, %r2517, %r103;
	ld.shared.u32 	%r2518, [%r137+27648];
	shr.u32 	%r2519, %r2518, %r642;
	and.b32  	%r498, %r2519, %r103;
	ld.shared.u32 	%r2520, [%r137+29184];
	shr.u32 	%r2521, %r2520, %r642;
	and.b32  	%r499, %r2521, %r103;
	ld.shared.u32 	%r2522, [%r137+30720];
	shr.u32 	%r2523, %r2522, %r642;
	and.b32  	%r500, %r2523, %r103;
	ld.shared.u32 	%r2524, [%r137+32256];
	shr.u32 	%r2525, %r2524, %r642;
	and.b32  	%r501, %r2525, %r103;
	ld.shared.u32 	%r2526, [%r137+33792];
	shr.u32 	%r2527, %r2526, %r642;
	and.b32  	%r502, %r2527, %r103;
	@%p210 bra 	$L__BB12_334;
	ld.global.u32 	%r3022, [%rd8];
	ld.global.u32 	%r3023, [%rd8+128];
	ld.global.u32 	%r3024, [%rd8+256];
	ld.global.u32 	%r3025, [%rd8+384];
	ld.global.u32 	%r3026, [%rd8+512];
	ld.global.u32 	%r3027, [%rd8+640];
	ld.global.u32 	%r3028, [%rd8+768];
	ld.global.u32 	%r3029, [%rd8+896];
	ld.global.u32 	%r3030, [%rd8+1024];
	ld.global.u32 	%r3031, [%rd8+1152];
	ld.global.u32 	%r3032, [%rd8+1280];
	ld.global.u32 	%r3033, [%rd8+1408];
	ld.global.u32 	%r3034, [%rd8+1536];
	ld.global.u32 	%r3035, [%rd8+1664];
	ld.global.u32 	%r3036, [%rd8+1792];
	ld.global.u32 	%r3037, [%rd8+1920];
	ld.global.u32 	%r3038, [%rd8+2048];
	ld.global.u32 	%r3039, [%rd8+2176];
	ld.global.u32 	%r3040, [%rd8+2304];
	ld.global.u32 	%r3041, [%rd8+2432];
	ld.global.u32 	%r3042, [%rd8+2560];
	ld.global.u32 	%r3043, [%rd8+2688];
	ld.global.u32 	%r3044, [%rd8+2816];
	bra.uni 	$L__BB12_380;
$L__BB12_334:
	ld.param.u32 	%r2842, [_ZN3cub18CUB_300001_SM_10006detail10radix_sort29DeviceRadixSortOnesweepKernelINS1_5radix10policy_hubIiijE10Policy1000ELNS0_9SortOrderE0EiijiiNS1_21identity_decomposer_tEEEvPT5_SB_PT3_PKSC_PT1_PKSG_PT2_PKSK_T4_iiT6__param_8];
	cvt.u32.u64 	%r2529, %rd7;
	sub.s32 	%r526, %r2842, %r5;
	setp.ge.s32 	%p211, %r2529, %r526;
	@%p211 bra 	$L__BB12_336;
	ld.global.u32 	%r3022, [%rd8];
$L__BB12_336:
	add.s32 	%r2532, %r2529, 32;
	setp.ge.s32 	%p212, %r2532, %r526;
	@%p212 bra 	$L__BB12_338;
	ld.global.u32 	%r3023, [%rd8+128];
$L__BB12_338:
	add.s32 	%r2535, %r2529, 64;
	setp.ge.s32 	%p213, %r2535, %r526;
	@%p213 bra 	$L__BB12_340;
	ld.global.u32 	%r3024, [%rd8+256];
$L__BB12_340:
	add.s32 	%r2538, %r2529, 96;
	setp.ge.s32 	%p214, %r2538, %r526;
	@%p214 bra 	$L__BB12_342;
	ld.global.u32 	%r3025, [%rd8+384];
$L__BB12_342:
	add.s32 	%r2541, %r2529, 128;
	setp.ge.s32 	%p215, %r2541, %r526;
	@%p215 bra 	$L__BB12_344;
	ld.global.u32 	%r3026, [%rd8+512];
$L__BB12_344:
	add.s32 	%r2544, %r2529, 160;
	setp.ge.s32 	%p216, %r2544, %r526;
	@%p216 bra 	$L__BB12_346;
	ld.global.u32 	%r3027, [%rd8+640];
$L__BB12_346:
	add.s32 	%r2547, %r2529, 192;
	setp.ge.s32 	%p217, %r2547, %r526;
	@%p217 bra 	$L__BB12_348;
	ld.global.u32 	%r3028, [%rd8+768];
$L__BB12_348:
	add.s32 	%r2550, %r2529, 224;
	setp.ge.s32 	%p218, %r2550, %r526;
	@%p218 bra 	$L__BB12_350;
	ld.global.u32 	%r3029, [%rd8+896];
$L__BB12_350:
	add.s32 	%r2553, %r2529, 256;
	setp.ge.s32 	%p219, %r2553, %r526;
	@%p219 bra 	$L__BB12_352;
	ld.global.u32 	%r3030, [%rd8+1024];
$L__BB12_352:
	add.s32 	%r2556, %r2529, 288;
	setp.ge.s32 	%p220, %r2556, %r526;
	@%p220 bra 	$L__BB12_354;
	ld.global.u32 	%r3031, [%rd8+1152];
$L__BB12_354:
	add.s32 	%r2559, %r2529, 320;
	setp.ge.s32 	%p221, %r2559, %r526;
	@%p221 bra 	$L__BB12_356;
	ld.global.u32 	%r3032, [%rd8+1280];
$L__BB12_356:
	add.s32 	%r2562, %r2529, 352;
	setp.ge.s32 	%p222, %r2562, %r526;
	@%p222 bra 	$L__BB12_358;
	ld.global.u32 	%r3033, [%rd8+1408];
$L__BB12_358:
	add.s32 	%r2565, %r2529, 384;
	setp.ge.s32 	%p223, %r2565, %r526;
	@%p223 bra 	$L__BB12_360;
	ld.global.u32 	%r3034, [%rd8+1536];
$L__BB12_360:
	add.s32 	%r2568, %r2529, 416;
	setp.ge.s32 	%p224, %r2568, %r526;
	@%p224 bra 	$L__BB12_362;
	ld.global.u32 	%r3035, [%rd8+1664];
$L__BB12_362:
	add.s32 	%r2571, %r2529, 448;
	setp.ge.s32 	%p225, %r2571, %r526;
	@%p225 bra 	$L__BB12_364;
	ld.global.u32 	%r3036, [%rd8+1792];
$L__BB12_364:
	add.s32 	%r2574, %r2529, 480;
	setp.ge.s32 	%p226, %r2574, %r526;
	@%p226 bra 	$L__BB12_366;
	ld.global.u32 	%r3037, [%rd8+1920];
$L__BB12_366:
	add.s32 	%r2577, %r2529, 512;
	setp.ge.s32 	%p227, %r2577, %r526;
	@%p227 bra 	$L__BB12_368;
	ld.global.u32 	%r3038, [%rd8+2048];
$L__BB12_368:
	add.s32 	%r2580, %r2529, 544;
	setp.ge.s32 	%p228, %r2580, %r526;
	@%p228 bra 	$L__BB12_370;
	ld.global.u32 	%r3039, [%rd8+2176];
$L__BB12_370:
	add.s32 	%r2583, %r2529, 576;
	setp.ge.s32 	%p229, %r2583, %r526;
	@%p229 bra 	$L__BB12_372;
	ld.global.u32 	%r3040, [%rd8+2304];
$L__BB12_372:
	add.s32 	%r2586, %r2529, 608;
	setp.ge.s32 	%p230, %r2586, %r526;
	@%p230 bra 	$L__BB12_374;
	ld.global.u32 	%r3041, [%rd8+2432];
$L__BB12_374:
	add.s32 	%r2589, %r2529, 640;
	setp.ge.s32 	%p231, %r2589, %r526;
	@%p231 bra 	$L__BB12_376;
	ld.global.u32 	%r3042, [%rd8+2560];
$L__BB12_376:
	add.s32 	%r2592, %r2529, 672;
	setp.ge.s32 	%p232, %r2592, %r526;
	@%p232 bra 	$L__BB12_378;
	ld.global.u32 	%r3043, [%rd8+2688];
$L__BB12_378:
	add.s32 	%r2595, %r2529, 704;
	setp.ge.s32 	%p233, %r2595, %r526;
	@%p233 bra 	$L__BB12_380;
	ld.global.u32 	%r3044, [%rd8+2816];
$L__BB12_380:
	ld.param.u32 	%r2843, [_ZN3cub18CUB_300001_SM_10006detail10radix_sort29DeviceRadixSortOnesweepKernelINS1_5radix10policy_hubIiijE10Policy1000ELNS0_9SortOrderE0EiijiiNS1_21identity_decomposer_tEEEvPT5_SB_PT3_PKSC_PT1_PKSG_PT2_PKSK_T4_iiT6__param_8];
	add.s32 	%r595, %r1, 384;
	add.s32 	%r596, %r1, 1152;
	add.s32 	%r597, %r1, 768;
	add.s32 	%r598, %r1, 1920;
	add.s32 	%r599, %r1, 1536;
	add.s32 	%r600, %r1, 2304;
	add.s32 	%r601, %r1, 2688;
	add.s32 	%r602, %r1, 3456;
	or.b32  	%r603, %r1, 3072;
	add.s32 	%r604, %r1, 3840;
	add.s32 	%r605, %r1, 4224;
	add.s32 	%r606, %r1, 4992;
	add.s32 	%r607, %r1, 4608;
	add.s32 	%r608, %r1, 5376;
	add.s32 	%r609, %r1, 5760;
	add.s32 	%r610, %r1, 6528;
	or.b32  	%r611, %r1, 6144;
	add.s32 	%r612, %r1, 6912;
	add.s32 	%r613, %r1, 7296;
	add.s32 	%r614, %r1, 7680;
	add.s32 	%r615, %r1, 8064;
	add.s32 	%r616, %r1, 8448;
	mad.lo.s32 	%r2596, %r4, 8832, 8832;
	setp.gt.s32 	%p234, %r2596, %r2843;
	bar.sync 	0;
	st.shared.u32 	[%r421+-4], %r3022;
	st.shared.u32 	[%r422+-4], %r3023;
	st.shared.u32 	[%r423+-4], %r3024;
	st.shared.u32 	[%r424+-4], %r3025;
	st.shared.u32 	[%r425+-4], %r3026;
	st.shared.u32 	[%r426+-4], %r3027;
	st.shared.u32 	[%r427+-4], %r3028;
	st.shared.u32 	[%r428+-4], %r3029;
	st.shared.u32 	[%r429+-4], %r3030;
	st.shared.u32 	[%r430+-4], %r3031;
	st.shared.u32 	[%r431+-4], %r3032;
	st.shared.u32 	[%r432+-4], %r3033;
	st.shared.u32 	[%r433+-4], %r3034;
	st.shared.u32 	[%r434+-4], %r3035;
	st.shared.u32 	[%r435+-4], %r3036;
	st.shared.u32 	[%r436+-4], %r3037;
	st.shared.u32 	[%r437+-4], %r3038;
	st.shared.u32 	[%r438+-4], %r3039;
	st.shared.u32 	[%r439+-4], %r3040;
	st.shared.u32 	[%r440+-4], %r3041;
	st.shared.u32 	[%r441+-4], %r3042;
	st.shared.u32 	[%r442+-4], %r3043;
	st.shared.u32 	[%r443+-4], %r3044;
	bar.sync 	0;
	@%p234 bra 	$L__BB12_382;
	ld.shared.u32 	%r2597, [%r137];
	shl.b32 	%r2598, %r480, 2;
	mov.u32 	%r2599, _ZZN3cub18CUB_300001_SM_10006detail10radix_sort29DeviceRadixSortOnesweepKernelINS1_5radix10policy_hubIiijE10Policy1000ELNS0_9SortOrderE0EiijiiNS1_21identity_decomposer_tEEEvPT5_SB_PT3_PKSC_PT1_PKSG_PT2_PKSK_T4_iiT6_E1s;
	add.s32 	%r2600, %r2599, 35328;
	add.s32 	%r2601, %r2600, %r2598;
	ld.shared.u32 	%r2602, [%r2601];
	add.s32 	%r2603, %r2602, %r1;
	mul.wide.u32 	%rd151, %r2603, 4;
	add.s64 	%rd152, %rd1, %rd151;
	st.global.u32 	[%rd152], %r2597;
	bar.warp.sync 	-1;
	ld.shared.u32 	%r2604, [%r137+1536];
	shl.b32 	%r2605, %r481, 2;
	add.s32 	%r2606, %r2600, %r2605;
	ld.shared.u32 	%r2607, [%r2606];
	add.s32 	%r2608, %r2607, %r595;
	mul.wide.u32 	%rd153, %r2608, 4;
	add.s64 	%rd154, %rd1, %rd153;
	st.global.u32 	[%rd154], %r2604;
	bar.warp.sync 	-1;
	ld.shared.u32 	%r2609, [%r137+3072];
	shl.b32 	%r2610, %r482, 2;
	add.s32 	%r2611, %r2600, %r2610;
	ld.shared.u32 	%r2612, [%r2611];
	add.s32 	%r2613, %r2612, %r597;
	mul.wide.u32 	%rd155, %r2613, 4;
	add.s64 	%rd156, %rd1, %rd155;
	st.global.u32 	[%rd156], %r2609;
	bar.warp.sync 	-1;
	ld.shared.u32 	%r2614, [%r137+4608];
	shl.b32 	%r2615, %r483, 2;
	add.s32 	%r2616, %r2600, %r2615;
	ld.shared.u32 	%r2617, [%r2616];
	add.s32 	%r2618, %r2617, %r596;
	mul.wide.u32 	%rd157, %r2618, 4;
	add.s64 	%rd158, %rd1, %rd157;
	st.global.u32 	[%rd158], %r2614;
	bar.warp.sync 	-1;
	ld.shared.u32 	%r2619, [%r137+6144];
	shl.b32 	%r2620, %r484, 2;
	add.s32 	%r2621, %r2600, %r2620;
	ld.shared.u32 	%r2622, [%r2621];
	add.s32 	%r2623, %r2622, %r599;
	mul.wide.u32 	%rd159, %r2623, 4;
	add.s64 	%rd160, %rd1, %rd159;
	st.global.u32 	[%rd160], %r2619;
	bar.warp.sync 	-1;
	ld.shared.u32 	%r2624, [%r137+7680];
	shl.b32 	%r2625, %r485, 2;
	add.s32 	%r2626, %r2600, %r2625;
	ld.shared.u32 	%r2627, [%r2626];
	add.s32 	%r2628, %r2627, %r598;
	mul.wide.u32 	%rd161, %r2628, 4;
	add.s64 	%rd162, %rd1, %rd161;
	st.global.u32 	[%rd162], %r2624;
	bar.warp.sync 	-1;
	ld.shared.u32 	%r2629, [%r137+9216];
	shl.b32 	%r2630, %r486, 2;
	add.s32 	%r2631, %r2600, %r2630;
	ld.shared.u32 	%r2632, [%r2631];
	add.s32 	%r2633, %r2632, %r600;
	mul.wide.u32 	%rd163, %r2633, 4;
	add.s64 	%rd164, %rd1, %rd163;
	st.global.u32 	[%rd164], %r2629;
	bar.warp.sync 	-1;
	ld.shared.u32 	%r2634, [%r137+10752];
	shl.b32 	%r2635, %r487, 2;
	add.s32 	%r2636, %r2600, %r2635;
	ld.shared.u32 	%r2637, [%r2636];
	add.s32 	%r2638, %r2637, %r601;
	mul.wide.u32 	%rd165, %r2638, 4;
	add.s64 	%rd166, %rd1, %rd165;
	st.global.u32 	[%rd166], %r2634;
	bar.warp.sync 	-1;
	ld.shared.u32 	%r2639, [%r137+12288];
	shl.b32 	%r2640, %r488, 2;
	add.s32 	%r2641, %r2600, %r2640;
	ld.shared.u32 	%r2642, [%r2641];
	add.s32 	%r2643, %r2642, %r603;
	mul.wide.u32 	%rd167, %r2643, 4;
	add.s64 	%rd168, %rd1, %rd167;
	st.global.u32 	[%rd168], %r2639;
	bar.warp.sync 	-1;
	ld.shared.u32 	%r2644, [%r137+13824];
	shl.b32 	%r2645, %r489, 2;
	add.s32 	%r2646, %r2600, %r2645;
	ld.shared.u32 	%r2647, [%r2646];
	add.s32 	%r2648, %r2647, %r602;
	mul.wide.u32 	%rd169, %r2648, 4;
	add.s64 	%rd170, %rd1, %rd169;
	st.global.u32 	[%rd170], %r2644;
	bar.warp.sync 	-1;
	ld.shared.u32 	%r2649, [%r137+15360];
	shl.b32 	%r2650, %r490, 2;
	add.s32 	%r2651, %r2600, %r2650;
	ld.shared.u32 	%r2652, [%r2651];
	add.s32 	%r2653, %r2652, %r604;
	mul.wide.u32 	%rd171, %r2653, 4;
	add.s64 	%rd172, %rd1, %rd171;
	st.global.u32 	[%rd172], %r2649;
	bar.warp.sync 	-1;
	ld.shared.u32 	%r2654, [%r137+16896];
	shl.b32 	%r2655, %r491, 2;
	add.s32 	%r2656, %r2600, %r2655;
	ld.shared.u32 	%r2657, [%r2656];
	add.s32 	%r2658, %r2657, %r605;
	mul.wide.u32 	%rd173, %r2658, 4;
	add.s64 	%rd174, %rd1, %rd173;
	st.global.u32 	[%rd174], %r2654;
	bar.warp.sync 	-1;
	ld.shared.u32 	%r2659, [%r137+18432];
	shl.b32 	%r2660, %r492, 2;
	add.s32 	%r2661, %r2600, %r2660;
	ld.shared.u32 	%r2662, [%r2661];
	add.s32 	%r2663, %r2662, %r607;
	mul.wide.u32 	%rd175, %r2663, 4;
	add.s64 	%rd176, %rd1, %rd175;
	st.global.u32 	[%rd176], %r2659;
	bar.warp.sync 	-1;
	ld.shared.u32 	%r2664, [%r137+19968];
	shl.b32 	%r2665, %r493, 2;
	add.s32 	%r2666, %r2600, %r2665;
	ld.shared.u32 	%r2667, [%r2666];
	add.s32 	%r2668, %r2667, %r606;
	mul.wide.u32 	%rd177, %r2668, 4;
	add.s64 	%rd178, %rd1, %rd177;
	st.global.u32 	[%rd178], %r2664;
	bar.warp.sync 	-1;
	ld.shared.u32 	%r2669, [%r137+21504];
	shl.b32 	%r2670, %r494, 2;
	add.s32 	%r2671, %r2600, %r2670;
	ld.shared.u32 	%r2672, [%r2671];
	add.s32 	%r2673, %r2672, %r608;
	mul.wide.u32 	%rd179, %r2673, 4;
	add.s64 	%rd180, %rd1, %rd179;
	st.global.u32 	[%rd180], %r2669;
	bar.warp.sync 	-1;
	ld.shared.u32 	%r2674, [%r137+23040];
	shl.b32 	%r2675, %r495, 2;
	add.s32 	%r2676, %r2600, %r2675;
	ld.shared.u32 	%r2677, [%r2676];
	add.s32 	%r2678, %r2677, %r609;
	mul.wide.u32 	%rd181, %r2678, 4;
	add.s64 	%rd182, %rd1, %rd181;
	st.global.u32 	[%rd182], %r2674;
	bar.warp.sync 	-1;
	ld.shared.u32 	%r2679, [%r137+24576];
	shl.b32 	%r2680, %r496, 2;
	add.s32 	%r2681, %r2600, %r2680;
	ld.shared.u32 	%r2682, [%r2681];
	add.s32 	%r2683, %r2682, %r611;
	mul.wide.u32 	%rd183, %r2683, 4;
	add.s64 	%rd184, %rd1, %rd183;
	st.global.u32 	[%rd184], %r2679;
	bar.warp.sync 	-1;
	ld.shared.u32 	%r2684, [%r137+26112];
	shl.b32 	%r2685, %r497, 2;
	add.s32 	%r2686, %r2600, %r2685;
	ld.shared.u32 	%r2687, [%r2686];
	add.s32 	%r2688, %r2687, %r610;
	mul.wide.u32 	%rd185, %r2688, 4;
	add.s64 	%rd186, %rd1, %rd185;
	st.global.u32 	[%rd186], %r2684;
	bar.warp.sync 	-1;
	ld.shared.u32 	%r2689, [%r137+27648];
	shl.b32 	%r2690, %r498, 2;
	add.s32 	%r2691, %r2600, %r2690;
	ld.shared.u32 	%r2692, [%r2691];
	add.s32 	%r2693, %r2692, %r612;
	mul.wide.u32 	%rd187, %r2693, 4;
	add.s64 	%rd188, %rd1, %rd187;
	st.global.u32 	[%rd188], %r2689;
	bar.warp.sync 	-1;
	ld.shared.u32 	%r2694, [%r137+29184];
	shl.b32 	%r2695, %r499, 2;
	add.s32 	%r2696, %r2600, %r2695;
	ld.shared.u32 	%r2697, [%r2696];
	add.s32 	%r2698, %r2697, %r613;
	mul.wide.u32 	%rd189, %r2698, 4;
	add.s64 	%rd190, %rd1, %rd189;
	st.global.u32 	[%rd190], %r2694;
	bar.warp.sync 	-1;
	ld.shared.u32 	%r2699, [%r137+30720];
	shl.b32 	%r2700, %r500, 2;
	add.s32 	%r2701, %r2600, %r2700;
	ld.shared.u32 	%r2702, [%r2701];
	add.s32 	%r2703, %r2702, %r614;
	mul.wide.u32 	%rd191, %r2703, 4;
	add.s64 	%rd192, %rd1, %rd191;
	st.global.u32 	[%rd192], %r2699;
	bar.warp.sync 	-1;
	ld.shared.u32 	%r2704, [%r137+32256];
	shl.b32 	%r2705, %r501, 2;
	add.s32 	%r2706, %r2600, %r2705;
	ld.shared.u32 	%r2707, [%r2706];
	add.s32 	%r2708, %r2707, %r615;
	mul.wide.u32 	%rd193, %r2708, 4;
	add.s64 	%rd194, %rd1, %rd193;
	st.global.u32 	[%rd194], %r2704;
	bar.warp.sync 	-1;
	ld.shared.u32 	%r2709, [%r137+33792];
	shl.b32 	%r2710, %r502, 2;
	add.s32 	%r2711, %r2600, %r2710;
	ld.shared.u32 	%r2712, [%r2711];
	add.s32 	%r2713, %r2712, %r616;
	mul.wide.u32 	%rd195, %r2713, 4;
	add.s64 	%rd196, %rd1, %rd195;
	st.global.u32 	[%rd196], %r2709;
	bar.warp.sync 	-1;
	bra.uni 	$L__BB12_429;
$L__BB12_382:
	ld.param.u32 	%r2844, [_ZN3cub18CUB_300001_SM_10006detail10radix_sort29DeviceRadixSortOnesweepKernelINS1_5radix10policy_hubIiijE10Policy1000ELNS0_9SortOrderE0EiijiiNS1_21identity_decomposer_tEEEvPT5_SB_PT3_PKSC_PT1_PKSG_PT2_PKSK_T4_iiT6__param_8];
	mad.lo.s32 	%r617, %r4, -8832, %r2844;
	shl.b32 	%r2714, %r480, 2;
	mov.u32 	%r2715, _ZZN3cub18CUB_300001_SM_10006detail10radix_sort29DeviceRadixSortOnesweepKernelINS1_5radix10policy_hubIiijE10Policy1000ELNS0_9SortOrderE0EiijiiNS1_21identity_decomposer_tEEEvPT5_SB_PT3_PKSC_PT1_PKSG_PT2_PKSK_T4_iiT6_E1s;
	add.s32 	%r2716, %r2715, %r2714;
	ld.shared.u32 	%r2717, [%r2716+35328];
	add.s32 	%r618, %r2717, %r1;
	setp.ge.s32 	%p235, %r1, %r617;
	@%p235 bra 	$L__BB12_384;
	ld.shared.u32 	%r2718, [%r137];
	mul.wide.u32 	%rd197, %r618, 4;
	add.s64 	%rd198, %rd1, %rd197;
	st.global.u32 	[%rd198], %r2718;
$L__BB12_384:
	bar.warp.sync 	-1;
	shl.b32 	%r2719, %r481, 2;
	add.s32 	%r2721, %r2715, %r2719;
	ld.shared.u32 	%r2722, [%r2721+35328];
	add.s32 	%r619, %r2722, %r595;
	setp.ge.s32 	%p236, %r595, %r617;
	@%p236 bra 	$L__BB12_386;
	ld.shared.u32 	%r2723, [%r137+1536];
	mul.wide.u32 	%rd199, %r619, 4;
	add.s64 	%rd200, %rd1, %rd199;
	st.global.u32 	[%rd200], %r2723;
$L__BB12_386:
	bar.warp.sync 	-1;
	shl.b32 	%r2724, %r482, 2;
	add.s32 	%r2726, %r2715, %r2724;
	ld.shared.u32 	%r2727, [%r2726+35328];
	add.s32 	%r620, %r2727, %r597;
	setp.ge.s32 	%p237, %r597, %r617;
	@%p237 bra 	$L__BB12_388;
	ld.shared.u32 	%r2728, [%r137+3072];
	mul.wide.u32 	%rd201, %r620, 4;
	add.s64 	%rd202, %rd1, %rd201;
	st.global.u32 	[%rd202], %r2728;
$L__BB12_388:
	bar.warp.sync 	-1;
	shl.b32 	%r2729, %r483, 2;
	add.s32 	%r2731, %r2715, %r2729;
	ld.shared.u32 	%r2732, [%r2731+35328];
	add.s32 	%r621, %r2732, %r596;
	setp.ge.s32 	%p238, %r596, %r617;
	@%p238 bra 	$L__BB12_390;
	ld.shared.u32 	%r2733, [%r137+4608];
	mul.wide.u32 	%rd203, %r621, 4;
	add.s64 	%rd204, %rd1, %rd203;
	st.global.u32 	[%rd204], %r2733;
$L__BB12_390:
	bar.warp.sync 	-1;
	shl.b32 	%r2734, %r484, 2;
	add.s32 	%r2736, %r2715, %r2734;
	ld.shared.u32 	%r2737, [%r2736+35328];
	add.s32 	%r622, %r2737, %r599;
	setp.ge.s32 	%p239, %r599, %r617;
	@%p239 bra 	$L__BB12_392;
	ld.shared.u32 	%r2738, [%r137+6144];
	mul.wide.u32 	%rd205, %r622, 4;
	add.s64 	%rd206, %rd1, %rd205;
	st.global.u32 	[%rd206], %r2738;
$L__BB12_392:
	bar.warp.sync 	-1;
	shl.b32 	%r2739, %r485, 2;
	add.s32 	%r2741, %r2715, %r2739;
	ld.shared.u32 	%r2742, [%r2741+35328];
	add.s32 	%r623, %r2742, %r598;
	setp.ge.s32 	%p240, %r598, %r617;
	@%p240 bra 	$L__BB12_394;
	ld.shared.u32 	%r2743, [%r137+7680];
	mul.wide.u32 	%rd207, %r623, 4;
	add.s64 	%rd208, %rd1, %rd207;
	st.global.u32 	[%rd208], %r2743;
$L__BB12_394:
	bar.warp.sync 	-1;
	shl.b32 	%r2744, %r486, 2;
	add.s32 	%r2746, %r2715, %r2744;
	ld.shared.u32 	%r2747, [%r2746+35328];
	add.s32 	%r624, %r2747, %r600;
	setp.ge.s32 	%p241, %r600, %r617;
	@%p241 bra 	$L__BB12_396;
	ld.shared.u32 	%r2748, [%r137+9216];
	mul.wide.u32 	%rd209, %r624, 4;
	add.s64 	%rd210, %rd1, %rd209;
	st.global.u32 	[%rd210], %r2748;
$L__BB12_396:
	bar.warp.sync 	-1;
	shl.b32 	%r2749, %r487, 2;
	add.s32 	%r2751, %r2715, %r2749;
	ld.shared.u32 	%r2752, [%r2751+35328];
	add.s32 	%r625, %r2752, %r601;
	setp.ge.s32 	%p242, %r601, %r617;
	@%p242 bra 	$L__BB12_398;
	ld.shared.u32 	%r2753, [%r137+10752];
	mul.wide.u32 	%rd211, %r625, 4;
	add.s64 	%rd212, %rd1, %rd211;
	st.global.u32 	[%rd212], %r2753;
$L__BB12_398:
	bar.warp.sync 	-1;
	shl.b32 	%r2754, %r488, 2;
	add.s32 	%r2756, %r2715, %r2754;
	ld.shared.u32 	%r2757, [%r2756+35328];
	add.s32 	%r626, %r2757, %r603;
	setp.ge.s32 	%p243, %r603, %r617;
	@%p243 bra 	$L__BB12_400;
	ld.shared.u32 	%r2758, [%r137+12288];
	mul.wide.u32 	%rd213, %r626, 4;
	add.s64 	%rd214, %rd1, %rd213;
	st.global.u32 	[%rd214], %r2758;
$L__BB12_400:
	bar.warp.sync 	-1;
	shl.b32 	%r2759, %r489, 2;
	add.s32 	%r2761, %r2715, %r2759;
	ld.shared.u32 	%r2762, [%r2761+35328];
	add.s32 	%r627, %r2762, %r602;
	setp.ge.s32 	%p244, %r602, %r617;
	@%p244 bra 	$L__BB12_402;
	ld.shared.u32 	%r2763, [%r137+13824];
	mul.wide.u32 	%rd215, %r627, 4;
	add.s64 	%rd216, %rd1, %rd215;
	st.global.u32 	[%rd216], %r2763;
$L__BB12_402:
	bar.warp.sync 	-1;
	shl.b32 	%r2764, %r490, 2;
	add.s32 	%r2766, %r2715, %r2764;
	ld.shared.u32 	%r2767, [%r2766+35328];
	add.s32 	%r628, %r2767, %r604;
	setp.ge.s32 	%p245, %r604, %r617;
	@%p245 bra 	$L__BB12_404;
	ld.shared.u32 	%r2768, [%r137+15360];
	mul.wide.u32 	%rd217, %r628, 4;
	add.s64 	%rd218, %rd1, %rd217;
	st.global.u32 	[%rd218], %r2768;
$L__BB12_404:
	bar.warp.sync 	-1;
	shl.b32 	%r2769, %r491, 2;
	add.s32 	%r2771, %r2715, %r2769;
	ld.shared.u32 	%r2772, [%r2771+35328];
	add.s32 	%r629, %r2772, %r605;
	setp.ge.s32 	%p246, %r605, %r617;
	@%p246 bra 	$L__BB12_406;
	ld.shared.u32 	%r2773, [%r137+16896];
	mul.wide.u32 	%rd219, %r629, 4;
	add.s64 	%rd220, %rd1, %rd219;
	st.global.u32 	[%rd220], %r2773;
$L__BB12_406:
	bar.warp.sync 	-1;
	shl.b32 	%r2774, %r492, 2;
	add.s32 	%r2776, %r2715, %r2774;
	ld.shared.u32 	%r2777, [%r2776+35328];
	add.s32 	%r630, %r2777, %r607;
	setp.ge.s32 	%p247, %r607, %r617;
	@%p247 bra 	$L__BB12_408;
	ld.shared.u32 	%r2778, [%r137+18432];
	mul.wide.u32 	%rd221, %r630, 4;
	add.s64 	%rd222, %rd1, %rd221;
	st.global.u32 	[%rd222], %r2778;
$L__BB12_408:
	bar.warp.sync 	-1;
	shl.b32 	%r2779, %r493, 2;
	add.s32 	%r2781, %r2715, %r2779;
	ld.shared.u32 	%r2782, [%r2781+35328];
	add.s32 	%r631, %r2782, %r606;
	setp.ge.s32 	%p248, %r606, %r617;
	@%p248 bra 	$L__BB12_410;
	ld.shared.u32 	%r2783, [%r137+19968];
	mul.wide.u32 	%rd223, %r631, 4;
	add.s64 	%rd224, %rd1, %rd223;
	st.global.u32 	[%rd224], %r2783;
$L__BB12_410:
	bar.warp.sync 	-1;
	shl.b32 	%r2784, %r494, 2;
	add.s32 	%r2786, %r2715, %r2784;
	ld.shared.u32 	%r2787, [%r2786+35328];
	add.s32 	%r632, %r2787, %r608;
	setp.ge.s32 	%p249, %r608, %r617;
	@%p249 bra 	$L__BB12_412;
	ld.shared.u32 	%r2788, [%r137+21504];
	mul.wide.u32 	%rd225, %r632, 4;
	add.s64 	%rd226, %rd1, %rd225;
	st.global.u32 	[%rd226], %r2788;
$L__BB12_412:
	bar.warp.sync 	-1;
	shl.b32 	%r2789, %r495, 2;
	add.s32 	%r2791, %r2715, %r2789;
	ld.shared.u32 	%r2792, [%r2791+35328];
	add.s32 	%r633, %r2792, %r609;
	setp.ge.s32 	%p250, %r609, %r617;
	@%p250 bra 	$L__BB12_414;
	ld.shared.u32 	%r2793, [%r137+23040];
	mul.wide.u32 	%rd227, %r633, 4;
	add.s64 	%rd228, %rd1, %rd227;
	st.global.u32 	[%rd228], %r2793;
$L__BB12_414:
	bar.warp.sync 	-1;
	shl.b32 	%r2794, %r496, 2;
	add.s32 	%r2796, %r2715, %r2794;
	ld.shared.u32 	%r2797, [%r2796+35328];
	add.s32 	%r634, %r2797, %r611;
	setp.ge.s32 	%p251, %r611, %r617;
	@%p251 bra 	$L__BB12_416;
	ld.shared.u32 	%r2798, [%r137+24576];
	mul.wide.u32 	%rd229, %r634, 4;
	add.s64 	%rd230, %rd1, %rd229;
	st.global.u32 	[%rd230], %r2798;
$L__BB12_416:
	bar.warp.sync 	-1;
	shl.b32 	%r2799, %r497, 2;
	add.s32 	%r2801, %r2715, %r2799;
	ld.shared.u32 	%r2802, [%r2801+35328];
	add.s32 	%r635, %r2802, %r610;
	setp.ge.s32 	%p252, %r610, %r617;
	@%p252 bra 	$L__BB12_418;
	ld.shared.u32 	%r2803, [%r137+26112];
	mul.wide.u32 	%rd231, %r635, 4;
	add.s64 	%rd232, %rd1, %rd231;
	st.global.u32 	[%rd232], %r2803;
$L__BB12_418:
	bar.warp.sync 	-1;
	shl.b32 	%r2804, %r498, 2;
	add.s32 	%r2806, %r2715, %r2804;
	ld.shared.u32 	%r2807, [%r2806+35328];
	add.s32 	%r636, %r2807, %r612;
	setp.ge.s32 	%p253, %r612, %r617;
	@%p253 bra 	$L__BB12_420;
	ld.shared.u32 	%r2808, [%r137+27648];
	mul.wide.u32 	%rd233, %r636, 4;
	add.s64 	%rd234, %rd1, %rd233;
	st.global.u32 	[%rd234], %r2808;
$L__BB12_420:
	bar.warp.sync 	-1;
	shl.b32 	%r2809, %r499, 2;
	add.s32 	%r2811, %r2715, %r2809;
	ld.shared.u32 	%r2812, [%r2811+35328];
	add.s32 	%r637, %r2812, %r613;
	setp.ge.s32 	%p254, %r613, %r617;
	@%p254 bra 	$L__BB12_422;
	ld.shared.u32 	%r2813, [%r137+29184];
	mul.wide.u32 	%rd235, %r637, 4;
	add.s64 	%rd236, %rd1, %rd235;
	st.global.u32 	[%rd236], %r2813;
$L__BB12_422:
	bar.warp.sync 	-1;
	shl.b32 	%r2814, %r500, 2;
	add.s32 	%r2816, %r2715, %r2814;
	ld.shared.u32 	%r2817, [%r2816+35328];
	add.s32 	%r638, %r2817, %r614;
	setp.ge.s32 	%p255, %r614, %r617;
	@%p255 bra 	$L__BB12_424;
	ld.shared.u32 	%r2818, [%r137+30720];
	mul.wide.u32 	%rd237, %r638, 4;
	add.s64 	%rd238, %rd1, %rd237;
	st.global.u32 	[%rd238], %r2818;
$L__BB12_424:
	bar.warp.sync 	-1;
	shl.b32 	%r2819, %r501, 2;
	add.s32 	%r2821, %r2715, %r2819;
	ld.shared.u32 	%r2822, [%r2821+35328];
	add.s32 	%r639, %r2822, %r615;
	setp.ge.s32 	%p256, %r615, %r617;
	@%p256 bra 	$L__BB12_426;
	ld.shared.u32 	%r2823, [%r137+32256];
	mul.wide.u32 	%rd239, %r639, 4;
	add.s64 	%rd240, %rd1, %rd239;
	st.global.u32 	[%rd240], %r2823;
$L__BB12_426:
	bar.warp.sync 	-1;
	shl.b32 	%r2824, %r502, 2;
	add.s32 	%r2826, %r2715, %r2824;
	ld.shared.u32 	%r2827, [%r2826+35328];
	add.s32 	%r640, %r2827, %r616;
	setp.ge.s32 	%p257, %r616, %r617;
	@%p257 bra 	$L__BB12_428;
	ld.shared.u32 	%r2828, [%r137+33792];
	mul.wide.u32 	%rd241, %r640, 4;
	add.s64 	%rd242, %rd1, %rd241;
	st.global.u32 	[%rd242], %r2828;
$L__BB12_428:
	bar.warp.sync 	-1;
$L__BB12_429:
	ret;

}
	// .globl	_ZN3cub18CUB_300001_SM_10006detail6reduce28DeviceReduceSingleTileKernelINS2_10policy_hubIijN4cuda3std3__44plusIvEEE10Policy1000EPiSC_jS9_iiNS7_10__identityEEEvT0_T1_T2_T3_T4_T6_
.visible .entry _ZN3cub18CUB_300001_SM_10006detail6reduce28DeviceReduceSingleTileKernelINS2_10policy_hubIijN4cuda3std3__44plusIvEEE10Policy1000EPiSC_jS9_iiNS7_10__identityEEEvT0_T1_T2_T3_T4_T6_(
	.param .u64 .ptr .align 1 _ZN3cub18CUB_300001_SM_10006detail6reduce28DeviceReduceSingleTileKernelINS2_10policy_hubIijN4cuda3std3__44plusIvEEE10Policy1000EPiSC_jS9_iiNS7_10__identityEEEvT0_T1_T2_T3_T4_T6__param_0,
	.param .u64 .ptr .align 1 _ZN3cub18CUB_300001_SM_10006detail6reduce28DeviceReduceSingleTileKernelINS2_10policy_hubIijN4cuda3std3__44plusIvEEE10Policy1000EPiSC_jS9_iiNS7_10__identityEEEvT0_T1_T2_T3_T4_T6__param_1,
	.param .u32 _ZN3cub18CUB_300001_SM_10006detail6reduce28DeviceReduceSingleTileKernelINS2_10policy_hubIijN4cuda3std3__44plusIvEEE10Policy1000EPiSC_jS9_iiNS7_10__identityEEEvT0_T1_T2_T3_T4_T6__param_2,
	.param .align 1 .b8 _ZN3cub18CUB_300001_SM_10006detail6reduce28DeviceReduceSingleTileKernelINS2_10policy_hubIijN4cuda3std3__44plusIvEEE10Policy1000EPiSC_jS9_iiNS7_10__identityEEEvT0_T1_T2_T3_T4_T6__param_3[1],
	.param .u32 _ZN3cub18CUB_300001_SM_10006detail6reduce28DeviceReduceSingleTileKernelINS2_10policy_hubIijN4cuda3std3__44plusIvEEE10Policy1000EPiSC_jS9_iiNS7_10__identityEEEvT0_T1_T2_T3_T4_T6__param_4,
	.param .align 1 .b8 _ZN3cub18CUB_300001_SM_10006detail6reduce28DeviceReduceSingleTileKernelINS2_10policy_hubIijN4cuda3std3__44plusIvEEE10Policy1000EPiSC_jS9_iiNS7_10__identityEEEvT0_T1_T2_T3_T4_T6__param_5[1]
)
.maxntid 256
.minnctapersm 1
{
	.reg .pred 	%p<77>;
	.reg .b32 	%r<583>;
	.reg .b64 	%rd<122>;
	// demoted variable
	.shared .align 4 .b8 _ZZN3cub18CUB_300001_SM_10006detail6reduce28DeviceReduceSingleTileKernelINS2_10policy_hubIijN4cuda3std3__44plusIvEEE10Policy1000EPiSC_jS9_iiNS7_10__identityEEEvT0_T1_T2_T3_T4_T6_E12temp_storage[44];
	ld.param.u64 	%rd15, [_ZN3cub18CUB_300001_SM_10006detail6reduce28DeviceReduceSingleTileKernelINS2_10policy_hubIijN4cuda3std3__44plusIvEEE10Policy1000EPiSC_jS9_iiNS7_10__identityEEEvT0_T1_T2_T3_T4_T6__param_0];
	ld.param.u64 	%rd16, [_ZN3cub18CUB_300001_SM_10006detail6reduce28DeviceReduceSingleTileKernelINS2_10policy_hubIijN4cuda3std3__44plusIvEEE10Policy1000EPiSC_jS9_iiNS7_10__identityEEEvT0_T1_T2_T3_T4_T6__param_1];
	ld.param.u32 	%r123, [_ZN3cub18CUB_300001_SM_10006detail6reduce28DeviceReduceSingleTileKernelINS2_10policy_hubIijN4cuda3std3__44plusIvEEE10Policy1000EPiSC_jS9_iiNS7_10__identityEEEvT0_T1_T2_T3_T4_T6__param_2];
	ld.param.u32 	%r124, [_ZN3cub18CUB_300001_SM_10006detail6reduce28DeviceReduceSingleTileKernelINS2_10policy_hubIijN4cuda3std3__44plusIvEEE10Policy1000EPiSC_jS9_iiNS7_10__identityEEEvT0_T1_T2_T3_T4_T6__param_4];
	cvta.to.global.u64 	%rd1, %rd16;
	setp.ne.s32 	%p1, %r123, 0;
	@%p1 bra 	$L__BB13_3;
	mov.u32 	%r529, %tid.x;
	setp.ne.s32 	%p76, %r529, 0;
	@%p76 bra 	$L__BB13_76;
	st.global.u32 	[%rd1], %r124;
	bra.uni 	$L__BB13_76;
$L__BB13_3:
	and.b64  	%rd17, %rd15, 15;
	setp.ne.s64 	%p2, %rd17, 0;
	@%p2 bra 	$L__BB13_39;
	setp.gt.u32 	%p39, %r123, 4095;
	@%p39 bra 	$L__BB13_23;
	mov.u32 	%r1, %tid.x;
	setp.ge.u32 	%p51, %r1, %r123;
	mov.b32 	%r540, 0;
	mov.u32 	%r535, %r1;
	@%p51 bra 	$L__BB13_7;
	mul.wide.u32 	%rd110, %r1, 4;
	add.s64 	%rd109, %rd15, %rd110;
	// begin inline asm
	ld.global.nc.u32 %r540, [%rd109];
	// end inline asm
	add.s32 	%r535, %r1, 256;
$L__BB13_7:
	setp.ge.u32 	%p52, %r535, %r123;
	@%p52 bra 	$L__BB13_14;
	not.b32 	%r432, %r535;
	add.s32 	%r6, %r123, %r432;
	and.b32  	%r433, %r6, 768;
	setp.eq.s32 	%p53, %r433, 768;
	@%p53 bra 	$L__BB13_11;
	mul.wide.u32 	%rd111, %r535, 4;
	add.s64 	%rd118, %rd15, %rd111;
	shr.u32 	%r434, %r6, 8;
	add.s32 	%r435, %r434, 1;
	and.b32  	%r436, %r435, 3;
	neg.s32 	%r532, %r436;
$L__BB13_10:
	.pragma "nounroll";
	// begin inline asm
	ld.global.nc.u32 %r437, [%rd118];
	// end inline asm
	add.s32 	%r540, %r437, %r540;
	add.s32 	%r535, %r535, 256;
	add.s64 	%rd118, %rd118, 1024;
	add.s32 	%r532, %r532, 1;
	setp.ne.s32 	%p54, %r532, 0;
	@%p54 bra 	$L__BB13_10;
$L__BB13_11:
	setp.lt.u32 	%p55, %r6, 768;
	@%p55 bra 	$L__BB13_14;
	mul.wide.u32 	%rd113, %r535, 4;
	add.s64 	%rd119, %rd15, %rd113;
$L__BB13_13:
	// begin inline asm
	ld.global.nc.u32 %r438, [%rd119];
	// end inline asm
	add.s32 	%r442, %r438, %r540;
	add.s64 	%rd115, %rd119, 1024;
	// begin inline asm
	ld.global.nc.u32 %r439, [%rd115];
	// end inline asm
	add.s32 	%r443, %r439, %r442;
	add.s64 	%rd116, %rd119, 2048;
	// begin inline asm
	ld.global.nc.u32 %r440, [%rd116];
	// end inline asm
	add.s32 	%r444, %r440, %r443;
	add.s64 	%rd117, %rd119, 3072;
	// begin inline asm
	ld.global.nc.u32 %r441, [%rd117];
	// end inline asm
	add.s32 	%r540, %r441, %r444;
	add.s32 	%r535, %r535, 1024;
	add.s64 	%rd119, %rd119, 4096;
	setp.lt.s32 	%p56, %r535, %r123;
	@%p56 bra 	$L__BB13_13;
$L__BB13_14:
	setp.lt.u32 	%p57, %r123, 256;
	@%p57 bra 	$L__BB13_19;
	// begin inline asm
	mov.u32 %r508, %laneid;
	// end inline asm
	mov.b32 	%r509, -1;
	redux.sync.add.s32 %r582, %r540, %r509;
	setp.ne.s32 	%p73, %r508, 0;
	@%p73 bra 	$L__BB13_17;
	shr.u32 	%r510, %r1, 3;
	and.b32  	%r511, %r510, 124;
	mov.u32 	%r512, _ZZN3cub18CUB_300001_SM_10006detail6reduce28DeviceReduceSingleTileKernelINS2_10policy_hubIijN4cuda3std3__44plusIvEEE10Policy1000EPiSC_jS9_iiNS7_10__identityEEEvT0_T1_T2_T3_T4_T6_E12temp_storage;
	add.s32 	%r513, %r512, %r511;
	st.shared.u32 	[%r513+8], %r582;
$L__BB13_17:
	bar.sync 	0;
	setp.ne.s32 	%p74, %r1, 0;
	@%p74 bra 	$L__BB13_74;
	ld.shared.u32 	%r514, [_ZZN3cub18CUB_300001_SM_10006detail6reduce28DeviceReduceSingleTileKernelINS2_10policy_hubIijN4cuda3std3__44plusIvEEE10Policy1000EPiSC_jS9_iiNS7_10__identityEEEvT0_T1_T2_T3_T4_T6_E12temp_storage+12];
	add.s32 	%r515, %r514, %r582;
	ld.shared.u32 	%r516, [_ZZN3cub18CUB_300001_SM_10006detail6reduce28DeviceReduceSingleTileKernelINS2_10policy_hubIijN4cuda3std3__44plusIvEEE10Policy1000EPiSC_jS9_iiNS7_10__identityEEEvT0_T1_T2_T3_T4_T6_E12temp_storage+16];
	add.s32 	%r517, %r515, %r516;
	ld.shared.u32 	%r518, [_ZZN3cub18CUB_300001_SM_10006detail6reduce28DeviceReduceSingleTileKernelINS2_10policy_hubIijN4cuda3std3__44plusIvEEE10Policy1000EPiSC_jS9_iiNS7_10__identityEEEvT0_T1_T2_T3_T4_T6_E12temp_storage+20];
	add.s32 	%r519, %r517, %r518;
	ld.shared.u32 	%r520, [_ZZN3cub18CUB_300001_SM_10006detail6reduce28DeviceReduceSingleTileKernelINS2_10policy_hubIijN4cuda3std3__44plusIvEEE10Policy1000EPiSC_jS9_iiNS7_10__identityEEEvT0_T1_T2_T3_T4_T6_E12temp_storage+24];
	add.s32 	%r521, %r519, %r520;
	ld.shared.u32 	%r522, [_ZZN3cub18CUB_300001_SM_10006detail6reduce28DeviceReduceSingleTileKernelINS2_10policy_hubIijN4cuda3std3__44plusIvEEE10Policy1000EPiSC_jS9_iiNS7_10__identityEEEvT0_T1_T2_T3_T4_T6_E12temp_storage+28];
	add.s32 	%r523, %r521, %r522;
	ld.shared.u32 	%r524, [_ZZN3cub18CUB_300001_SM_10006detail6reduce28DeviceReduceSingleTileKernelINS2_10policy_hubIijN4cuda3std3__44plusIvEEE10Policy1000EPiSC_jS9_iiNS7_10__identityEEEvT0_T1_T2_T3_T4_T6_E12temp_storage+32];
	add.s32 	%r525, %r523, %r524;
	ld.shared.u32 	%r526, [_ZZN3cub18CUB_300001_SM_10006detail6reduce28DeviceReduceSingleTileKernelINS2_10policy_hubIijN4cuda3std3__44plusIvEEE10Policy1000EPiSC_jS9_iiNS7_10__identityEEEvT0_T1_T2_T3_T4_T6_E12temp_storage+36];
	add.s32 	%r582, %r525, %r526;
	bra.uni 	$L__BB13_74;
$L__BB13_19:
	// begin inline asm
	mov.u32 %r445, %laneid;
	// end inline asm
	and.b32  	%r471, %r1, 992;
	add.s32 	%r472, %r471, 32;
	setp.gt.u32 	%p58, %r472, %r123;
	not.b32 	%r473, %r471;
	add.s32 	%r474, %r123, %r473;
	selp.b32 	%r469, %r474, 31, %p58;
	mov.b32 	%r448, 1;
	mov.b32 	%r470, -1;
	// begin inline asm
	shfl.sync.down.b32 %r446, %r540, %r448, %r469, %r470;
	// end inline asm
	setp.lt.s32 	%p59, %r445, %r469;
	selp.b32 	%r475, %r446, 0, %p59;
	add.s32 	%r452, %r475, %r540;
	mov.b32 	%r453, 2;
	// begin inline asm
	shfl.sync.down.b32 %r451, %r452, %r453, %r469, %r470;
	// end inline asm
	add.s32 	%r476, %r445, 2;
	setp.gt.s32 	%p60, %r476, %r469;
	selp.b32 	%r477, 0, %r451, %p60;
	add.s32 	%r457, %r452, %r477;
	mov.b32 	%r458, 4;
	// begin inline asm
	shfl.sync.down.b32 %r456, %r457, %r458, %r469, %r470;
	// end inline asm
	add.s32 	%r478, %r445, 4;
	setp.gt.s32 	%p61, %r478, %r469;
	selp.b32 	%r479, 0, %r456, %p61;
	add.s32 	%r462, %r457, %r479;
	mov.b32 	%r463, 8;
	// begin inline asm
	shfl.sync.down.b32 %r461, %r462, %r463, %r469, %r470;
	// end inline asm
	add.s32 	%r480, %r445, 8;
	setp.gt.s32 	%p62, %r480, %r469;
	selp.b32 	%r481, 0, %r461, %p62;
	add.s32 	%r467, %r462, %r481;
	mov.b32 	%r468, 16;
	// begin inline asm
	shfl.sync.down.b32 %r466, %r467, %r468, %r469, %r470;
	// end inline asm
	add.s32 	%r482, %r445, 16;
	setp.gt.s32 	%p63, %r482, %r469;
	selp.b32 	%r483, 0, %r466, %p63;
	add.s32 	%r582, %r467, %r483;
	setp.ne.s32 	%p64, %r445, 0;
	@%p64 bra 	$L__BB13_21;
	shr.u32 	%r484, %r1, 3;
	and.b32  	%r485, %r484, 124;
	mov.u32 	%r486, _ZZN3cub18CUB_300001_SM_10006detail6reduce28DeviceReduceSingleTileKernelINS2_10policy_hubIijN4cuda3std3__44plusIvEEE10Policy1000EPiSC_jS9_iiNS7_10__identityEEEvT0_T1_T2_T3_T4_T6_E12temp_storage;
	add.s32 	%r487, %r486, %r485;
	st.shared.u32 	[%r487+8], %r582;
$L__BB13_21:
	bar.sync 	0;
	setp.ne.s32 	%p65, %r1, 0;
	@%p65 bra 	$L__BB13_74;
	setp.gt.u32 	%p66, %r123, 32;
	ld.shared.u32 	%r488, [_ZZN3cub18CUB_300001_SM_10006detail6reduce28DeviceReduceSingleTileKernelINS2_10policy_hubIijN4cuda3std3__44plusIvEEE10Policy1000EPiSC_jS9_iiNS7_10__identityEEEvT0_T1_T2_T3_T4_T6_E12temp_storage+12];
	selp.b32 	%r489, %r488, 0, %p66;
	add.s32 	%r490, %r489, %r582;
	setp.gt.u32 	%p67, %r123, 64;
	ld.shared.u32 	%r491, [_ZZN3cub18CUB_300001_SM_10006detail6reduce28DeviceReduceSingleTileKernelINS2_10policy_hubIijN4cuda3std3__44plusIvEEE10Policy1000EPiSC_jS9_iiNS7_10__identityEEEvT0_T1_T2_T3_T4_T6_E12temp_storage+16];
	selp.b32 	%r492, %r491, 0, %p67;
	add.s32 	%r493, %r490, %r492;
	setp.gt.u32 	%p68, %r123, 96;
	ld.shared.u32 	%r494, [_ZZN3cub18CUB_300001_SM_10006detail6reduce28DeviceReduceSingleTileKernelINS2_10policy_hubIijN4cuda3std3__44plusIvEEE10Policy1000EPiSC_jS9_iiNS7_10__identityEEEvT0_T1_T2_T3_T4_T6_E12temp_storage+20];
	selp.b32 	%r495, %r494, 0, %p68;
	add.s32 	%r496, %r493, %r495;
	setp.gt.u32 	%p69, %r123, 128;
	ld.shared.u32 	%r497, [_ZZN3cub18CUB_300001_SM_10006detail6reduce28DeviceReduceSingleTileKernelINS2_10policy_hubIijN4cuda3std3__44plusIvEEE10Policy1000EPiSC_jS9_iiNS7_10__identityEEEvT0_T1_T2_T3_T4_T6_E12temp_storage+24];
	selp.b32 	%r498, %r497, 0, %p69;
	add.s32 	%r499, %r496, %r498;
	setp.gt.u32 	%p70, %r123, 160;
	ld.shared.u32 	%r500, [_ZZN3cub18CUB_300001_SM_10006detail6reduce28DeviceReduceSingleTileKernelINS2_10policy_hubIijN4cuda3std3__44plusIvEEE10Policy1000EPiSC_jS9_iiNS7_10__identityEEEvT0_T1_T2_T3_T4_T6_E12temp_storage+28];
	selp.b32 	%r501, %r500, 0, %p70;
	add.s32 	%r502, %r499, %r501;
	setp.gt.u32 	%p71, %r123, 192;
	ld.shared.u32 	%r503, [_ZZN3cub18CUB_300001_SM_10006detail6reduce28DeviceReduceSingleTileKernelINS2_10policy_hubIijN4cuda3std3__44plusIvEEE10Policy1000EPiSC_jS9_iiNS7_10__identityEEEvT0_T1_T2_T3_T4_T6_E12temp_storage+32];
	selp.b32 	%r504, %r503, 0, %p71;
	add.s32 	%r505, %r502, %r504;
	setp.gt.u32 	%p72, %r123, 224;
	ld.shared.u32 	%r506, [_ZZN3cub18CUB_300001_SM_10006detail6reduce28DeviceReduceSingleTileKernelINS2_10policy_hubIijN4cuda3std3__44plusIvEEE10Policy1000EPiSC_jS9_iiNS7_10__identityEEEvT0_T1_T2_T3_T4_T6_E12temp_storage+36];
	selp.b32 	%r507, %r506, 0, %p72;
	add.s32 	%r582, %r505, %r507;
	bra.uni 	$L__BB13_74;
$L__BB13_23:
	mov.u32 	%r26, %tid.x;
	shl.b32 	%r27, %r26, 2;
	mul.wide.u32 	%rd85, %r27, 4;
	add.s64 	%rd75, %rd15, %rd85;
	// begin inline asm
	ld.global.nc.v2.u64 {%rd73, %rd74}, [%rd75];
	// end inline asm
	mov.b64 	{%r327, %r328}, %rd74;
	mov.b64 	{%r329, %r330}, %rd73;
	add.s64 	%rd78, %rd75, 4096;
	// begin inline asm
	ld.global.nc.v2.u64 {%rd76, %rd77}, [%rd78];
	// end inline asm
	mov.b64 	{%r331, %r332}, %rd77;
	mov.b64 	{%r333, %r334}, %rd76;
	add.s64 	%rd81, %rd75, 8192;
	// begin inline asm
	ld.global.nc.v2.u64 {%rd79, %rd80}, [%rd81];
	// end inline asm
	mov.b64 	{%r335, %r336}, %rd80;
	mov.b64 	{%r337, %r338}, %rd79;
	add.s64 	%rd84, %rd75, 12288;
	// begin inline asm
	ld.global.nc.v2.u64 {%rd82, %rd83}, [%rd84];
	// end inline asm
	mov.b64 	{%r339, %r340}, %rd83;
	mov.b64 	{%r341, %r342}, %rd82;
	add.s32 	%r343, %r330, %r329;
	add.s32 	%r344, %r327, %r343;
	add.s32 	%r345, %r328, %r344;
	add.s32 	%r346, %r333, %r345;
	add.s32 	%r347, %r334, %r346;
	add.s32 	%r348, %r331, %r347;
	add.s32 	%r349, %r332, %r348;
	add.s32 	%r350, %r337, %r349;
	add.s32 	%r351, %r338, %r350;
	add.s32 	%r352, %r335, %r351;
	add.s32 	%r353, %r336, %r352;
	add.s32 	%r354, %r341, %r353;
	add.s32 	%r355, %r342, %r354;
	add.s32 	%r356, %r339, %r355;
	add.s32 	%r555, %r340, %r356;
	add.s32 	%r29, %r123, -4096;
	setp.lt.u32 	%p40, %r29, 4096;
	mov.b32 	%r544, 4096;
	@%p40 bra 	$L__BB13_27;
	mov.b32 	%r544, 4096;
$L__BB13_25:
	add.s32 	%r358, %r544, %r27;
	mul.wide.u32 	%rd98, %r358, 4;
	add.s64 	%rd88, %rd15, %rd98;
	// begin inline asm
	ld.global.nc.v2.u64 {%rd86, %rd87}, [%rd88];
	// end inline asm
	mov.b64 	{%r359, %r360}, %rd87;
	mov.b64 	{%r361, %r362}, %rd86;
	add.s64 	%rd91, %rd88, 4096;
	// begin inline asm
	ld.global.nc.v2.u64 {%rd89, %rd90}, [%rd91];
	// end inline asm
	mov.b64 	{%r363, %r364}, %rd90;
	mov.b64 	{%r365, %r366}, %rd89;
	add.s64 	%rd94, %rd88, 8192;
	// begin inline asm
	ld.global.nc.v2.u64 {%rd92, %rd93}, [%rd94];
	// end inline asm
	mov.b64 	{%r367, %r368}, %rd93;
	mov.b64 	{%r369, %r370}, %rd92;
	add.s64 	%rd97, %rd88, 12288;
	// begin inline asm
	ld.global.nc.v2.u64 {%rd95, %rd96}, [%rd97];
	// end inline asm
	mov.b64 	{%r371, %r372}, %rd96;
	mov.b64 	{%r373, %r374}, %rd95;
	add.s32 	%r375, %r361, %r555;
	add.s32 	%r376, %r362, %r375;
	add.s32 	%r377, %r359, %r376;
	add.s32 	%r378, %r360, %r377;
	add.s32 	%r379, %r365, %r378;
	add.s32 	%r380, %r366, %r379;
	add.s32 	%r381, %r363, %r380;
	add.s32 	%r382, %r364, %r381;
	add.s32 	%r383, %r369, %r382;
	add.s32 	%r384, %r370, %r383;
	add.s32 	%r385, %r367, %r384;
	add.s32 	%r386, %r368, %r385;
	add.s32 	%r387, %r373, %r386;
	add.s32 	%r388, %r374, %r387;
	add.s32 	%r389, %r371, %r388;
	add.s32 	%r555, %r372, %r389;
	sub.s32 	%r390, %r123, %r544;
	setp.lt.u32 	%p41, %r390, 4096;
	@%p41 bra 	$L__BB13_35;
	add.s32 	%r544, %r544, 4096;
	setp.le.u32 	%p42, %r544, %r29;
	@%p42 bra 	$L__BB13_25;
$L__BB13_27:
	setp.le.u32 	%p43, %r123, %r544;
	@%p43 bra 	$L__BB13_35;
	sub.s32 	%r36, %r123, %r544;
	setp.ge.s32 	%p44, %r26, %r36;
	@%p44 bra 	$L__BB13_35;
	not.b32 	%r392, %r26;
	add.s32 	%r393, %r123, %r392;
	sub.s32 	%r37, %r393, %r544;
	and.b32  	%r394, %r37, 768;
	setp.eq.s32 	%p45, %r394, 768;
	mov.u32 	%r549, %r26;
	@%p45 bra 	$L__BB13_32;
	add.s32 	%r546, %r26, %r544;
	shr.u32 	%r395, %r37, 8;
	add.s32 	%r396, %r395, 1;
	and.b32  	%r397, %r396, 3;
	neg.s32 	%r545, %r397;
	mov.u32 	%r549, %r26;
$L__BB13_31:
	.pragma "nounroll";
	mul.wide.u32 	%rd100, %r546, 4;
	add.s64 	%rd99, %rd15, %rd100;
	// begin inline asm
	ld.global.nc.u32 %r398, [%rd99];
	// end inline asm
	add.s32 	%r555, %r398, %r555;
	add.s32 	%r549, %r549, 256;
	add.s32 	%r546, %r546, 256;
	add.s32 	%r545, %r545, 1;
	setp.ne.s32 	%p46, %r545, 0;
	@%p46 bra 	$L__BB13_31;
$L__BB13_32:
	setp.lt.u32 	%p47, %r37, 768;
	@%p47 bra 	$L__BB13_35;
	add.s32 	%r553, %r549, 512;
	add.s32 	%r552, %r549, %r544;
$L__BB13_34:
	mul.wide.u32 	%rd105, %r552, 4;
	add.s64 	%rd101, %rd15, %rd105;
	// begin inline asm
	ld.global.nc.u32 %r399, [%rd101];
	// end inline asm
	add.s32 	%r403, %r399, %r555;
	add.s32 	%r404, %r552, 256;
	mul.wide.u32 	%rd106, %r404, 4;
	add.s64 	%rd102, %rd15, %rd106;
	// begin inline asm
	ld.global.nc.u32 %r400, [%rd102];
	// end inline asm
	add.s32 	%r405, %r400, %r403;
	add.s32 	%r406, %r552, 512;
	mul.wide.u32 	%rd107, %r406, 4;
	add.s64 	%rd103, %rd15, %rd107;
	// begin inline asm
	ld.global.nc.u32 %r401, [%rd103];
	// end inline asm
	add.s32 	%r407, %r401, %r405;
	add.s32 	%r408, %r552, 768;
	mul.wide.u32 	%rd108, %r408, 4;
	add.s64 	%rd104, %rd15, %rd108;
	// begin inline asm
	ld.global.nc.u32 %r402, [%rd104];
	// end inline asm
	add.s32 	%r555, %r402, %r407;
	add.s32 	%r57, %r553, 1024;
	add.s32 	%r409, %r553, 512;
	add.s32 	%r552, %r552, 1024;
	setp.lt.s32 	%p48, %r409, %r36;
	mov.u32 	%r553, %r57;
	@%p48 bra 	$L__BB13_34;
$L__BB13_35:
	// begin inline asm
	mov.u32 %r410, %laneid;
	// end inline asm
	mov.b32 	%r411, -1;
	redux.sync.add.s32 %r582, %r555, %r411;
	setp.ne.s32 	%p49, %r410, 0;
	@%p49 bra 	$L__BB13_37;
	shr.u32 	%r412, %r26, 3;
	and.b32  	%r413, %r412, 124;
	mov.u32 	%r414, _ZZN3cub18CUB_300001_SM_10006detail6reduce28DeviceReduceSingleTileKernelINS2_10policy_hubIijN4cuda3std3__44plusIvEEE10Policy1000EPiSC_jS9_iiNS7_10__identityEEEvT0_T1_T2_T3_T4_T6_E12temp_storage;
	add.s32 	%r415, %r414, %r413;
	st.shared.u32 	[%r415+8], %r582;
$L__BB13_37:
	bar.sync 	0;
	setp.ne.s32 	%p50, %r26, 0;
	@%p50 bra 	$L__BB13_74;
	ld.shared.u32 	%r416, [_ZZN3cub18CUB_300001_SM_10006detail6reduce28DeviceReduceSingleTileKernelINS2_10policy_hubIijN4cuda3std3__44plusIvEEE10Policy1000EPiSC_jS9_iiNS7_10__identityEEEvT0_T1_T2_T3_T4_T6_E12temp_storage+12];
	add.s32 	%r417, %r416, %r582;
	ld.shared.u32 	%r418, [_ZZN3cub18CUB_300001_SM_10006detail6reduce28DeviceReduceSingleTileKernelINS2_10policy_hubIijN4cuda3std3__44plusIvEEE10Policy1000EPiSC_jS9_iiNS7_10__identityEEEvT0_T1_T2_T3_T4_T6_E12temp_storage+16];
	add.s32 	%r419, %r417, %r418;
	ld.shared.u32 	%r420, [_ZZN3cub18CUB_300001_SM_10006detail6reduce28DeviceReduceSingleTileKernelINS2_10policy_hubIijN4cuda3std3__44plusIvEEE10Policy1000EPiSC_jS9_iiNS7_10__identityEEEvT0_T1_T2_T3_T4_T6_E12temp_storage+20];
	add.s32 	%r421, %r419, %r420;
	ld.shared.u32 	%r422, [_ZZN3cub18CUB_300001_SM_10006detail6reduce28DeviceReduceSingleTileKernelINS2_10policy_hubIijN4cuda3std3__44plusIvEEE10Policy1000EPiSC_jS9_iiNS7_10__identityEEEvT0_T1_T2_T3_T4_T6_E12temp_storage+24];
	add.s32 	%r423, %r421, %r422;
	ld.shared.u32 	%r424, [_ZZN3cub18CUB_300001_SM_10006detail6reduce28DeviceReduceSingleTileKernelINS2_10policy_hubIijN4cuda3std3__44plusIvEEE10Policy1000EPiSC_jS9_iiNS7_10__identityEEEvT0_T1_T2_T3_T4_T6_E12temp_storage+28];
	add.s32 	%r425, %r423, %r424;
	ld.shared.u32 	%r426, [_ZZN3cub18CUB_300001_SM_10006detail6reduce28DeviceReduceSingleTileKernelINS2_10policy_hubIijN4cuda3std3__44plusIvEEE10Policy1000EPiSC_jS9_iiNS7_10__identityEEEvT0_T1_T2_T3_T4_T6_E12temp_storage+32];
	add.s32 	%r427, %r425, %r426;
	ld.shared.u32 	%r428, [_ZZN3cub18CUB_300001_SM_10006detail6reduce28DeviceReduceSingleTileKernelINS2_10policy_hubIijN4cuda3std3__44plusIvEEE10Policy1000EPiSC_jS9_iiNS7_10__identityEEEvT0_T1_T2_T3_T4_T6_E12temp_storage+36];
	add.s32 	%r582, %r427, %r428;
	bra.uni 	$L__BB13_74;
$L__BB13_39:
	setp.gt.u32 	%p3, %r123, 4095;
	@%p3 bra 	$L__BB13_58;
	mov.u32 	%r62, %tid.x;
	setp.ge.u32 	%p15, %r62, %r123;
	mov.b32 	%r566, 0;
	mov.u32 	%r561, %r62;
	@%p15 bra 	$L__BB13_42;
	mul.wide.u32 	%rd65, %r62, 4;
	add.s64 	%rd64, %rd15, %rd65;
	// begin inline asm
	ld.global.nc.u32 %r566, [%rd64];
	// end inline asm
	add.s32 	%r561, %r62, 256;
$L__BB13_42:
	setp.ge.u32 	%p16, %r561, %r123;
	@%p16 bra 	$L__BB13_49;
	not.b32 	%r231, %r561;
	add.s32 	%r67, %r123, %r231;
	and.b32  	%r232, %r67, 768;
	setp.eq.s32 	%p17, %r232, 768;
	@%p17 bra 	$L__BB13_46;
	mul.wide.u32 	%rd66, %r561, 4;
	add.s64 	%rd120, %rd15, %rd66;
	shr.u32 	%r233, %r67, 8;
	add.s32 	%r234, %r233, 1;
	and.b32  	%r235, %r234, 3;
	neg.s32 	%r558, %r235;
$L__BB13_45:
	.pragma "nounroll";
	// begin inline asm
	ld.global.nc.u32 %r236, [%rd120];
	// end inline asm
	add.s32 	%r566, %r236, %r566;
	add.s32 	%r561, %r561, 256;
	add.s64 	%rd120, %rd120, 1024;
	add.s32 	%r558, %r558, 1;
	setp.ne.s32 	%p18, %r558, 0;
	@%p18 bra 	$L__BB13_45;
$L__BB13_46:
	setp.lt.u32 	%p19, %r67, 768;
	@%p19 bra 	$L__BB13_49;
	mul.wide.u32 	%rd68, %r561, 4;
	add.s64 	%rd121, %rd15, %rd68;
$L__BB13_48:
	// begin inline asm
	ld.global.nc.u32 %r237, [%rd121];
	// end inline asm
	add.s32 	%r241, %r237, %r566;
	add.s64 	%rd70, %rd121, 1024;
	// begin inline asm
	ld.global.nc.u32 %r238, [%rd70];
	// end inline asm
	add.s32 	%r242, %r238, %r241;
	add.s64 	%rd71, %rd121, 2048;
	// begin inline asm
	ld.global.nc.u32 %r239, [%rd71];
	// end inline asm
	add.s32 	%r243, %r239, %r242;
	add.s64 	%rd72, %rd121, 3072;
	// begin inline asm
	ld.global.nc.u32 %r240, [%rd72];
	// end inline asm
	add.s32 	%r566, %r240, %r243;
	add.s32 	%r561, %r561, 1024;
	add.s64 	%rd121, %rd121, 4096;
	setp.lt.s32 	%p20, %r561, %r123;
	@%p20 bra 	$L__BB13_48;
$L__BB13_49:
	setp.lt.u32 	%p21, %r123, 256;
	@%p21 bra 	$L__BB13_54;
	// begin inline asm
	mov.u32 %r307, %laneid;
	// end inline asm
	mov.b32 	%r308, -1;
	redux.sync.add.s32 %r582, %r566, %r308;
	setp.ne.s32 	%p37, %r307, 0;
	@%p37 bra 	$L__BB13_52;
	shr.u32 	%r309, %r62, 3;
	and.b32  	%r310, %r309, 124;
	mov.u32 	%r311, _ZZN3cub18CUB_300001_SM_10006detail6reduce28DeviceReduceSingleTileKernelINS2_10policy_hubIijN4cuda3std3__44plusIvEEE10Policy1000EPiSC_jS9_iiNS7_10__identityEEEvT0_T1_T2_T3_T4_T6_E12temp_storage;
	add.s32 	%r312, %r311, %r310;
	st.shared.u32 	[%r312+8], %r582;
$L__BB13_52:
	bar.sync 	0;
	setp.ne.s32 	%p38, %r62, 0;
	@%p38 bra 	$L__BB13_74;
	ld.shared.u32 	%r313, [_ZZN3cub18CUB_300001_SM_10006detail6reduce28DeviceReduceSingleTileKernelINS2_10policy_hubIijN4cuda3std3__44plusIvEEE10Policy1000EPiSC_jS9_iiNS7_10__identityEEEvT0_T1_T2_T3_T4_T6_E12temp_storage+12];
	add.s32 	%r314, %r313, %r582;
	ld.shared.u32 	%r315, [_ZZN3cub18CUB_300001_SM_10006detail6reduce28DeviceReduceSingleTileKernelINS2_10policy_hubIijN4cuda3std3__44plusIvEEE10Policy1000EPiSC_jS9_iiNS7_10__identityEEEvT0_T1_T2_T3_T4_T6_E12temp_storage+16];
	add.s32 	%r316, %r314, %r315;
	ld.shared.u32 	%r317, [_ZZN3cub18CUB_300001_SM_10006detail6reduce28DeviceReduceSingleTileKernelINS2_10policy_hubIijN4cuda3std3__44plusIvEEE10Policy1000EPiSC_jS9_iiNS7_10__identityEEEvT0_T1_T2_T3_T4_T6_E12temp_storage+20];
	add.s32 	%r318, %r316, %r317;
	ld.shared.u32 	%r319, [_ZZN3cub18CUB_300001_SM_10006detail6reduce28DeviceReduceSingleTileKernelINS2_10policy_hubIijN4cuda3std3__44plusIvEEE10Policy1000EPiSC_jS9_iiNS7_10__identityEEEvT0_T1_T2_T3_T4_T6_E12temp_storage+24];
	add.s32 	%r320, %r318, %r319;
	ld.shared.u32 	%r321, [_ZZN3cub18CUB_300001_SM_10006detail6reduce28DeviceReduceSingleTileKernelINS2_10policy_hubIijN4cuda3std3__44plusIvEEE10Policy1000EPiSC_jS9_iiNS7_10__identityEEEvT0_T1_T2_T3_T4_T6_E12temp_storage+28];
	add.s32 	%r322, %r320, %r321;
	ld.shared.u32 	%r323, [_ZZN3cub18CUB_300001_SM_10006detail6reduce28DeviceReduceSingleTileKernelINS2_10policy_hubIijN4cuda3std3__44plusIvEEE10Policy1000EPiSC_jS9_iiNS7_10__identityEEEvT0_T1_T2_T3_T4_T6_E12temp_storage+32];
	add.s32 	%r324, %r322, %r323;
	ld.shared.u32 	%r325, [_ZZN3cub18CUB_300001_SM_10006detail6reduce28DeviceReduceSingleTileKernelINS2_10policy_hubIijN4cuda3std3__44plusIvEEE10Policy1000EPiSC_jS9_iiNS7_10__identityEEEvT0_T1_T2_T3_T4_T6_E12temp_storage+36];
	add.s32 	%r582, %r324, %r325;
	bra.uni 	$L__BB13_74;
$L__BB13_54:
	// begin inline asm
	mov.u32 %r244, %laneid;
	// end inline asm
	and.b32  	%r270, %r62, 992;
	add.s32 	%r271, %r270, 32;
	setp.gt.u32 	%p22, %r271, %r123;
	not.b32 	%r272, %r270;
	add.s32 	%r273, %r123, %r272;
	selp.b32 	%r268, %r273, 31, %p22;
	mov.b32 	%r247, 1;
	mov.b32 	%r269, -1;
	// begin inline asm
	shfl.sync.down.b32 %r245, %r566, %r247, %r268, %r269;
	// end inline asm
	setp.lt.s32 	%p23, %r244, %r268;
	selp.b32 	%r274, %r245, 0, %p23;
	add.s32 	%r251, %r274, %r566;
	mov.b32 	%r252, 2;
	// begin inline asm
	shfl.sync.down.b32 %r250, %r251, %r252, %r268, %r269;
	// end inline asm
	add.s32 	%r275, %r244, 2;
	setp.gt.s32 	%p24, %r275, %r268;
	selp.b32 	%r276, 0, %r250, %p24;
	add.s32 	%r256, %r251, %r276;
	mov.b32 	%r257, 4;
	// begin inline asm
	shfl.sync.down.b32 %r255, %r256, %r257, %r268, %r269;
	// end inline asm
	add.s32 	%r277, %r244, 4;
	setp.gt.s32 	%p25, %r277, %r268;
	selp.b32 	%r278, 0, %r255, %p25;
	add.s32 	%r261, %r256, %r278;
	mov.b32 	%r262, 8;
	// begin inline asm
	shfl.sync.down.b32 %r260, %r261, %r262, %r268, %r269;
	// end inline asm
	add.s32 	%r279, %r244, 8;
	setp.gt.s32 	%p26, %r279, %r268;
	selp.b32 	%r280, 0, %r260, %p26;
	add.s32 	%r266, %r261, %r280;
	mov.b32 	%r267, 16;
	// begin inline asm
	shfl.sync.down.b32 %r265, %r266, %r267, %r268, %r269;
	// end inline asm
	add.s32 	%r281, %r244, 16;
	setp.gt.s32 	%p27, %r281, %r268;
	selp.b32 	%r282, 0, %r265, %p27;
	add.s32 	%r582, %r266, %r282;
	setp.ne.s32 	%p28, %r244, 0;
	@%p28 bra 	$L__BB13_56;
	shr.u32 	%r283, %r62, 3;
	and.b32  	%r284, %r283, 124;
	mov.u32 	%r285, _ZZN3cub18CUB_300001_SM_10006detail6reduce28DeviceReduceSingleTileKernelINS2_10policy_hubIijN4cuda3std3__44plusIvEEE10Policy1000EPiSC_jS9_iiNS7_10__identityEEEvT0_T1_T2_T3_T4_T6_E12temp_storage;
	add.s32 	%r286, %r285, %r284;
	st.shared.u32 	[%r286+8], %r582;
$L__BB13_56:
	bar.sync 	0;
	setp.ne.s32 	%p29, %r62, 0;
	@%p29 bra 	$L__BB13_74;
	setp.gt.u32 	%p30, %r123, 32;
	ld.shared.u32 	%r287, [_ZZN3cub18CUB_300001_SM_10006detail6reduce28DeviceReduceSingleTileKernelINS2_10policy_hubIijN4cuda3std3__44plusIvEEE10Policy1000EPiSC_jS9_iiNS7_10__identityEEEvT0_T1_T2_T3_T4_T6_E12temp_storage+12];
	selp.b32 	%r288, %r287, 0, %p30;
	add.s32 	%r289, %r288, %r582;
	setp.gt.u32 	%p31, %r123, 64;
	ld.shared.u32 	%r290, [_ZZN3cub18CUB_300001_SM_10006detail6reduce28DeviceReduceSingleTileKernelINS2_10policy_hubIijN4cuda3std3__44plusIvEEE10Policy1000EPiSC_jS9_iiNS7_10__identityEEEvT0_T1_T2_T3_T4_T6_E12temp_storage+16];
	selp.b32 	%r291, %r290, 0, %p31;
	add.s32 	%r292, %r289, %r291;
	setp.gt.u32 	%p32, %r123, 96;
	ld.shared.u32 	%r293, [_ZZN3cub18CUB_300001_SM_10006detail6reduce28DeviceReduceSingleTileKernelINS2_10policy_hubIijN4cuda3std3__44plusIvEEE10Policy1000EPiSC_jS9_iiNS7_10__identityEEEvT0_T1_T2_T3_T4_T6_E12temp_storage+20];
	selp.b32 	%r294, %r293, 0, %p32;
	add.s32 	%r295, %r292, %r294;
	setp.gt.u32 	%p33, %r123, 128;
	ld.shared.u32 	%r296, [_ZZN3cub18CUB_300001_SM_10006detail6reduce28DeviceReduceSingleTileKernelINS2_10policy_hubIijN4cuda3std3__44plusIvEEE10Policy1000EPiSC_jS9_iiNS7_10__identityEEEvT0_T1_T2_T3_T4_T6_E12temp_storage+24];
	selp.b32 	%r297, %r296, 0, %p33;
	add.s32 	%r298, %r295, %r297;
	setp.gt.u32 	%p34, %r123, 160;
	ld.shared.u32 	%r299, [_ZZN3cub18CUB_300001_SM_10006detail6reduce28DeviceReduceSingleTileKernelINS2_10policy_hubIijN4cuda3std3__44plusIvEEE10Policy1000EPiSC_jS9_iiNS7_10__identityEEEvT0_T1_T2_T3_T4_T6_E12temp_storage+28];
	selp.b32 	%r300, %r299, 0, %p34;
	add.s32 	%r301, %r298, %r300;
	setp.gt.u32 	%p35, %r123, 192;
	ld.shared.u32 	%r302, [_ZZN3cub18CUB_300001_SM_10006detail6reduce28DeviceReduceSingleTileKernelINS2_10policy_hubIijN4cuda3std3__44plusIvEEE10Policy1000EPiSC_jS9_iiNS7_10__identityEEEvT0_T1_T2_T3_T4_T6_E12temp_storage+32];
	selp.b32 	%r303, %r302, 0, %p35;
	add.s32 	%r304, %r301, %r303;
	setp.gt.u32 	%p36, %r123, 224;
	ld.shared.u32 	%r305, [_ZZN3cub18CUB_300001_SM_10006detail6reduce28DeviceReduceSingleTileKernelINS2_10policy_hubIijN4cuda3std3__44plusIvEEE10Policy1000EPiSC_jS9_iiNS7_10__identityEEEvT0_T1_T2_T3_T4_T6_E12temp_storage+36];
	selp.b32 	%r306, %r305, 0, %p36;
	add.s32 	%r582, %r304, %r306;
	bra.uni 	$L__BB13_74;
$L__BB13_58:
	mov.u32 	%r87, %tid.x;
	mul.wide.u32 	%rd34, %r87, 4;
	add.s64 	%rd18, %rd15, %rd34;
	// begin inline asm
	ld.global.nc.u32 %r125, [%rd18];
	// end inline asm
	add.s64 	%rd19, %rd18, 1024;
	// begin inline asm
	ld.global.nc.u32 %r126, [%rd19];
	// end inline asm
	add.s64 	%rd20, %rd18, 2048;
	// begin inline asm
	ld.global.nc.u32 %r127, [%rd20];
	// end inline asm
	add.s64 	%rd21, %rd18, 3072;
	// begin inline asm
	ld.global.nc.u32 %r128, [%rd21];
	// end inline asm
	add.s64 	%rd22, %rd18, 4096;
	// begin inline asm
	ld.global.nc.u32 %r129, [%rd22];
	// end inline asm
	add.s64 	%rd23, %rd18, 5120;
	// begin inline asm
	ld.global.nc.u32 %r130, [%rd23];
	// end inline asm
	add.s64 	%rd24, %rd18, 6144;
	// begin inline asm
	ld.global.nc.u32 %r131, [%rd24];
	// end inline asm
	add.s64 	%rd25, %rd18, 7168;
	// begin inline asm
	ld.global.nc.u32 %r132, [%rd25];
	// end inline asm
	add.s64 	%rd26, %rd18, 8192;
	// begin inline asm
	ld.global.nc.u32 %r133, [%rd26];
	// end inline asm
	add.s64 	%rd27, %rd18, 9216;
	// begin inline asm
	ld.global.nc.u32 %r134, [%rd27];
	// end inline asm
	add.s64 	%rd28, %rd18, 10240;
	// begin inline asm
	ld.global.nc.u32 %r135, [%rd28];
	// end inline asm
	add.s64 	%rd29, %rd18, 11264;
	// begin inline asm
	ld.global.nc.u32 %r136, [%rd29];
	// end inline asm
	add.s64 	%rd30, %rd18, 12288;
	// begin inline asm
	ld.global.nc.u32 %r137, [%rd30];
	// end inline asm
	add.s64 	%rd31, %rd18, 13312;
	// begin inline asm
	ld.global.nc.u32 %r138, [%rd31];
	// end inline asm
	add.s64 	%rd32, %rd18, 14336;
	// begin inline asm
	ld.global.nc.u32 %r139, [%rd32];
	// end inline asm
	add.s64 	%rd33, %rd18, 15360;
	// begin inline asm
	ld.global.nc.u32 %r140, [%rd33];
	// end inline asm
	add.s32 	%r142, %r126, %r125;
	add.s32 	%r143, %r127, %r142;
	add.s32 	%r144, %r128, %r143;
	add.s32 	%r145, %r129, %r144;
	add.s32 	%r146, %r130, %r145;
	add.s32 	%r147, %r131, %r146;
	add.s32 	%r148, %r132, %r147;
	add.s32 	%r149, %r133, %r148;
	add.s32 	%r150, %r134, %r149;
	add.s32 	%r151, %r135, %r150;
	add.s32 	%r152, %r136, %r151;
	add.s32 	%r153, %r137, %r152;
	add.s32 	%r154, %r138, %r153;
	add.s32 	%r155, %r139, %r154;
	add.s32 	%r581, %r140, %r155;
	add.s32 	%r89, %r123, -4096;
	setp.lt.u32 	%p4, %r89, 4096;
	mov.b32 	%r570, 4096;
	@%p4 bra 	$L__BB13_62;
	mov.b32 	%r570, 4096;
$L__BB13_60:
	add.s32 	%r173, %r87, %r570;
	mul.wide.u32 	%rd51, %r173, 4;
	add.s64 	%rd35, %rd15, %rd51;
	// begin inline asm
	ld.global.nc.u32 %r157, [%rd35];
	// end inline asm
	mul.wide.u32 	%rd52, %r570, 4;
	add.s64 	%rd53, %rd18, %rd52;
	add.s64 	%rd36, %rd53, 1024;
	// begin inline asm
	ld.global.nc.u32 %r158, [%rd36];
	// end inline asm
	add.s64 	%rd37, %rd53, 2048;
	// begin inline asm
	ld.global.nc.u32 %r159, [%rd37];
	// end inline asm
	add.s64 	%rd38, %rd53, 3072;
	// begin inline asm
	ld.global.nc.u32 %r160, [%rd38];
	// end inline asm
	add.s64 	%rd39, %rd53, 4096;
	// begin inline asm
	ld.global.nc.u32 %r161, [%rd39];
	// end inline asm
	add.s64 	%rd40, %rd53, 5120;
	// begin inline asm
	ld.global.nc.u32 %r162, [%rd40];
	// end inline asm
	add.s64 	%rd41, %rd53, 6144;
	// begin inline asm
	ld.global.nc.u32 %r163, [%rd41];
	// end inline asm
	add.s64 	%rd42, %rd53, 7168;
	// begin inline asm
	ld.global.nc.u32 %r164, [%rd42];
	// end inline asm
	add.s64 	%rd43, %rd53, 8192;
	// begin inline asm
	ld.global.nc.u32 %r165, [%rd43];
	// end inline asm
	add.s64 	%rd44, %rd53, 9216;
	// begin inline asm
	ld.global.nc.u32 %r166, [%rd44];
	// end inline asm
	add.s64 	%rd45, %rd53, 10240;
	// begin inline asm
	ld.global.nc.u32 %r167, [%rd45];
	// end inline asm
	add.s64 	%rd46, %rd53, 11264;
	// begin inline asm
	ld.global.nc.u32 %r168, [%rd46];
	// end inline asm
	add.s64 	%rd47, %rd53, 12288;
	// begin inline asm
	ld.global.nc.u32 %r169, [%rd47];
	// end inline asm
	add.s64 	%rd48, %rd53, 13312;
	// begin inline asm
	ld.global.nc.u32 %r170, [%rd48];
	// end inline asm
	add.s64 	%rd49, %rd53, 14336;
	// begin inline asm
	ld.global.nc.u32 %r171, [%rd49];
	// end inline asm
	add.s64 	%rd50, %rd53, 15360;
	// begin inline asm
	ld.global.nc.u32 %r172, [%rd50];
	// end inline asm
	add.s32 	%r174, %r157, %r581;
	add.s32 	%r175, %r158, %r174;
	add.s32 	%r176, %r159, %r175;
	add.s32 	%r177, %r160, %r176;
	add.s32 	%r178, %r161, %r177;
	add.s32 	%r179, %r162, %r178;
	add.s32 	%r180, %r163, %r179;
	add.s32 	%r181, %r164, %r180;
	add.s32 	%r182, %r165, %r181;
	add.s32 	%r183, %r166, %r182;
	add.s32 	%r184, %r167, %r183;
	add.s32 	%r185, %r168, %r184;
	add.s32 	%r186, %r169, %r185;
	add.s32 	%r187, %r170, %r186;
	add.s32 	%r188, %r171, %r187;
	add.s32 	%r581, %r172, %r188;
	sub.s32 	%r189, %r123, %r570;
	setp.lt.u32 	%p5, %r189, 4096;
	@%p5 bra 	$L__BB13_70;
	add.s32 	%r570, %r570, 4096;
	setp.le.u32 	%p6, %r570, %r89;
	@%p6 bra 	$L__BB13_60;
$L__BB13_62:
	setp.le.u32 	%p7, %r123, %r570;
	@%p7 bra 	$L__BB13_70;
	sub.s32 	%r96, %r123, %r570;
	setp.ge.s32 	%p8, %r87, %r96;
	@%p8 bra 	$L__BB13_70;
	not.b32 	%r191, %r87;
	add.s32 	%r192, %r123, %r191;
	sub.s32 	%r97, %r192, %r570;
	and.b32  	%r193, %r97, 768;
	setp.eq.s32 	%p9, %r193, 768;
	mov.u32 	%r575, %r87;
	@%p9 bra 	$L__BB13_67;
	add.s32 	%r572, %r87, %r570;
	shr.u32 	%r194, %r97, 8;
	add.s32 	%r195, %r194, 1;
	and.b32  	%r196, %r195, 3;
	neg.s32 	%r571, %r196;
	mov.u32 	%r575, %r87;
$L__BB13_66:
	.pragma "nounroll";
	mul.wide.u32 	%rd55, %r572, 4;
	add.s64 	%rd54, %rd15, %rd55;
	// begin inline asm
	ld.global.nc.u32 %r197, [%rd54];
	// end inline asm
	add.s32 	%r581, %r197, %r581;
	add.s32 	%r575, %r575, 256;
	add.s32 	%r572, %r572, 256;
	add.s32 	%r571, %r571, 1;
	setp.ne.s32 	%p10, %r571, 0;
	@%p10 bra 	$L__BB13_66;
$L__BB13_67:
	setp.lt.u32 	%p11, %r97, 768;
	@%p11 bra 	$L__BB13_70;
	add.s32 	%r579, %r575, 512;
	add.s32 	%r578, %r575, %r570;
$L__BB13_69:
	mul.wide.u32 	%rd60, %r578, 4;
	add.s64 	%rd56, %rd15, %rd60;
	// begin inline asm
	ld.global.nc.u32 %r198, [%rd56];
	// end inline asm
	add.s32 	%r202, %r198, %r581;
	add.s32 	%r203, %r578, 256;
	mul.wide.u32 	%rd61, %r203, 4;
	add.s64 	%rd57, %rd15, %rd61;
	// begin inline asm
	ld.global.nc.u32 %r199, [%rd57];
	// end inline asm
	add.s32 	%r204, %r199, %r202;
	add.s32 	%r205, %r578, 512;
	mul.wide.u32 	%rd62, %r205, 4;
	add.s64 	%rd58, %rd15, %rd62;
	// begin inline asm
	ld.global.nc.u32 %r200, [%rd58];
	// end inline asm
	add.s32 	%r206, %r200, %r204;
	add.s32 	%r207, %r578, 768;
	mul.wide.u32 	%rd63, %r207, 4;
	add.s64 	%rd59, %rd15, %rd63;
	// begin inline asm
	ld.global.nc.u32 %r201, [%rd59];
	// end inline asm
	add.s32 	%r581, %r201, %r206;
	add.s32 	%r117, %r579, 1024;
	add.s32 	%r208, %r579, 512;
	add.s32 	%r578, %r578, 1024;
	setp.lt.s32 	%p12, %r208, %r96;
	mov.u32 	%r579, %r117;
	@%p12 bra 	$L__BB13_69;
$L__BB13_70:
	// begin inline asm
	mov.u32 %r209, %laneid;
	// end inline asm
	mov.b32 	%r210, -1;
	redux.sync.add.s32 %r582, %r581, %r210;
	setp.ne.s32 	%p13, %r209, 0;
	@%p13 bra 	$L__BB13_72;
	shr.u32 	%r211, %r87, 3;
	and.b32  	%r212, %r211, 124;
	mov.u32 	%r213, _ZZN3cub18CUB_300001_SM_10006detail6reduce28DeviceReduceSingleTileKernelINS2_10policy_hubIijN4cuda3std3__44plusIvEEE10Policy1000EPiSC_jS9_iiNS7_10__identityEEEvT0_T1_T2_T3_T4_T6_E12temp_storage;
	add.s32 	%r214, %r213, %r212;
	st.shared.u32 	[%r214+8], %r582;
$L__BB13_72:
	bar.sync 	0;
	setp.ne.s32 	%p14, %r87, 0;
	@%p14 bra 	$L__BB13_74;
	ld.shared.u32 	%r215, [_ZZN3cub18CUB_300001_SM_10006detail6reduce28DeviceReduceSingleTileKernelINS2_10policy_hubIijN4cuda3std3__44plusIvEEE10Policy1000EPiSC_jS9_iiNS7_10__identityEEEvT0_T1_T2_T3_T4_T6_E12temp_storage+12];
	add.s32 	%r216, %r215, %r582;
	ld.shared.u32 	%r217, [_ZZN3cub18CUB_300001_SM_10006detail6reduce28DeviceReduceSingleTileKernelINS2_10policy_hubIijN4cuda3std3__44plusIvEEE10Policy1000EPiSC_jS9_iiNS7_10__identityEEEvT0_T1_T2_T3_T4_T6_E12temp_storage+16];
	add.s32 	%r218, %r216, %r217;
	ld.shared.u32 	%r219, [_ZZN3cub18CUB_300001_SM_10006detail6reduce28DeviceReduceSingleTileKernelINS2_10policy_hubIijN4cuda3std3__44plusIvEEE10Policy1000EPiSC_jS9_iiNS7_10__identityEEEvT0_T1_T2_T3_T4_T6_E12temp_storage+20];
	add.s32 	%r220, %r218, %r219;
	ld.shared.u32 	%r221, [_ZZN3cub18CUB_300001_SM_10006detail6reduce28DeviceReduceSingleTileKernelINS2_10policy_hubIijN4cuda3std3__44plusIvEEE10Policy1000EPiSC_jS9_iiNS7_10__identityEEEvT0_T1_T2_T3_T4_T6_E12temp_storage+24];
	add.s32 	%r222, %r220, %r221;
	ld.shared.u32 	%r223, [_ZZN3cub18CUB_300001_SM_10006detail6reduce28DeviceReduceSingleTileKernelINS2_10policy_hubIijN4cuda3std3__44plusIvEEE10Policy1000EPiSC_jS9_iiNS7_10__identityEEEvT0_T1_T2_T3_T4_T6_E12temp_storage+28];
	add.s32 	%r224, %r222, %r223;
	ld.shared.u32 	%r225, [_ZZN3cub18CUB_300001_SM_10006detail6reduce28DeviceReduceSingleTileKernelINS2_10policy_hubIijN4cuda3std3__44plusIvEEE10Policy1000EPiSC_jS9_iiNS7_10__identityEEEvT0_T1_T2_T3_T4_T6_E12temp_storage+32];
	add.s32 	%r226, %r224, %r225;
	ld.shared.u32 	%r227, [_ZZN3cub18CUB_300001_SM_10006detail6reduce28DeviceReduceSingleTileKernelINS2_10policy_hubIijN4cuda3std3__44plusIvEEE10Policy1000EPiSC_jS9_iiNS7_10__identityEEEvT0_T1_T2_T3_T4_T6_E12temp_storage+36];
	add.s32 	%r582, %r226, %r227;
$L__BB13_74:
	mov.u32 	%r527, %tid.x;
	setp.ne.s32 	%p75, %r527, 0;
	@%p75 bra 	$L__BB13_76;
	add.s32 	%r528, %r582, %r124;
	st.global.u32 	[%rd1], %r528;
$L__BB13_76:
	ret;

}
	// .globl	_ZN3cub18CUB_300001_SM_10006detail6reduce18DeviceReduceKernelINS2_10policy_hubIijN4cuda3std3__44plusIvEEE10Policy1000EPijS9_iNS7_10__identityEEEvT0_PT3_T1_NS0_13GridEvenShareISH_EET2_T4_
.visible .entry _ZN3cub18CUB_300001_SM_10006detail6reduce18DeviceReduceKernelINS2_10policy_hubIijN4cuda3std3__44plusIvEEE10Policy1000EPijS9_iNS7_10__identityEEEvT0_PT3_T1_NS0_13GridEvenShareISH_EET2_T4_(
	.param .u64 .ptr .align 1 _ZN3cub18CUB_300001_SM_10006detail6reduce18DeviceReduceKernelINS2_10policy_hubIijN4cuda3std3__44plusIvEEE10Policy1000EPijS9_iNS7_10__identityEEEvT0_PT3_T1_NS0_13GridEvenShareISH_EET2_T4__param_0,
	.param .u64 .ptr .align 1 _ZN3cub18CUB_300001_SM_10006detail6reduce18DeviceReduceKernelINS2_10policy_hubIijN4cuda3std3__44plusIvEEE10Policy1000EPijS9_iNS7_10__identityEEEvT0_PT3_T1_NS0_13GridEvenShareISH_EET2_T4__param_1,
	.param .u32 _ZN3cub18CUB_300001_SM_10006detail6reduce18DeviceReduceKernelINS2_10policy_hubIijN4cuda3std3__44plusIvEEE10Policy1000EPijS9_iNS7_10__identityEEEvT0_PT3_T1_NS0_13GridEvenShareISH_EET2_T4__param_2,
	.param .align 4 .b8 _ZN3cub18CUB_300001_SM_10006detail6reduce18DeviceReduceKernelINS2_10policy_hubIijN4cuda3std3__44plusIvEEE10Policy1000EPijS9_iNS7_10__identityEEEvT0_PT3_T1_NS0_13GridEvenShareISH_EET2_T4__param_3[40],
	.param .align 1 .b8 _ZN3cub18CUB_300001_SM_10006detail6reduce18DeviceReduceKernelINS2_10policy_hubIijN4cuda3std3__44plusIvEEE10Policy1000EPijS9_iNS7_10__identityEEEvT0_PT3_T1_NS0_13GridEvenShareISH_EET2_T4__param_4[1],
	.param .align 1 .b8 _ZN3cub18CUB_300001_SM_10006detail6reduce18DeviceReduceKernelINS2_10policy_hubIijN4cuda3std3__44plusIvEEE10Policy1000EPijS9_iNS7_10__identityEEEvT0_PT3_T1_NS0_13GridEvenShareISH_EET2_T4__param_5[1]
)
.maxntid 256
{
	.reg .pred 	%p<75>;
	.reg .b32 	%r<636>;
	.reg .b64 	%rd<112>;
	// demoted variable
	.shared .align 4 .b8 _ZZN3cub18CUB_300001_SM_10006detail6reduce18DeviceReduceKernelINS2_10policy_hubIijN4cuda3std3__44plusIvEEE10Policy1000EPijS9_iNS7_10__identityEEEvT0_PT3_T1_NS0_13GridEvenShareISH_EET2_T4_E12temp_storage[44];
	ld.param.u32 	%r1, [_ZN3cub18CUB_300001_SM_10006detail6reduce18DeviceReduceKernelINS2_10policy_hubIijN4cuda3std3__44plusIvEEE10Policy1000EPijS9_iNS7_10__identityEEEvT0_PT3_T1_NS0_13GridEvenShareISH_EET2_T4__param_3+20];
	ld.param.u64 	%rd1, [_ZN3cub18CUB_300001_SM_10006detail6reduce18DeviceReduceKernelINS2_10policy_hubIijN4cuda3std3__44plusIvEEE10Policy1000EPijS9_iNS7_10__identityEEEvT0_PT3_T1_NS0_13GridEvenShareISH_EET2_T4__param_0];
	ld.param.u32 	%r2, [_ZN3cub18CUB_300001_SM_10006detail6reduce18DeviceReduceKernelINS2_10policy_hubIijN4cuda3std3__44plusIvEEE10Policy1000EPijS9_iNS7_10__identityEEEvT0_PT3_T1_NS0_13GridEvenShareISH_EET2_T4__param_3+24];
	mov.u32 	%r3, %ctaid.x;
	shl.b32 	%r4, %r2, 12;
	shl.b32 	%r5, %r3, 12;
	and.b64  	%rd3, %rd1, 15;
	setp.ne.s64 	%p1, %rd3, 0;
	@%p1 bra 	$L__BB14_36;
	sub.s32 	%r6, %r1, %r5;
	setp.gt.u32 	%p38, %r6, 4095;
	@%p38 bra 	$L__BB14_20;
	mov.u32 	%r7, %tid.x;
	setp.ge.u32 	%p50, %r7, %r6;
	mov.b32 	%r589, 0;
	mov.u32 	%r583, %r7;
	@%p50 bra 	$L__BB14_4;
	add.s32 	%r474, %r5, %r7;
	mul.wide.u32 	%rd97, %r474, 4;
	add.s64 	%rd96, %rd1, %rd97;
	// begin inline asm
	ld.global.nc.u32 %r589, [%rd96];
	// end inline asm
	add.s32 	%r583, %r7, 256;
$L__BB14_4:
	setp.ge.u32 	%p51, %r583, %r6;
	@%p51 bra 	$L__BB14_11;
	not.b32 	%r476, %r583;
	add.s32 	%r12, %r1, %r476;
	and.b32  	%r477, %r12, 768;
	setp.eq.s32 	%p52, %r477, 768;
	@%p52 bra 	$L__BB14_8;
	add.s32 	%r580, %r583, %r5;
	shr.u32 	%r478, %r12, 8;
	add.s32 	%r479, %r478, 1;
	and.b32  	%r480, %r479, 3;
	neg.s32 	%r579, %r480;
$L__BB14_7:
	.pragma "nounroll";
	mul.wide.u32 	%rd99, %r580, 4;
	add.s64 	%rd98, %rd1, %rd99;
	// begin inline asm
	ld.global.nc.u32 %r481, [%rd98];
	// end inline asm
	add.s32 	%r589, %r481, %r589;
	add.s32 	%r583, %r583, 256;
	add.s32 	%r580, %r580, 256;
	add.s32 	%r579, %r579, 1;
	setp.ne.s32 	%p53, %r579, 0;
	@%p53 bra 	$L__BB14_7;
$L__BB14_8:
	sub.s32 	%r482, %r12, %r5;
	setp.lt.u32 	%p54, %r482, 768;
	@%p54 bra 	$L__BB14_11;
	add.s32 	%r587, %r583, 512;
	add.s32 	%r586, %r583, %r5;
$L__BB14_10:
	mul.wide.u32 	%rd104, %r586, 4;
	add.s64 	%rd100, %rd1, %rd104;
	// begin inline asm
	ld.global.nc.u32 %r483, [%rd100];
	// end inline asm
	add.s32 	%r487, %r483, %r589;
	add.s32 	%r488, %r586, 256;
	mul.wide.u32 	%rd105, %r488, 4;
	add.s64 	%rd101, %rd1, %rd105;
	// begin inline asm
	ld.global.nc.u32 %r484, [%rd101];
	// end inline asm
	add.s32 	%r489, %r484, %r487;
	add.s32 	%r490, %r586, 512;
	mul.wide.u32 	%rd106, %r490, 4;
	add.s64 	%rd102, %rd1, %rd106;
	// begin inline asm
	ld.global.nc.u32 %r485, [%rd102];
	// end inline asm
	add.s32 	%r491, %r485, %r489;
	add.s32 	%r492, %r586, 768;
	mul.wide.u32 	%rd107, %r492, 4;
	add.s64 	%rd103, %rd1, %rd107;
	// begin inline asm
	ld.global.nc.u32 %r486, [%rd103];
	// end inline asm
	add.s32 	%r589, %r486, %r491;
	add.s32 	%r32, %r587, 1024;
	add.s32 	%r493, %r587, 512;
	add.s32 	%r586, %r586, 1024;
	setp.lt.s32 	%p55, %r493, %r6;
	mov.u32 	%r587, %r32;
	@%p55 bra 	$L__BB14_10;
$L__BB14_11:
	setp.lt.u32 	%p56, %r6, 256;
	@%p56 bra 	$L__BB14_16;
	// begin inline asm
	mov.u32 %r557, %laneid;
	// end inline asm
	mov.b32 	%r558, -1;
	redux.sync.add.s32 %r635, %r589, %r558;
	setp.ne.s32 	%p72, %r557, 0;
	@%p72 bra 	$L__BB14_14;
	shr.u32 	%r559, %r7, 3;
	and.b32  	%r560, %r559, 124;
	mov.u32 	%r561, _ZZN3cub18CUB_300001_SM_10006detail6reduce18DeviceReduceKernelINS2_10policy_hubIijN4cuda3std3__44plusIvEEE10Policy1000EPijS9_iNS7_10__identityEEEvT0_PT3_T1_NS0_13GridEvenShareISH_EET2_T4_E12temp_storage;
	add.s32 	%r562, %r561, %r560;
	st.shared.u32 	[%r562+8], %r635;
$L__BB14_14:
	bar.sync 	0;
	setp.ne.s32 	%p73, %r7, 0;
	@%p73 bra 	$L__BB14_71;
	ld.shared.u32 	%r563, [_ZZN3cub18CUB_300001_SM_10006detail6reduce18DeviceReduceKernelINS2_10policy_hubIijN4cuda3std3__44plusIvEEE10Policy1000EPijS9_iNS7_10__identityEEEvT0_PT3_T1_NS0_13GridEvenShareISH_EET2_T4_E12temp_storage+12];
	add.s32 	%r564, %r563, %r635;
	ld.shared.u32 	%r565, [_ZZN3cub18CUB_300001_SM_10006detail6reduce18DeviceReduceKernelINS2_10policy_hubIijN4cuda3std3__44plusIvEEE10Policy1000EPijS9_iNS7_10__identityEEEvT0_PT3_T1_NS0_13GridEvenShareISH_EET2_T4_E12temp_storage+16];
	add.s32 	%r566, %r564, %r565;
	ld.shared.u32 	%r567, [_ZZN3cub18CUB_300001_SM_10006detail6reduce18DeviceReduceKernelINS2_10policy_hubIijN4cuda3std3__44plusIvEEE10Policy1000EPijS9_iNS7_10__identityEEEvT0_PT3_T1_NS0_13GridEvenShareISH_EET2_T4_E12temp_storage+20];
	add.s32 	%r568, %r566, %r567;
	ld.shared.u32 	%r569, [_ZZN3cub18CUB_300001_SM_10006detail6reduce18DeviceReduceKernelINS2_10policy_hubIijN4cuda3std3__44plusIvEEE10Policy1000EPijS9_iNS7_10__identityEEEvT0_PT3_T1_NS0_13GridEvenShareISH_EET2_T4_E12temp_storage+24];
	add.s32 	%r570, %r568, %r569;
	ld.shared.u32 	%r571, [_ZZN3cub18CUB_300001_SM_10006detail6reduce18DeviceReduceKernelINS2_10policy_hubIijN4cuda3std3__44plusIvEEE10Policy1000EPijS9_iNS7_10__identityEEEvT0_PT3_T1_NS0_13GridEvenShareISH_EET2_T4_E12temp_storage+28];
	add.s32 	%r572, %r570, %r571;
	ld.shared.u32 	%r573, [_ZZN3cub18CUB_300001_SM_10006detail6reduce18DeviceReduceKernelINS2_10policy_hubIijN4cuda3std3__44plusIvEEE10Policy1000EPijS9_iNS7_10__identityEEEvT0_PT3_T1_NS0_13GridEvenShareISH_EET2_T4_E12temp_storage+32];
	add.s32 	%r574, %r572, %r573;
	ld.shared.u32 	%r575, [_ZZN3cub18CUB_300001_SM_10006detail6reduce18DeviceReduceKernelINS2_10policy_hubIijN4cuda3std3__44plusIvEEE10Policy1000EPijS9_iNS7_10__identityEEEvT0_PT3_T1_NS0_13GridEvenShareISH_EET2_T4_E12temp_storage+36];
	add.s32 	%r635, %r574, %r575;
	bra.uni 	$L__BB14_71;
$L__BB14_16:
	// begin inline asm
	mov.u32 %r494, %laneid;
	// end inline asm
	and.b32  	%r520, %r7, 992;
	add.s32 	%r521, %r520, 32;
	setp.gt.u32 	%p57, %r521, %r6;
	not.b32 	%r522, %r520;
	add.s32 	%r523, %r6, %r522;
	selp.b32 	%r518, %r523, 31, %p57;
	mov.b32 	%r497, 1;
	mov.b32 	%r519, -1;
	// begin inline asm
	shfl.sync.down.b32 %r495, %r589, %r497, %r518, %r519;
	// end inline asm
	setp.lt.s32 	%p58, %r494, %r518;
	selp.b32 	%r524, %r495, 0, %p58;
	add.s32 	%r501, %r524, %r589;
	mov.b32 	%r502, 2;
	// begin inline asm
	shfl.sync.down.b32 %r500, %r501, %r502, %r518, %r519;
	// end inline asm
	add.s32 	%r525, %r494, 2;
	setp.gt.s32 	%p59, %r525, %r518;
	selp.b32 	%r526, 0, %r500, %p59;
	add.s32 	%r506, %r501, %r526;
	mov.b32 	%r507, 4;
	// begin inline asm
	shfl.sync.down.b32 %r505, %r506, %r507, %r518, %r519;
	// end inline asm
	add.s32 	%r527, %r494, 4;
	setp.gt.s32 	%p60, %r527, %r518;
	selp.b32 	%r528, 0, %r505, %p60;
	add.s32 	%r511, %r506, %r528;
	mov.b32 	%r512, 8;
	// begin inline asm
	shfl.sync.down.b32 %r510, %r511, %r512, %r518, %r519;
	// end inline asm
	add.s32 	%r529, %r494, 8;
	setp.gt.s32 	%p61, %r529, %r518;
	selp.b32 	%r530, 0, %r510, %p61;
	add.s32 	%r516, %r511, %r530;
	mov.b32 	%r517, 16;
	// begin inline asm
	shfl.sync.down.b32 %r515, %r516, %r517, %r518, %r519;
	// end inline asm
	add.s32 	%r531, %r494, 16;
	setp.gt.s32 	%p62, %r531, %r518;
	selp.b32 	%r532, 0, %r515, %p62;
	add.s32 	%r635, %r516, %r532;
	setp.ne.s32 	%p63, %r494, 0;
	@%p63 bra 	$L__BB14_18;
	shr.u32 	%r533, %r7, 3;
	and.b32  	%r534, %r533, 124;
	mov.u32 	%r535, _ZZN3cub18CUB_300001_SM_10006detail6reduce18DeviceReduceKernelINS2_10policy_hubIijN4cuda3std3__44plusIvEEE10Policy1000EPijS9_iNS7_10__identityEEEvT0_PT3_T1_NS0_13GridEvenShareISH_EET2_T4_E12temp_storage;
	add.s32 	%r536, %r535, %r534;
	st.shared.u32 	[%r536+8], %r635;
$L__BB14_18:
	bar.sync 	0;
	setp.ne.s32 	%p64, %r7, 0;
	@%p64 bra 	$L__BB14_71;
	setp.gt.u32 	%p65, %r6, 32;
	ld.shared.u32 	%r537, [_ZZN3cub18CUB_300001_SM_10006detail6reduce18DeviceReduceKernelINS2_10policy_hubIijN4cuda3std3__44plusIvEEE10Policy1000EPijS9_iNS7_10__identityEEEvT0_PT3_T1_NS0_13GridEvenShareISH_EET2_T4_E12temp_storage+12];
	selp.b32 	%r538, %r537, 0, %p65;
	add.s32 	%r539, %r538, %r635;
	setp.gt.u32 	%p66, %r6, 64;
	ld.shared.u32 	%r540, [_ZZN3cub18CUB_300001_SM_10006detail6reduce18DeviceReduceKernelINS2_10policy_hubIijN4cuda3std3__44plusIvEEE10Policy1000EPijS9_iNS7_10__identityEEEvT0_PT3_T1_NS0_13GridEvenShareISH_EET2_T4_E12temp_storage+16];
	selp.b32 	%r541, %r540, 0, %p66;
	add.s32 	%r542, %r539, %r541;
	setp.gt.u32 	%p67, %r6, 96;
	ld.shared.u32 	%r543, [_ZZN3cub18CUB_300001_SM_10006detail6reduce18DeviceReduceKernelINS2_10policy_hubIijN4cuda3std3__44plusIvEEE10Policy1000EPijS9_iNS7_10__identityEEEvT0_PT3_T1_NS0_13GridEvenShareISH_EET2_T4_E12temp_storage+20];
	selp.b32 	%r544, %r543, 0, %p67;
	add.s32 	%r545, %r542, %r544;
	setp.gt.u32 	%p68, %r6, 128;
	ld.shared.u32 	%r546, [_ZZN3cub18CUB_300001_SM_10006detail6reduce18DeviceReduceKernelINS2_10policy_hubIijN4cuda3std3__44plusIvEEE10Policy1000EPijS9_iNS7_10__identityEEEvT0_PT3_T1_NS0_13GridEvenShareISH_EET2_T4_E12temp_storage+24];
	selp.b32 	%r547, %r546, 0, %p68;
	add.s32 	%r548, %r545, %r547;
	setp.gt.u32 	%p69, %r6, 160;
	ld.shared.u32 	%r549, [_ZZN3cub18CUB_300001_SM_10006detail6reduce18DeviceReduceKernelINS2_10policy_hubIijN4cuda3std3__44plusIvEEE10Policy1000EPijS9_iNS7_10__identityEEEvT0_PT3_T1_NS0_13GridEvenShareISH_EET2_T4_E12temp_storage+28];
	selp.b32 	%r550, %r549, 0, %p69;
	add.s32 	%r551, %r548, %r550;
	setp.gt.u32 	%p70, %r6, 192;
	ld.shared.u32 	%r552, [_ZZN3cub18CUB_300001_SM_10006detail6reduce18DeviceReduceKernelINS2_10policy_hubIijN4cuda3std3__44plusIvEEE10Policy1000EPijS9_iNS7_10__identityEEEvT0_PT3_T1_NS0_13GridEvenShareISH_EET2_T4_E12temp_storage+32];
	selp.b32 	%r553, %r552, 0, %p70;
	add.s32 	%r554, %r551, %r553;
	setp.gt.u32 	%p71, %r6, 224;
	ld.shared.u32 	%r555, [_ZZN3cub18CUB_300001_SM_10006detail6reduce18DeviceReduceKernelINS2_10policy_hubIijN4cuda3std3__44plusIvEEE10Policy1000EPijS9_iNS7_10__identityEEEvT0_PT3_T1_NS0_13GridEvenShareISH_EET2_T4_E12temp_storage+36];
	selp.b32 	%r556, %r555, 0, %p71;
	add.s32 	%r635, %r554, %r556;
	bra.uni 	$L__BB14_71;
$L__BB14_20:
	mov.u32 	%r39, %tid.x;
	shl.b32 	%r40, %r39, 2;
	add.s32 	%r366, %r5, %r40;
	mul.wide.u32 	%rd72, %r366, 4;
	add.s64 	%rd62, %rd1, %rd72;
	// begin inline asm
	ld.global.nc.v2.u64 {%rd60, %rd61}, [%rd62];
	// end inline asm
	mov.b64 	{%r367, %r368}, %rd61;
	mov.b64 	{%r369, %r370}, %rd60;
	add.s64 	%rd65, %rd62, 4096;
	// begin inline asm
	ld.global.nc.v2.u64 {%rd63, %rd64}, [%rd65];
	// end inline asm
	mov.b64 	{%r371, %r372}, %rd64;
	mov.b64 	{%r373, %r374}, %rd63;
	add.s64 	%rd68, %rd62, 8192;
	// begin inline asm
	ld.global.nc.v2.u64 {%rd66, %rd67}, [%rd68];
	// end inline asm
	mov.b64 	{%r375, %r376}, %rd67;
	mov.b64 	{%r377, %r378}, %rd66;
	add.s64 	%rd71, %rd62, 12288;
	// begin inline asm
	ld.global.nc.v2.u64 {%rd69, %rd70}, [%rd71];
	// end inline asm
	mov.b64 	{%r379, %r380}, %rd70;
	mov.b64 	{%r381, %r382}, %rd69;
	add.s32 	%r383, %r370, %r369;
	add.s32 	%r384, %r367, %r383;
	add.s32 	%r385, %r368, %r384;
	add.s32 	%r386, %r373, %r385;
	add.s32 	%r387, %r374, %r386;
	add.s32 	%r388, %r371, %r387;
	add.s32 	%r389, %r372, %r388;
	add.s32 	%r390, %r377, %r389;
	add.s32 	%r391, %r378, %r390;
	add.s32 	%r392, %r375, %r391;
	add.s32 	%r393, %r376, %r392;
	add.s32 	%r394, %r381, %r393;
	add.s32 	%r395, %r382, %r394;
	add.s32 	%r396, %r379, %r395;
	add.s32 	%r605, %r380, %r396;
	setp.lt.u32 	%p39, %r6, %r4;
	@%p39 bra 	$L__BB14_32;
	add.s32 	%r42, %r4, %r5;
	add.s32 	%r591, %r42, 256;
	add.s32 	%r590, %r42, %r39;
	mov.b32 	%r592, 0;
$L__BB14_22:
	add.s32 	%r5, %r5, %r4;
	add.s32 	%r398, %r1, -4096;
	setp.gt.u32 	%p40, %r5, %r398;
	@%p40 bra 	$L__BB14_24;
	add.s32 	%r399, %r5, %r40;
	mul.wide.u32 	%rd85, %r399, 4;
	add.s64 	%rd75, %rd1, %rd85;
	// begin inline asm
	ld.global.nc.v2.u64 {%rd73, %rd74}, [%rd75];
	// end inline asm
	mov.b64 	{%r400, %r401}, %rd74;
	mov.b64 	{%r402, %r403}, %rd73;
	add.s64 	%rd78, %rd75, 4096;
	// begin inline asm
	ld.global.nc.v2.u64 {%rd76, %rd77}, [%rd78];
	// end inline asm
	mov.b64 	{%r404, %r405}, %rd77;
	mov.b64 	{%r406, %r407}, %rd76;
	add.s64 	%rd81, %rd75, 8192;
	// begin inline asm
	ld.global.nc.v2.u64 {%rd79, %rd80}, [%rd81];
	// end inline asm
	mov.b64 	{%r408, %r409}, %rd80;
	mov.b64 	{%r410, %r411}, %rd79;
	add.s64 	%rd84, %rd75, 12288;
	// begin inline asm
	ld.global.nc.v2.u64 {%rd82, %rd83}, [%rd84];
	// end inline asm
	mov.b64 	{%r412, %r413}, %rd83;
	mov.b64 	{%r414, %r415}, %rd82;
	add.s32 	%r416, %r402, %r605;
	add.s32 	%r417, %r403, %r416;
	add.s32 	%r418, %r400, %r417;
	add.s32 	%r419, %r401, %r418;
	add.s32 	%r420, %r406, %r419;
	add.s32 	%r421, %r407, %r420;
	add.s32 	%r422, %r404, %r421;
	add.s32 	%r423, %r405, %r422;
	add.s32 	%r424, %r410, %r423;
	add.s32 	%r425, %r411, %r424;
	add.s32 	%r426, %r408, %r425;
	add.s32 	%r427, %r409, %r426;
	add.s32 	%r428, %r414, %r427;
	add.s32 	%r429, %r415, %r428;
	add.s32 	%r430, %r412, %r429;
	add.s32 	%r605, %r413, %r430;
	sub.s32 	%r431, %r1, %r5;
	setp.lt.u32 	%p41, %r431, %r4;
	add.s32 	%r592, %r592, 1;
	add.s32 	%r591, %r591, %r4;
	add.s32 	%r590, %r590, %r4;
	@%p41 bra 	$L__BB14_32;
	bra.uni 	$L__BB14_22;
$L__BB14_24:
	setp.le.u32 	%p42, %r1, %r5;
	@%p42 bra 	$L__BB14_32;
	sub.s32 	%r55, %r1, %r5;
	setp.ge.s32 	%p43, %r39, %r55;
	@%p43 bra 	$L__BB14_32;
	not.b32 	%r433, %r39;
	add.s32 	%r434, %r1, %r433;
	sub.s32 	%r435, %r434, %r42;
	mul.lo.s32 	%r436, %r2, %r592;
	shl.b32 	%r437, %r436, 12;
	sub.s32 	%r56, %r435, %r437;
	shr.u32 	%r438, %r434, 8;
	add.s32 	%r57, %r438, 1;
	and.b32  	%r439, %r434, 768;
	setp.eq.s32 	%p44, %r439, 768;
	mov.u32 	%r599, %r39;
	@%p44 bra 	$L__BB14_29;
	and.b32  	%r440, %r57, 3;
	neg.s32 	%r595, %r440;
	mov.u32 	%r599, %r39;
$L__BB14_28:
	.pragma "nounroll";
	mul.wide.u32 	%rd87, %r590, 4;
	add.s64 	%rd86, %rd1, %rd87;
	// begin inline asm
	ld.global.nc.u32 %r441, [%rd86];
	// end inline asm
	add.s32 	%r605, %r441, %r605;
	add.s32 	%r599, %r599, 256;
	add.s32 	%r590, %r590, 256;
	add.s32 	%r595, %r595, 1;
	setp.ne.s32 	%p45, %r595, 0;
	@%p45 bra 	$L__BB14_28;
$L__BB14_29:
	setp.lt.u32 	%p46, %r56, 768;
	@%p46 bra 	$L__BB14_32;
	add.s32 	%r603, %r599, 512;
	add.s32 	%r602, %r599, %r591;
$L__BB14_31:
	add.s32 	%r446, %r602, -256;
	mul.wide.u32 	%rd92, %r446, 4;
	add.s64 	%rd88, %rd1, %rd92;
	// begin inline asm
	ld.global.nc.u32 %r442, [%rd88];
	// end inline asm
	add.s32 	%r447, %r442, %r605;
	mul.wide.u32 	%rd93, %r602, 4;
	add.s64 	%rd89, %rd1, %rd93;
	// begin inline asm
	ld.global.nc.u32 %r443, [%rd89];
	// end inline asm
	add.s32 	%r448, %r443, %r447;
	add.s32 	%r449, %r602, 256;
	mul.wide.u32 	%rd94, %r449, 4;
	add.s64 	%rd90, %rd1, %rd94;
	// begin inline asm
	ld.global.nc.u32 %r444, [%rd90];
	// end inline asm
	add.s32 	%r450, %r444, %r448;
	add.s32 	%r451, %r602, 512;
	mul.wide.u32 	%rd95, %r451, 4;
	add.s64 	%rd91, %rd1, %rd95;
	// begin inline asm
	ld.global.nc.u32 %r445, [%rd91];
	// end inline asm
	add.s32 	%r605, %r445, %r450;
	add.s32 	%r76, %r603, 1024;
	add.s32 	%r452, %r603, 512;
	add.s32 	%r602, %r602, 1024;
	setp.lt.s32 	%p47, %r452, %r55;
	mov.u32 	%r603, %r76;
	@%p47 bra 	$L__BB14_31;
$L__BB14_32:
	// begin inline asm
	mov.u32 %r453, %laneid;
	// end inline asm
	mov.b32 	%r454, -1;
	redux.sync.add.s32 %r635, %r605, %r454;
	setp.ne.s32 	%p48, %r453, 0;
	@%p48 bra 	$L__BB14_34;
	shr.u32 	%r455, %r39, 3;
	and.b32  	%r456, %r455, 124;
	mov.u32 	%r457, _ZZN3cub18CUB_300001_SM_10006detail6reduce18DeviceReduceKernelINS2_10policy_hubIijN4cuda3std3__44plusIvEEE10Policy1000EPijS9_iNS7_10__identityEEEvT0_PT3_T1_NS0_13GridEvenShareISH_EET2_T4_E12temp_storage;
	add.s32 	%r458, %r457, %r456;
	st.shared.u32 	[%r458+8], %r635;
$L__BB14_34:
	bar.sync 	0;
	setp.ne.s32 	%p49, %r39, 0;
	@%p49 bra 	$L__BB14_71;
	ld.shared.u32 	%r459, [_ZZN3cub18CUB_300001_SM_10006detail6reduce18DeviceReduceKernelINS2_10policy_hubIijN4cuda3std3__44plusIvEEE10Policy1000EPijS9_iNS7_10__identityEEEvT0_PT3_T1_NS0_13GridEvenShareISH_EET2_T4_E12temp_storage+12];
	add.s32 	%r460, %r459, %r635;
	ld.shared.u32 	%r461, [_ZZN3cub18CUB_300001_SM_10006detail6reduce18DeviceReduceKernelINS2_10policy_hubIijN4cuda3std3__44plusIvEEE10Policy1000EPijS9_iNS7_10__identityEEEvT0_PT3_T1_NS0_13GridEvenShareISH_EET2_T4_E12temp_storage+16];
	add.s32 	%r462, %r460, %r461;
	ld.shared.u32 	%r463, [_ZZN3cub18CUB_300001_SM_10006detail6reduce18DeviceReduceKernelINS2_10policy_hubIijN4cuda3std3__44plusIvEEE10Policy1000EPijS9_iNS7_10__identityEEEvT0_PT3_T1_NS0_13GridEvenShareISH_EET2_T4_E12temp_storage+20];
	add.s32 	%r464, %r462, %r463;
	ld.shared.u32 	%r465, [_ZZN3cub18CUB_300001_SM_10006detail6reduce18DeviceReduceKernelINS2_10policy_hubIijN4cuda3std3__44plusIvEEE10Policy1000EPijS9_iNS7_10__identityEEEvT0_PT3_T1_NS0_13GridEvenShareISH_EET2_T4_E12temp_storage+24];
	add.s32 	%r466, %r464, %r465;
	ld.shared.u32 	%r467, [_ZZN3cub18CUB_300001_SM_10006detail6reduce18DeviceReduceKernelINS2_10policy_hubIijN4cuda3std3__44plusIvEEE10Policy1000EPijS9_iNS7_10__identityEEEvT0_PT3_T1_NS0_13GridEvenShareISH_EET2_T4_E12temp_storage+28];
	add.s32 	%r468, %r466, %r467;
	ld.shared.u32 	%r469, [_ZZN3cub18CUB_300001_SM_10006detail6reduce18DeviceReduceKernelINS2_10policy_hubIijN4cuda3std3__44plusIvEEE10Policy1000EPijS9_iNS7_10__identityEEEvT0_PT3_T1_NS0_13GridEvenShareISH_EET2_T4_E12temp_storage+32];
	add.s32 	%r470, %r468, %r469;
	ld.shared.u32 	%r471, [_ZZN3cub18CUB_300001_SM_10006detail6reduce18DeviceReduceKernelINS2_10policy_hubIijN4cuda3std3__44plusIvEEE10Policy1000EPijS9_iNS7_10__identityEEEvT0_PT3_T1_NS0_13GridEvenShareISH_EET2_T4_E12temp_storage+36];
	add.s32 	%r635, %r470, %r471;
	bra.uni 	$L__BB14_71;
$L__BB14_36:
	sub.s32 	%r81, %r1, %r5;
	setp.gt.u32 	%p2, %r81, 4095;
	@%p2 bra 	$L__BB14_55;
	mov.u32 	%r82, %tid.x;
	setp.ge.u32 	%p14, %r82, %r81;
	mov.b32 	%r618, 0;
	mov.u32 	%r612, %r82;
	@%p14 bra 	$L__BB14_39;
	add.s32 	%r264, %r5, %r82;
	mul.wide.u32 	%rd49, %r264, 4;
	add.s64 	%rd48, %rd1, %rd49;
	// begin inline asm
	ld.global.nc.u32 %r618, [%rd48];
	// end inline asm
	add.s32 	%r612, %r82, 256;
$L__BB14_39:
	setp.ge.u32 	%p15, %r612, %r81;
	@%p15 bra 	$L__BB14_46;
	not.b32 	%r266, %r612;
	add.s32 	%r87, %r1, %r266;
	and.b32  	%r267, %r87, 768;
	setp.eq.s32 	%p16, %r267, 768;
	@%p16 bra 	$L__BB14_43;
	add.s32 	%r609, %r612, %r5;
	shr.u32 	%r268, %r87, 8;
	add.s32 	%r269, %r268, 1;
	and.b32  	%r270, %r269, 3;
	neg.s32 	%r608, %r270;
$L__BB14_42:
	.pragma "nounroll";
	mul.wide.u32 	%rd51, %r609, 4;
	add.s64 	%rd50, %rd1, %rd51;
	// begin inline asm
	ld.global.nc.u32 %r271, [%rd50];
	// end inline asm
	add.s32 	%r618, %r271, %r618;
	add.s32 	%r612, %r612, 256;
	add.s32 	%r609, %r609, 256;
	add.s32 	%r608, %r608, 1;
	setp.ne.s32 	%p17, %r608, 0;
	@%p17 bra 	$L__BB14_42;
$L__BB14_43:
	sub.s32 	%r272, %r87, %r5;
	setp.lt.u32 	%p18, %r272, 768;
	@%p18 bra 	$L__BB14_46;
	add.s32 	%r616, %r612, 512;
	add.s32 	%r615, %r612, %r5;
$L__BB14_45:
	mul.wide.u32 	%rd56, %r615, 4;
	add.s64 	%rd52, %rd1, %rd56;
	// begin inline asm
	ld.global.nc.u32 %r273, [%rd52];
	// end inline asm
	add.s32 	%r277, %r273, %r618;
	add.s32 	%r278, %r615, 256;
	mul.wide.u32 	%rd57, %r278, 4;
	add.s64 	%rd53, %rd1, %rd57;
	// begin inline asm
	ld.global.nc.u32 %r274, [%rd53];
	// end inline asm
	add.s32 	%r279, %r274, %r277;
	add.s32 	%r280, %r615, 512;
	mul.wide.u32 	%rd58, %r280, 4;
	add.s64 	%rd54, %rd1, %rd58;
	// begin inline asm
	ld.global.nc.u32 %r275, [%rd54];
	// end inline asm
	add.s32 	%r281, %r275, %r279;
	add.s32 	%r282, %r615, 768;
	mul.wide.u32 	%rd59, %r282, 4;
	add.s64 	%rd55, %rd1, %rd59;
	// begin inline asm
	ld.global.nc.u32 %r276, [%rd55];
	// end inline asm
	add.s32 	%r618, %r276, %r281;
	add.s32 	%r107, %r616, 1024;
	add.s32 	%r283, %r616, 512;
	add.s32 	%r615, %r615, 1024;
	setp.lt.s32 	%p19, %r283, %r81;
	mov.u32 	%r616, %r107;
	@%p19 bra 	$L__BB14_45;
$L__BB14_46:
	setp.lt.u32 	%p20, %r81, 256;
	@%p20 bra 	$L__BB14_51;
	// begin inline asm
	mov.u32 %r347, %laneid;
	// end inline asm
	mov.b32 	%r348, -1;
	redux.sync.add.s32 %r635, %r618, %r348;
	setp.ne.s32 	%p36, %r347, 0;
	@%p36 bra 	$L__BB14_49;
	shr.u32 	%r349, %r82, 3;
	and.b32  	%r350, %r349, 124;
	mov.u32 	%r351, _ZZN3cub18CUB_300001_SM_10006detail6reduce18DeviceReduceKernelINS2_10policy_hubIijN4cuda3std3__44plusIvEEE10Policy1000EPijS9_iNS7_10__identityEEEvT0_PT3_T1_NS0_13GridEvenShareISH_EET2_T4_E12temp_storage;
	add.s32 	%r352, %r351, %r350;
	st.shared.u32 	[%r352+8], %r635;
$L__BB14_49:
	bar.sync 	0;
	setp.ne.s32 	%p37, %r82, 0;
	@%p37 bra 	$L__BB14_71;
	ld.shared.u32 	%r353, [_ZZN3cub18CUB_300001_SM_10006detail6reduce18DeviceReduceKernelINS2_10policy_hubIijN4cuda3std3__44plusIvEEE10Policy1000EPijS9_iNS7_10__identityEEEvT0_PT3_T1_NS0_13GridEvenShareISH_EET2_T4_E12temp_storage+12];
	add.s32 	%r354, %r353, %r635;
	ld.shared.u32 	%r355, [_ZZN3cub18CUB_300001_SM_10006detail6reduce18DeviceReduceKernelINS2_10policy_hubIijN4cuda3std3__44plusIvEEE10Policy1000EPijS9_iNS7_10__identityEEEvT0_PT3_T1_NS0_13GridEvenShareISH_EET2_T4_E12temp_storage+16];
	add.s32 	%r356, %r354, %r355;
	ld.shared.u32 	%r357, [_ZZN3cub18CUB_300001_SM_10006detail6reduce18DeviceReduceKernelINS2_10policy_hubIijN4cuda3std3__44plusIvEEE10Policy1000EPijS9_iNS7_10__identityEEEvT0_PT3_T1_NS0_13GridEvenShareISH_EET2_T4_E12temp_storage+20];
	add.s32 	%r358, %r356, %r357;
	ld.shared.u32 	%r359, [_ZZN3cub18CUB_300001_SM_10006detail6reduce18DeviceReduceKernelINS2_10policy_hubIijN4cuda3std3__44plusIvEEE10Policy1000EPijS9_iNS7_10__identityEEEvT0_PT3_T1_NS0_13GridEvenShareISH_EET2_T4_E12temp_storage+24];
	add.s32 	%r360, %r358, %r359;
	ld.shared.u32 	%r361, [_ZZN3cub18CUB_300001_SM_10006detail6reduce18DeviceReduceKernelINS2_10policy_hubIijN4cuda3std3__44plusIvEEE10Policy1000EPijS9_iNS7_10__identityEEEvT0_PT3_T1_NS0_13GridEvenShareISH_EET2_T4_E12temp_storage+28];
	add.s32 	%r362, %r360, %r361;
	ld.shared.u32 	%r363, [_ZZN3cub18CUB_300001_SM_10006detail6reduce18DeviceReduceKernelINS2_10policy_hubIijN4cuda3std3__44plusIvEEE10Policy1000EPijS9_iNS7_10__identityEEEvT0_PT3_T1_NS0_13GridEvenShareISH_EET2_T4_E12temp_storage+32];
	add.s32 	%r364, %r362, %r363;
	ld.shared.u32 	%r365, [_ZZN3cub18CUB_300001_SM_10006detail6reduce18DeviceReduceKernelINS2_10policy_hubIijN4cuda3std3__44plusIvEEE10Policy1000EPijS9_iNS7_10__identityEEEvT0_PT3_T1_NS0_13GridEvenShareISH_EET2_T4_E12temp_storage+36];
	add.s32 	%r635, %r364, %r365;
	bra.uni 	$L__BB14_71;
$L__BB14_51:
	// begin inline asm
	mov.u32 %r284, %laneid;
	// end inline asm
	and.b32  	%r310, %r82, 992;
	add.s32 	%r311, %r310, 32;
	setp.gt.u32 	%p21, %r311, %r81;
	not.b32 	%r312, %r310;
	add.s32 	%r313, %r81, %r312;
	selp.b32 	%r308, %r313, 31, %p21;
	mov.b32 	%r287, 1;
	mov.b32 	%r309, -1;
	// begin inline asm
	shfl.sync.down.b32 %r285, %r618, %r287, %r308, %r309;
	// end inline asm
	setp.lt.s32 	%p22, %r284, %r308;
	selp.b32 	%r314, %r285, 0, %p22;
	add.s32 	%r291, %r314, %r618;
	mov.b32 	%r292, 2;
	// begin inline asm
	shfl.sync.down.b32 %r290, %r291, %r292, %r308, %r309;
	// end inline asm
	add.s32 	%r315, %r284, 2;
	setp.gt.s32 	%p23, %r315, %r308;
	selp.b32 	%r316, 0, %r290, %p23;
	add.s32 	%r296, %r291, %r316;
	mov.b32 	%r297, 4;
	// begin inline asm
	shfl.sync.down.b32 %r295, %r296, %r297, %r308, %r309;
	// end inline asm
	add.s32 	%r317, %r284, 4;
	setp.gt.s32 	%p24, %r317, %r308;
	selp.b32 	%r318, 0, %r295, %p24;
	add.s32 	%r301, %r296, %r318;
	mov.b32 	%r302, 8;
	// begin inline asm
	shfl.sync.down.b32 %r300, %r301, %r302, %r308, %r309;
	// end inline asm
	add.s32 	%r319, %r284, 8;
	setp.gt.s32 	%p25, %r319, %r308;
	selp.b32 	%r320, 0, %r300, %p25;
	add.s32 	%r306, %r301, %r320;
	mov.b32 	%r307, 16;
	// begin inline asm
	shfl.sync.down.b32 %r305, %r306, %r307, %r308, %r309;
	// end inline asm
	add.s32 	%r321, %r284, 16;
	setp.gt.s32 	%p26, %r321, %r308;
	selp.b32 	%r322, 0, %r305, %p26;
	add.s32 	%r635, %r306, %r322;
	setp.ne.s32 	%p27, %r284, 0;
	@%p27 bra 	$L__BB14_53;
	shr.u32 	%r323, %r82, 3;
	and.b32  	%r324, %r323, 124;
	mov.u32 	%r325, _ZZN3cub18CUB_300001_SM_10006detail6reduce18DeviceReduceKernelINS2_10policy_hubIijN4cuda3std3__44plusIvEEE10Policy1000EPijS9_iNS7_10__identityEEEvT0_PT3_T1_NS0_13GridEvenShareISH_EET2_T4_E12temp_storage;
	add.s32 	%r326, %r325, %r324;
	st.shared.u32 	[%r326+8], %r635;
$L__BB14_53:
	bar.sync 	0;
	setp.ne.s32 	%p28, %r82, 0;
	@%p28 bra 	$L__BB14_71;
	setp.gt.u32 	%p29, %r81, 32;
	ld.shared.u32 	%r327, [_ZZN3cub18CUB_300001_SM_10006detail6reduce18DeviceReduceKernelINS2_10policy_hubIijN4cuda3std3__44plusIvEEE10Policy1000EPijS9_iNS7_10__identityEEEvT0_PT3_T1_NS0_13GridEvenShareISH_EET2_T4_E12temp_storage+12];
	selp.b32 	%r328, %r327, 0, %p29;
	add.s32 	%r329, %r328, %r635;
	setp.gt.u32 	%p30, %r81, 64;
	ld.shared.u32 	%r330, [_ZZN3cub18CUB_300001_SM_10006detail6reduce18DeviceReduceKernelINS2_10policy_hubIijN4cuda3std3__44plusIvEEE10Policy1000EPijS9_iNS7_10__identityEEEvT0_PT3_T1_NS0_13GridEvenShareISH_EET2_T4_E12temp_storage+16];
	selp.b32 	%r331, %r330, 0, %p30;
	add.s32 	%r332, %r329, %r331;
	setp.gt.u32 	%p31, %r81, 96;
	ld.shared.u32 	%r333, [_ZZN3cub18CUB_300001_SM_10006detail6reduce18DeviceReduceKernelINS2_10policy_hubIijN4cuda3std3__44plusIvEEE10Policy1000EPijS9_iNS7_10__identityEEEvT0_PT3_T1_NS0_13GridEvenShareISH_EET2_T4_E12temp_storage+20];
	selp.b32 	%r334, %r333, 0, %p31;
	add.s32 	%r335, %r332, %r334;
	setp.gt.u32 	%p32, %r81, 128;
	ld.shared.u32 	%r336, [_ZZN3cub18CUB_300001_SM_10006detail6reduce18DeviceReduceKernelINS2_10policy_hubIijN4cuda3std3__44plusIvEEE10Policy1000EPijS9_iNS7_10__identityEEEvT0_PT3_T1_NS0_13GridEvenShareISH_EET2_T4_E12temp_storage+24];
	selp.b32 	%r337, %r336, 0, %p32;
	add.s32 	%r338, %r335, %r337;
	setp.gt.u32 	%p33, %r81, 160;
	ld.shared.u32 	%r339, [_ZZN3cub18CUB_300001_SM_10006detail6reduce18DeviceReduceKernelINS2_10policy_hubIijN4cuda3std3__44plusIvEEE10Policy1000EPijS9_iNS7_10__identityEEEvT0_PT3_T1_NS0_13GridEvenShareISH_EET2_T4_E12temp_storage+28];
	selp.b32 	%r340, %r339, 0, %p33;
	add.s32 	%r341, %r338, %r340;
	setp.gt.u32 	%p34, %r81, 192;
	ld.shared.u32 	%r342, [_ZZN3cub18CUB_300001_SM_10006detail6reduce18DeviceReduceKernelINS2_10policy_hubIijN4cuda3std3__44plusIvEEE10Policy1000EPijS9_iNS7_10__identityEEEvT0_PT3_T1_NS0_13GridEvenShareISH_EET2_T4_E12temp_storage+32];
	selp.b32 	%r343, %r342, 0, %p34;
	add.s32 	%r344, %r341, %r343;
	setp.gt.u32 	%p35, %r81, 224;
	ld.shared.u32 	%r345, [_ZZN3cub18CUB_300001_SM_10006detail6reduce18DeviceReduceKernelINS2_10policy_hubIijN4cuda3std3__44plusIvEEE10Policy1000EPijS9_iNS7_10__identityEEEvT0_PT3_T1_NS0_13GridEvenShareISH_EET2_T4_E12temp_storage+36];
	selp.b32 	%r346, %r345, 0, %p35;
	add.s32 	%r635, %r344, %r346;
	bra.uni 	$L__BB14_71;
$L__BB14_55:
	mov.u32 	%r114, %tid.x;
	add.s32 	%r172, %r114, %r5;
	mul.wide.u32 	%rd20, %r172, 4;
	add.s64 	%rd4, %rd1, %rd20;
	// begin inline asm
	ld.global.nc.u32 %r156, [%rd4];
	// end inline asm
	add.s64 	%rd5, %rd4, 1024;
	// begin inline asm
	ld.global.nc.u32 %r157, [%rd5];
	// end inline asm
	add.s64 	%rd6, %rd4, 2048;
	// begin inline asm
	ld.global.nc.u32 %r158, [%rd6];
	// end inline asm
	add.s64 	%rd7, %rd4, 3072;
	// begin inline asm
	ld.global.nc.u32 %r159, [%rd7];
	// end inline asm
	add.s64 	%rd8, %rd4, 4096;
	// begin inline asm
	ld.global.nc.u32 %r160, [%rd8];
	// end inline asm
	add.s64 	%rd9, %rd4, 5120;
	// begin inline asm
	ld.global.nc.u32 %r161, [%rd9];
	// end inline asm
	add.s64 	%rd10, %rd4, 6144;
	// begin inline asm
	ld.global.nc.u32 %r162, [%rd10];
	// end inline asm
	add.s64 	%rd11, %rd4, 7168;
	// begin inline asm
	ld.global.nc.u32 %r163, [%rd11];
	// end inline asm
	add.s64 	%rd12, %rd4, 8192;
	// begin inline asm
	ld.global.nc.u32 %r164, [%rd12];
	// end inline asm
	add.s64 	%rd13, %rd4, 9216;
	// begin inline asm
	ld.global.nc.u32 %r165, [%rd13];
	// end inline asm
	add.s64 	%rd14, %rd4, 10240;
	// begin inline asm
	ld.global.nc.u32 %r166, [%rd14];
	// end inline asm
	add.s64 	%rd15, %rd4, 11264;
	// begin inline asm
	ld.global.nc.u32 %r167, [%rd15];
	// end inline asm
	add.s64 	%rd16, %rd4, 12288;
	// begin inline asm
	ld.global.nc.u32 %r168, [%rd16];
	// end inline asm
	add.s64 	%rd17, %rd4, 13312;
	// begin inline asm
	ld.global.nc.u32 %r169, [%rd17];
	// end inline asm
	add.s64 	%rd18, %rd4, 14336;
	// begin inline asm
	ld.global.nc.u32 %r170, [%rd18];
	// end inline asm
	add.s64 	%rd19, %rd4, 15360;
	// begin inline asm
	ld.global.nc.u32 %r171, [%rd19];
	// end inline asm
	add.s32 	%r173, %r157, %r156;
	add.s32 	%r174, %r158, %r173;
	add.s32 	%r175, %r159, %r174;
	add.s32 	%r176, %r160, %r175;
	add.s32 	%r177, %r161, %r176;
	add.s32 	%r178, %r162, %r177;
	add.s32 	%r179, %r163, %r178;
	add.s32 	%r180, %r164, %r179;
	add.s32 	%r181, %r165, %r180;
	add.s32 	%r182, %r166, %r181;
	add.s32 	%r183, %r167, %r182;
	add.s32 	%r184, %r168, %r183;
	add.s32 	%r185, %r169, %r184;
	add.s32 	%r186, %r170, %r185;
	add.s32 	%r634, %r171, %r186;
	setp.lt.u32 	%p3, %r81, %r4;
	@%p3 bra 	$L__BB14_67;
	add.s32 	%r116, %r4, %r5;
	add.s32 	%r620, %r116, 256;
	add.s32 	%r619, %r116, %r114;
	mov.b32 	%r621, 0;
$L__BB14_57:
	add.s32 	%r5, %r5, %r4;
	add.s32 	%r188, %r1, -4096;
	setp.gt.u32 	%p4, %r5, %r188;
	@%p4 bra 	$L__BB14_59;
	add.s32 	%r205, %r114, %r5;
	mul.wide.u32 	%rd37, %r205, 4;
	add.s64 	%rd21, %rd1, %rd37;
	// begin inline asm
	ld.global.nc.u32 %r189, [%rd21];
	// end inline asm
	add.s64 	%rd22, %rd21, 1024;
	// begin inline asm
	ld.global.nc.u32 %r190, [%rd22];
	// end inline asm
	add.s64 	%rd23, %rd21, 2048;
	// begin inline asm
	ld.global.nc.u32 %r191, [%rd23];
	// end inline asm
	add.s64 	%rd24, %rd21, 3072;
	// begin inline asm
	ld.global.nc.u32 %r192, [%rd24];
	// end inline asm
	add.s64 	%rd25, %rd21, 4096;
	// begin inline asm
	ld.global.nc.u32 %r193, [%rd25];
	// end inline asm
	add.s64 	%rd26, %rd21, 5120;
	// begin inline asm
	ld.global.nc.u32 %r194, [%rd26];
	// end inline asm
	add.s64 	%rd27, %rd21, 6144;
	// begin inline asm
	ld.global.nc.u32 %r195, [%rd27];
	// end inline asm
	add.s64 	%rd28, %rd21, 7168;
	// begin inline asm
	ld.global.nc.u32 %r196, [%rd28];
	// end inline asm
	add.s64 	%rd29, %rd21, 8192;
	// begin inline asm
	ld.global.nc.u32 %r197, [%rd29];
	// end inline asm
	add.s64 	%rd30, %rd21, 9216;
	// begin inline asm
	ld.global.nc.u32 %r198, [%rd30];
	// end inline asm
	add.s64 	%rd31, %rd21, 10240;
	// begin inline asm
	ld.global.nc.u32 %r199, [%rd31];
	// end inline asm
	add.s64 	%rd32, %rd21, 11264;
	// begin inline asm
	ld.global.nc.u32 %r200, [%rd32];
	// end inline asm
	add.s64 	%rd33, %rd21, 12288;
	// begin inline asm
	ld.global.nc.u32 %r201, [%rd33];
	// end inline asm
	add.s64 	%rd34, %rd21, 13312;
	// begin inline asm
	ld.global.nc.u32 %r202, [%rd34];
	// end inline asm
	add.s64 	%rd35, %rd21, 14336;
	// begin inline asm
	ld.global.nc.u32 %r203, [%rd35];
	// end inline asm
	add.s64 	%rd36, %rd21, 15360;
	// begin inline asm
	ld.global.nc.u32 %r204, [%rd36];
	// end inline asm
	add.s32 	%r206, %r189, %r634;
	add.s32 	%r207, %r190, %r206;
	add.s32 	%r208, %r191, %r207;
	add.s32 	%r209, %r192, %r208;
	add.s32 	%r210, %r193, %r209;
	add.s32 	%r211, %r194, %r210;
	add.s32 	%r212, %r195, %r211;
	add.s32 	%r213, %r196, %r212;
	add.s32 	%r214, %r197, %r213;
	add.s32 	%r215, %r198, %r214;
	add.s32 	%r216, %r199, %r215;
	add.s32 	%r217, %r200, %r216;
	add.s32 	%r218, %r201, %r217;
	add.s32 	%r219, %r202, %r218;
	add.s32 	%r220, %r203, %r219;
	add.s32 	%r634, %r204, %r220;
	sub.s32 	%r221, %r1, %r5;
	setp.lt.u32 	%p5, %r221, %r4;
	add.s32 	%r621, %r621, 1;
	add.s32 	%r620, %r620, %r4;
	add.s32 	%r619, %r619, %r4;
	@%p5 bra 	$L__BB14_67;
	bra.uni 	$L__BB14_57;
$L__BB14_59:
	setp.le.u32 	%p6, %r1, %r5;
	@%p6 bra 	$L__BB14_67;
	sub.s32 	%r129, %r1, %r5;
	setp.ge.s32 	%p7, %r114, %r129;
	@%p7 bra 	$L__BB14_67;
	not.b32 	%r223, %r114;
	add.s32 	%r224, %r1, %r223;
	sub.s32 	%r225, %r224, %r116;
	mul.lo.s32 	%r226, %r2, %r621;
	shl.b32 	%r227, %r226, 12;
	sub.s32 	%r130, %r225, %r227;
	shr.u32 	%r228, %r224, 8;
	add.s32 	%r131, %r228, 1;
	and.b32  	%r229, %r224, 768;
	setp.eq.s32 	%p8, %r229, 768;
	mov.u32 	%r628, %r114;
	@%p8 bra 	$L__BB14_64;
	and.b32  	%r230, %r131, 3;
	neg.s32 	%r624, %r230;
	mov.u32 	%r628, %r114;
$L__BB14_63:
	.pragma "nounroll";
	mul.wide.u32 	%rd39, %r619, 4;
	add.s64 	%rd38, %rd1, %rd39;
	// begin inline asm
	ld.global.nc.u32 %r231, [%rd38];
	// end inline asm
	add.s32 	%r634, %r231, %r634;
	add.s32 	%r628, %r628, 256;
	add.s32 	%r619, %r619, 256;
	add.s32 	%r624, %r624, 1;
	setp.ne.s32 	%p9, %r624, 0;
	@%p9 bra 	$L__BB14_63;
$L__BB14_64:
	setp.lt.u32 	%p10, %r130, 768;
	@%p10 bra 	$L__BB14_67;
	add.s32 	%r632, %r628, 512;
	add.s32 	%r631, %r628, %r620;
$L__BB14_66:
	add.s32 	%r236, %r631, -256;
	mul.wide.u32 	%rd44, %r236, 4;
	add.s64 	%rd40, %rd1, %rd44;
	// begin inline asm
	ld.global.nc.u32 %r232, [%rd40];
	// end inline asm
	add.s32 	%r237, %r232, %r634;
	mul.wide.u32 	%rd45, %r631, 4;
	add.s64 	%rd41, %rd1, %rd45;
	// begin inline asm
	ld.global.nc.u32 %r233, [%rd41];
	// end inline asm
	add.s32 	%r238, %r233, %r237;
	add.s32 	%r239, %r631, 256;
	mul.wide.u32 	%rd46, %r239, 4;
	add.s64 	%rd42, %rd1, %rd46;
	// begin inline asm
	ld.global.nc.u32 %r234, [%rd42];
	// end inline asm
	add.s32 	%r240, %r234, %r238;
	add.s32 	%r241, %r631, 512;
	mul.wide.u32 	%rd47, %r241, 4;
	add.s64 	%rd43, %rd1, %rd47;
	// begin inline asm
	ld.global.nc.u32 %r235, [%rd43];
	// end inline asm
	add.s32 	%r634, %r235, %r240;
	add.s32 	%r150, %r632, 1024;
	add.s32 	%r242, %r632, 512;
	add.s32 	%r631, %r631, 1024;
	setp.lt.s32 	%p11, %r242, %r129;
	mov.u32 	%r632, %r150;
	@%p11 bra 	$L__BB14_66;
$L__BB14_67:
	// begin inline asm
	mov.u32 %r243, %laneid;
	// end inline asm
	mov.b32 	%r244, -1;
	redux.sync.add.s32 %r635, %r634, %r244;
	setp.ne.s32 	%p12, %r243, 0;
	@%p12 bra 	$L__BB14_69;
	shr.u32 	%r245, %r114, 3;
	and.b32  	%r246, %r245, 124;
	mov.u32 	%r247, _ZZN3cub18CUB_300001_SM_10006detail6reduce18DeviceReduceKernelINS2_10policy_hubIijN4cuda3std3__44plusIvEEE10Policy1000EPijS9_iNS7_10__identityEEEvT0_PT3_T1_NS0_13GridEvenShareISH_EET2_T4_E12temp_storage;
	add.s32 	%r248, %r247, %r246;
	st.shared.u32 	[%r248+8], %r635;
$L__BB14_69:
	bar.sync 	0;
	setp.ne.s32 	%p13, %r114, 0;
	@%p13 bra 	$L__BB14_71;
	ld.shared.u32 	%r249, [_ZZN3cub18CUB_300001_SM_10006detail6reduce18DeviceReduceKernelINS2_10policy_hubIijN4cuda3std3__44plusIvEEE10Policy1000EPijS9_iNS7_10__identityEEEvT0_PT3_T1_NS0_13GridEvenShareISH_EET2_T4_E12temp_storage+12];
	add.s32 	%r250, %r249, %r635;
	ld.shared.u32 	%r251, [_ZZN3cub18CUB_300001_SM_10006detail6reduce18DeviceReduceKernelINS2_10policy_hubIijN4cuda3std3__44plusIvEEE10Policy1000EPijS9_iNS7_10__identityEEEvT0_PT3_T1_NS0_13GridEvenShareISH_EET2_T4_E12temp_storage+16];
	add.s32 	%r252, %r250, %r251;
	ld.shared.u32 	%r253, [_ZZN3cub18CUB_300001_SM_10006detail6reduce18DeviceReduceKernelINS2_10policy_hubIijN4cuda3std3__44plusIvEEE10Policy1000EPijS9_iNS7_10__identityEEEvT0_PT3_T1_NS0_13GridEvenShareISH_EET2_T4_E12temp_storage+20];
	add.s32 	%r254, %r252, %r253;
	ld.shared.u32 	%r255, [_ZZN3cub18CUB_300001_SM_10006detail6reduce18DeviceReduceKernelINS2_10policy_hubIijN4cuda3std3__44plusIvEEE10Policy1000EPijS9_iNS7_10__identityEEEvT0_PT3_T1_NS0_13GridEvenShareISH_EET2_T4_E12temp_storage+24];
	add.s32 	%r256, %r254, %r255;
	ld.shared.u32 	%r257, [_ZZN3cub18CUB_300001_SM_10006detail6reduce18DeviceReduceKernelINS2_10policy_hubIijN4cuda3std3__44plusIvEEE10Policy1000EPijS9_iNS7_10__identityEEEvT0_PT3_T1_NS0_13GridEvenShareISH_EET2_T4_E12temp_storage+28];
	add.s32 	%r258, %r256, %r257;
	ld.shared.u32 	%r259, [_ZZN3cub18CUB_300001_SM_10006detail6reduce18DeviceReduceKernelINS2_10policy_hubIijN4cuda3std3__44plusIvEEE10Policy1000EPijS9_iNS7_10__identityEEEvT0_PT3_T1_NS0_13GridEvenShareISH_EET2_T4_E12temp_storage+32];
	add.s32 	%r260, %r258, %r259;
	ld.shared.u32 	%r261, [_ZZN3cub18CUB_300001_SM_10006detail6reduce18DeviceReduceKernelINS2_10policy_hubIijN4cuda3std3__44plusIvEEE10Policy1000EPijS9_iNS7_10__identityEEEvT0_PT3_T1_NS0_13GridEvenShareISH_EET2_T4_E12temp_storage+36];
	add.s32 	%r635, %r260, %r261;
$L__BB14_71:
	mov.u32 	%r576, %tid.x;
	setp.ne.s32 	%p74, %r576, 0;
	@%p74 bra 	$L__BB14_73;
	ld.param.u64 	%rd111, [_ZN3cub18CUB_300001_SM_10006detail6reduce18DeviceReduceKernelINS2_10policy_hubIijN4cuda3std3__44plusIvEEE10Policy1000EPijS9_iNS7_10__identityEEEvT0_PT3_T1_NS0_13GridEvenShareISH_EET2_T4__param_1];
	cvta.to.global.u64 	%rd108, %rd111;
	mul.wide.u32 	%rd109, %r3, 4;
	add.s64 	%rd110, %rd108, %rd109;
	st.global.u32 	[%rd110], %r635;
$L__BB14_73:
	ret;

}
	// .globl	_ZN3cub18CUB_300001_SM_10006detail6reduce28DeviceReduceSingleTileKernelINS2_10policy_hubIijN4cuda3std3__44plusIvEEE10Policy1000EPiSC_iS9_iiNS7_10__identityEEEvT0_T1_T2_T3_T4_T6_
.visible .entry _ZN3cub18CUB_300001_SM_10006detail6reduce28DeviceReduceSingleTileKernelINS2_10policy_hubIijN4cuda3std3__44plusIvEEE10Policy1000EPiSC_iS9_iiNS7_10__identityEEEvT0_T1_T2_T3_T4_T6_(
	.param .u64 .ptr .align 1 _ZN3cub18CUB_300001_SM_10006detail6reduce28DeviceReduceSingleTileKernelINS2_10policy_hubIijN4cuda3std3__44plusIvEEE10Policy1000EPiSC_iS9_iiNS7_10__identityEEEvT0_T1_T2_T3_T4_T6__param_0,
	.param .u64 .ptr .align 1 _ZN3cub18CUB_300001_SM_10006detail6reduce28DeviceReduceSingleTileKernelINS2_10policy_hubIijN4cuda3std3__44plusIvEEE10Policy1000EPiSC_iS9_iiNS7_10__identityEEEvT0_T1_T2_T3_T4_T6__param_1,
	.param .u32 _ZN3cub18CUB_300001_SM_10006detail6reduce28DeviceReduceSingleTileKernelINS2_10policy_hubIijN4cuda3std3__44plusIvEEE10Policy1000EPiSC_iS9_iiNS7_10__identityEEEvT0_T1_T2_T3_T4_T6__param_2,
	.param .align 1 .b8 _ZN3cub18CUB_300001_SM_10006detail6reduce28DeviceReduceSingleTileKernelINS2_10policy_hubIijN4cuda3std3__44plusIvEEE10Policy1000EPiSC_iS9_iiNS7_10__identityEEEvT0_T1_T2_T3_T4_T6__param_3[1],
	.param .u32 _ZN3cub18CUB_300001_SM_10006detail6reduce28DeviceReduceSingleTileKernelINS2_10policy_hubIijN4cuda3std3__44plusIvEEE10Policy1000EPiSC_iS9_iiNS7_10__identityEEEvT0_T1_T2_T3_T4_T6__param_4,
	.param .align 1 .b8 _ZN3cub18CUB_300001_SM_10006detail6reduce28DeviceReduceSingleTileKernelINS2_10policy_hubIijN4cuda3std3__44plusIvEEE10Policy1000EPiSC_iS9_iiNS7_10__identityEEEvT0_T1_T2_T3_T4_T6__param_5[1]
)
.maxntid 256
.minnctapersm 1
{
	.reg .pred 	%p<77>;
	.reg .b32 	%r<571>;
	.reg .b64 	%rd<125>;
	// demoted variable
	.shared .align 4 .b8 _ZZN3cub18CUB_300001_SM_10006detail6reduce28DeviceReduceSingleTileKernelINS2_10policy_hubIijN4cuda3std3__44plusIvEEE10Policy1000EPiSC_iS9_iiNS7_10__identityEEEvT0_T1_T2_T3_T4_T6_E12temp_storage[44];
	ld.param.u64 	%rd16, [_ZN3cub18CUB_300001_SM_10006detail6reduce28DeviceReduceSingleTileKernelINS2_10policy_hubIijN4cuda3std3__44plusIvEEE10Policy1000EPiSC_iS9_iiNS7_10__identityEEEvT0_T1_T2_T3_T4_T6__param_0];
	ld.param.u64 	%rd17, [_ZN3cub18CUB_300001_SM_10006detail6reduce28DeviceReduceSingleTileKernelINS2_10policy_hubIijN4cuda3std3__44plusIvEEE10Policy1000EPiSC_iS9_iiNS7_10__identityEEEvT0_T1_T2_T3_T4_T6__param_1];
	ld.param.u32 	%r120, [_ZN3cub18CUB_300001_SM_10006detail6reduce28DeviceReduceSingleTileKernelINS2_10policy_hubIijN4cuda3std3__44plusIvEEE10Policy1000EPiSC_iS9_iiNS7_10__identityEEEvT0_T1_T2_T3_T4_T6__param_2];
	ld.param.u32 	%r121, [_ZN3cub18CUB_300001_SM_10006detail6reduce28DeviceReduceSingleTileKernelINS2_10policy_hubIijN4cuda3std3__44plusIvEEE10Policy1000EPiSC_iS9_iiNS7_10__identityEEEvT0_T1_T2_T3_T4_T6__param_4];
	cvta.to.global.u64 	%rd1, %rd17;
	setp.ne.s32 	%p1, %r120, 0;
	@%p1 bra 	$L__BB15_3;
	mov.u32 	%r517, %tid.x;
	setp.ne.s32 	%p76, %r517, 0;
	@%p76 bra 	$L__BB15_74;
	st.global.u32 	[%rd1], %r121;
	bra.uni 	$L__BB15_74;
$L__BB15_3:
	and.b64  	%rd18, %rd16, 15;
	setp.ne.s64 	%p2, %rd18, 0;
	@%p2 bra 	$L__BB15_38;
	setp.gt.s32 	%p39, %r120, 4095;
	@%p39 bra 	$L__BB15_22;
	mov.u32 	%r1, %tid.x;
	setp.ge.s32 	%p51, %r1, %r120;
	mov.b32 	%r528, 0;
	mov.u32 	%r523, %r1;
	@%p51 bra 	$L__BB15_7;
	mul.wide.u32 	%rd113, %r1, 4;
	add.s64 	%rd112, %rd16, %rd113;
	// begin inline asm
	ld.global.nc.u32 %r528, [%rd112];
	// end inline asm
	add.s32 	%r523, %r1, 256;
$L__BB15_7:
	setp.ge.s32 	%p52, %r523, %r120;
	@%p52 bra 	$L__BB15_13;
	not.b32 	%r420, %r523;
	add.s32 	%r6, %r120, %r420;
	and.b32  	%r421, %r6, 768;
	setp.eq.s32 	%p53, %r421, 768;
	@%p53 bra 	$L__BB15_11;
	mul.wide.u32 	%rd114, %r523, 4;
	add.s64 	%rd121, %rd16, %rd114;
	shr.u32 	%r422, %r6, 8;
	add.s32 	%r423, %r422, 1;
	and.b32  	%r424, %r423, 3;
	neg.s32 	%r520, %r424;
$L__BB15_10:
	.pragma "nounroll";
	// begin inline asm
	ld.global.nc.u32 %r425, [%rd121];
	// end inline asm
	add.s32 	%r528, %r425, %r528;
	add.s32 	%r523, %r523, 256;
	add.s64 	%rd121, %rd121, 1024;
	add.s32 	%r520, %r520, 1;
	setp.ne.s32 	%p54, %r520, 0;
	@%p54 bra 	$L__BB15_10;
$L__BB15_11:
	setp.lt.u32 	%p55, %r6, 768;
	@%p55 bra 	$L__BB15_13;
$L__BB15_12:
	mul.wide.s32 	%rd120, %r523, 4;
	add.s64 	%rd116, %rd16, %rd120;
	// begin inline asm
	ld.global.nc.u32 %r426, [%rd116];
	// end inline asm
	add.s32 	%r430, %r426, %r528;
	add.s64 	%rd117, %rd116, 1024;
	// begin inline asm
	ld.global.nc.u32 %r427, [%rd117];
	// end inline asm
	add.s32 	%r431, %r427, %r430;
	add.s64 	%rd118, %rd116, 2048;
	// begin inline asm
	ld.global.nc.u32 %r428, [%rd118];
	// end inline asm
	add.s32 	%r432, %r428, %r431;
	add.s64 	%rd119, %rd116, 3072;
	// begin inline asm
	ld.global.nc.u32 %r429, [%rd119];
	// end inline asm
	add.s32 	%r528, %r429, %r432;
	add.s32 	%r523, %r523, 1024;
	setp.lt.s32 	%p56, %r523, %r120;
	@%p56 bra 	$L__BB15_12;
$L__BB15_13:
	setp.lt.s32 	%p57, %r120, 256;
	@%p57 bra 	$L__BB15_18;
	// begin inline asm
	mov.u32 %r496, %laneid;
	// end inline asm
	mov.b32 	%r497, -1;
	redux.sync.add.s32 %r570, %r528, %r497;
	setp.ne.s32 	%p73, %r496, 0;
	@%p73 bra 	$L__BB15_16;
	shr.u32 	%r498, %r1, 3;
	and.b32  	%r499, %r498, 124;
	mov.u32 	%r500, _ZZN3cub18CUB_300001_SM_10006detail6reduce28DeviceReduceSingleTileKernelINS2_10policy_hubIijN4cuda3std3__44plusIvEEE10Policy1000EPiSC_iS9_iiNS7_10__identityEEEvT0_T1_T2_T3_T4_T6_E12temp_storage;
	add.s32 	%r501, %r500, %r499;
	st.shared.u32 	[%r501+8], %r570;
$L__BB15_16:
	bar.sync 	0;
	setp.ne.s32 	%p74, %r1, 0;
	@%p74 bra 	$L__BB15_72;
	ld.shared.u32 	%r502, [_ZZN3cub18CUB_300001_SM_10006detail6reduce28DeviceReduceSingleTileKernelINS2_10policy_hubIijN4cuda3std3__44plusIvEEE10Policy1000EPiSC_iS9_iiNS7_10__identityEEEvT0_T1_T2_T3_T4_T6_E12temp_storage+12];
	add.s32 	%r503, %r502, %r570;
	ld.shared.u32 	%r504, [_ZZN3cub18CUB_300001_SM_10006detail6reduce28DeviceReduceSingleTileKernelINS2_10policy_hubIijN4cuda3std3__44plusIvEEE10Policy1000EPiSC_iS9_iiNS7_10__identityEEEvT0_T1_T2_T3_T4_T6_E12temp_storage+16];
	add.s32 	%r505, %r503, %r504;
	ld.shared.u32 	%r506, [_ZZN3cub18CUB_300001_SM_10006detail6reduce28DeviceReduceSingleTileKernelINS2_10policy_hubIijN4cuda3std3__44plusIvEEE10Policy1000EPiSC_iS9_iiNS7_10__identityEEEvT0_T1_T2_T3_T4_T6_E12temp_storage+20];
	add.s32 	%r507, %r505, %r506;
	ld.shared.u32 	%r508, [_ZZN3cub18CUB_300001_SM_10006detail6reduce28DeviceReduceSingleTileKernelINS2_10policy_hubIijN4cuda3std3__44plusIvEEE10Policy1000EPiSC_iS9_iiNS7_10__identityEEEvT0_T1_T2_T3_T4_T6_E12temp_storage+24];
	add.s32 	%r509, %r507, %r508;
	ld.shared.u32 	%r510, [_ZZN3cub18CUB_300001_SM_10006detail6reduce28DeviceReduceSingleTileKernelINS2_10policy_hubIijN4cuda3std3__44plusIvEEE10Policy1000EPiSC_iS9_iiNS7_10__identityEEEvT0_T1_T2_T3_T4_T6_E12temp_storage+28];
	add.s32 	%r511, %r509, %r510;
	ld.shared.u32 	%r512, [_ZZN3cub18CUB_300001_SM_10006detail6reduce28DeviceReduceSingleTileKernelINS2_10policy_hubIijN4cuda3std3__44plusIvEEE10Policy1000EPiSC_iS9_iiNS7_10__identityEEEvT0_T1_T2_T3_T4_T6_E12temp_storage+32];
	add.s32 	%r513, %r511, %r512;
	ld.shared.u32 	%r514, [_ZZN3cub18CUB_300001_SM_10006detail6reduce28DeviceReduceSingleTileKernelINS2_10policy_hubIijN4cuda3std3__44plusIvEEE10Policy1000EPiSC_iS9_iiNS7_10__identityEEEvT0_T1_T2_T3_T4_T6_E12temp_storage+36];
	add.s32 	%r570, %r513, %r514;
	bra.uni 	$L__BB15_72;
$L__BB15_18:
	// begin inline asm
	mov.u32 %r433, %laneid;
	// end inline asm
	and.b32  	%r459, %r1, 992;
	add.s32 	%r460, %r459, 32;
	setp.gt.s32 	%p58, %r460, %r120;
	not.b32 	%r461, %r459;
	add.s32 	%r462, %r120, %r461;
	selp.b32 	%r457, %r462, 31, %p58;
	mov.b32 	%r436, 1;
	mov.b32 	%r458, -1;
	// begin inline asm
	shfl.sync.down.b32 %r434, %r528, %r436, %r457, %r458;
	// end inline asm
	setp.lt.s32 	%p59, %r433, %r457;
	selp.b32 	%r463, %r434, 0, %p59;
	add.s32 	%r440, %r463, %r528;
	mov.b32 	%r441, 2;
	// begin inline asm
	shfl.sync.down.b32 %r439, %r440, %r441, %r457, %r458;
	// end inline asm
	add.s32 	%r464, %r433, 2;
	setp.gt.s32 	%p60, %r464, %r457;
	selp.b32 	%r465, 0, %r439, %p60;
	add.s32 	%r445, %r440, %r465;
	mov.b32 	%r446, 4;
	// begin inline asm
	shfl.sync.down.b32 %r444, %r445, %r446, %r457, %r458;
	// end inline asm
	add.s32 	%r466, %r433, 4;
	setp.gt.s32 	%p61, %r466, %r457;
	selp.b32 	%r467, 0, %r444, %p61;
	add.s32 	%r450, %r445, %r467;
	mov.b32 	%r451, 8;
	// begin inline asm
	shfl.sync.down.b32 %r449, %r450, %r451, %r457, %r458;
	// end inline asm
	add.s32 	%r468, %r433, 8;
	setp.gt.s32 	%p62, %r468, %r457;
	selp.b32 	%r469, 0, %r449, %p62;
	add.s32 	%r455, %r450, %r469;
	mov.b32 	%r456, 16;
	// begin inline asm
	shfl.sync.down.b32 %r454, %r455, %r456, %r457, %r458;
	// end inline asm
	add.s32 	%r470, %r433, 16;
	setp.gt.s32 	%p63, %r470, %r457;
	selp.b32 	%r471, 0, %r454, %p63;
	add.s32 	%r570, %r455, %r471;
	setp.ne.s32 	%p64, %r433, 0;
	@%p64 bra 	$L__BB15_20;
	shr.u32 	%r472, %r1, 3;
	and.b32  	%r473, %r472, 124;
	mov.u32 	%r474, _ZZN3cub18CUB_300001_SM_10006detail6reduce28DeviceReduceSingleTileKernelINS2_10policy_hubIijN4cuda3std3__44plusIvEEE10Policy1000EPiSC_iS9_iiNS7_10__identityEEEvT0_T1_T2_T3_T4_T6_E12temp_storage;
	add.s32 	%r475, %r474, %r473;
	st.shared.u32 	[%r475+8], %r570;
$L__BB15_20:
	bar.sync 	0;
	setp.ne.s32 	%p65, %r1, 0;
	@%p65 bra 	$L__BB15_72;
	setp.gt.s32 	%p66, %r120, 32;
	ld.shared.u32 	%r476, [_ZZN3cub18CUB_300001_SM_10006detail6reduce28DeviceReduceSingleTileKernelINS2_10policy_hubIijN4cuda3std3__44plusIvEEE10Policy1000EPiSC_iS9_iiNS7_10__identityEEEvT0_T1_T2_T3_T4_T6_E12temp_storage+12];
	selp.b32 	%r477, %r476, 0, %p66;
	add.s32 	%r478, %r477, %r570;
	setp.gt.s32 	%p67, %r120, 64;
	ld.shared.u32 	%r479, [_ZZN3cub18CUB_300001_SM_10006detail6reduce28DeviceReduceSingleTileKernelINS2_10policy_hubIijN4cuda3std3__44plusIvEEE10Policy1000EPiSC_iS9_iiNS7_10__identityEEEvT0_T1_T2_T3_T4_T6_E12temp_storage+16];
	selp.b32 	%r480, %r479, 0, %p67;
	add.s32 	%r481, %r478, %r480;
	setp.gt.s32 	%p68, %r120, 96;
	ld.shared.u32 	%r482, [_ZZN3cub18CUB_300001_SM_10006detail6reduce28DeviceReduceSingleTileKernelINS2_10policy_hubIijN4cuda3std3__44plusIvEEE10Policy1000EPiSC_iS9_iiNS7_10__identityEEEvT0_T1_T2_T3_T4_T6_E12temp_storage+20];
	selp.b32 	%r483, %r482, 0, %p68;
	add.s32 	%r484, %r481, %r483;
	setp.gt.s32 	%p69, %r120, 128;
	ld.shared.u32 	%r485, [_ZZN3cub18CUB_300001_SM_10006detail6reduce28DeviceReduceSingleTileKernelINS2_10policy_hubIijN4cuda3std3__44plusIvEEE10Policy1000EPiSC_iS9_iiNS7_10__identityEEEvT0_T1_T2_T3_T4_T6_E12temp_storage+24];
	selp.b32 	%r486, %r485, 0, %p69;
	add.s32 	%r487, %r484, %r486;
	setp.gt.s32 	%p70, %r120, 160;
	ld.shared.u32 	%r488, [_ZZN3cub18CUB_300001_SM_10006detail6reduce28DeviceReduceSingleTileKernelINS2_10policy_hubIijN4cuda3std3__44plusIvEEE10Policy1000EPiSC_iS9_iiNS7_10__identityEEEvT0_T1_T2_T3_T4_T6_E12temp_storage+28];
	selp.b32 	%r489, %r488, 0, %p70;
	add.s32 	%r490, %r487, %r489;
	setp.gt.s32 	%p71, %r120, 192;
	ld.shared.u32 	%r491, [_ZZN3cub18CUB_300001_SM_10006detail6reduce28DeviceReduceSingleTileKernelINS2_10policy_hubIijN4cuda3std3__44plusIvEEE10Policy1000EPiSC_iS9_iiNS7_10__identityEEEvT0_T1_T2_T3_T4_T6_E12temp_storage+32];
	selp.b32 	%r492, %r491, 0, %p71;
	add.s32 	%r493, %r490, %r492;
	setp.gt.s32 	%p72, %r120, 224;
	ld.shared.u32 	%r494, [_ZZN3cub18CUB_300001_SM_10006detail6reduce28DeviceReduceSingleTileKernelINS2_10policy_hubIijN4cuda3std3__44plusIvEEE10Policy1000EPiSC_iS9_iiNS7_10__identityEEEvT0_T1_T2_T3_T4_T6_E12temp_storage+36];
	selp.b32 	%r495, %r494, 0, %p72;
	add.s32 	%r570, %r493, %r495;
	bra.uni 	$L__BB15_72;
$L__BB15_22:
	mov.u32 	%r26, %tid.x;
	shl.b32 	%r319, %r26, 2;
	mul.wide.u32 	%rd86, %r319, 4;
	add.s64 	%rd76, %rd16, %rd86;
	// begin inline asm
	ld.global.nc.v2.u64 {%rd74, %rd75}, [%rd76];
	// end inline asm
	mov.b64 	{%r320, %r321}, %rd75;
	mov.b64 	{%r322, %r323}, %rd74;
	add.s64 	%rd79, %rd76, 4096;
	// begin inline asm
	ld.global.nc.v2.u64 {%rd77, %rd78}, [%rd79];
	// end inline asm
	mov.b64 	{%r324, %r325}, %rd78;
	mov.b64 	{%r326, %r327}, %rd77;
	add.s64 	%rd82, %rd76, 8192;
	// begin inline asm
	ld.global.nc.v2.u64 {%rd80, %rd81}, [%rd82];
	// end inline asm
	mov.b64 	{%r328, %r329}, %rd81;
	mov.b64 	{%r330, %r331}, %rd80;
	add.s64 	%rd85, %rd76, 12288;
	// begin inline asm
	ld.global.nc.v2.u64 {%rd83, %rd84}, [%rd85];
	// end inline asm
	mov.b64 	{%r332, %r333}, %rd84;
	mov.b64 	{%r334, %r335}, %rd83;
	add.s32 	%r336, %r323, %r322;
	add.s32 	%r337, %r320, %r336;
	add.s32 	%r338, %r321, %r337;
	add.s32 	%r339, %r326, %r338;
	add.s32 	%r340, %r327, %r339;
	add.s32 	%r341, %r324, %r340;
	add.s32 	%r342, %r325, %r341;
	add.s32 	%r343, %r330, %r342;
	add.s32 	%r344, %r331, %r343;
	add.s32 	%r345, %r328, %r344;
	add.s32 	%r346, %r329, %r345;
	add.s32 	%r347, %r334, %r346;
	add.s32 	%r348, %r335, %r347;
	add.s32 	%r349, %r332, %r348;
	add.s32 	%r543, %r333, %r349;
	setp.lt.u32 	%p40, %r120, 8192;
	mov.b32 	%r532, 4096;
	@%p40 bra 	$L__BB15_26;
	add.s32 	%r28, %r120, -4096;
	mov.b32 	%r532, 4096;
$L__BB15_24:
	mul.wide.s32 	%rd99, %r532, 4;
	add.s64 	%rd89, %rd76, %rd99;
	// begin inline asm
	ld.global.nc.v2.u64 {%rd87, %rd88}, [%rd89];
	// end inline asm
	mov.b64 	{%r351, %r352}, %rd88;
	mov.b64 	{%r353, %r354}, %rd87;
	add.s64 	%rd92, %rd89, 4096;
	// begin inline asm
	ld.global.nc.v2.u64 {%rd90, %rd91}, [%rd92];
	// end inline asm
	mov.b64 	{%r355, %r356}, %rd91;
	mov.b64 	{%r357, %r358}, %rd90;
	add.s64 	%rd95, %rd89, 8192;
	// begin inline asm
	ld.global.nc.v2.u64 {%rd93, %rd94}, [%rd95];
	// end inline asm
	mov.b64 	{%r359, %r360}, %rd94;
	mov.b64 	{%r361, %r362}, %rd93;
	add.s64 	%rd98, %rd89, 12288;
	// begin inline asm
	ld.global.nc.v2.u64 {%rd96, %rd97}, [%rd98];
	// end inline asm
	mov.b64 	{%r363, %r364}, %rd97;
	mov.b64 	{%r365, %r366}, %rd96;
	add.s32 	%r367, %r353, %r543;
	add.s32 	%r368, %r354, %r367;
	add.s32 	%r369, %r351, %r368;
	add.s32 	%r370, %r352, %r369;
	add.s32 	%r371, %r357, %r370;
	add.s32 	%r372, %r358, %r371;
	add.s32 	%r373, %r355, %r372;
	add.s32 	%r374, %r356, %r373;
	add.s32 	%r375, %r361, %r374;
	add.s32 	%r376, %r362, %r375;
	add.s32 	%r377, %r359, %r376;
	add.s32 	%r378, %r360, %r377;
	add.s32 	%r379, %r365, %r378;
	add.s32 	%r380, %r366, %r379;
	add.s32 	%r381, %r363, %r380;
	add.s32 	%r543, %r364, %r381;
	sub.s32 	%r382, %r120, %r532;
	setp.lt.s32 	%p41, %r382, 4096;
	@%p41 bra 	$L__BB15_34;
	add.s32 	%r532, %r532, 4096;
	setp.le.s32 	%p42, %r532, %r28;
	@%p42 bra 	$L__BB15_24;
$L__BB15_26:
	setp.le.s32 	%p43, %r120, %r532;
	@%p43 bra 	$L__BB15_34;
	sub.s32 	%r35, %r120, %r532;
	setp.ge.s32 	%p44, %r26, %r35;
	@%p44 bra 	$L__BB15_34;
	not.b32 	%r384, %r26;
	add.s32 	%r385, %r120, %r384;
	sub.s32 	%r36, %r385, %r532;
	and.b32  	%r386, %r36, 768;
	setp.eq.s32 	%p45, %r386, 768;
	mov.u32 	%r537, %r26;
	@%p45 bra 	$L__BB15_31;
	add.s32 	%r534, %r26, %r532;
	shr.u32 	%r387, %r36, 8;
	add.s32 	%r388, %r387, 1;
	and.b32  	%r389, %r388, 3;
	neg.s32 	%r533, %r389;
	mov.u32 	%r537, %r26;
$L__BB15_30:
	.pragma "nounroll";
	mul.wide.u32 	%rd101, %r534, 4;
	add.s64 	%rd100, %rd16, %rd101;
	// begin inline asm
	ld.global.nc.u32 %r390, [%rd100];
	// end inline asm
	add.s32 	%r543, %r390, %r543;
	add.s32 	%r537, %r537, 256;
	add.s32 	%r534, %r534, 256;
	add.s32 	%r533, %r533, 1;
	setp.ne.s32 	%p46, %r533, 0;
	@%p46 bra 	$L__BB15_30;
$L__BB15_31:
	setp.lt.u32 	%p47, %r36, 768;
	@%p47 bra 	$L__BB15_34;
	cvt.u64.u32 	%rd102, %r537;
	cvt.u64.u32 	%rd103, %r532;
	add.s64 	%rd104, %rd102, %rd103;
	shl.b64 	%rd105, %rd104, 2;
	add.s64 	%rd106, %rd105, %rd16;
	add.s64 	%rd122, %rd106, 2048;
	add.s32 	%r540, %r537, %r532;
$L__BB15_33:
	mul.wide.u32 	%rd111, %r540, 4;
	add.s64 	%rd107, %rd16, %rd111;
	// begin inline asm
	ld.global.nc.u32 %r391, [%rd107];
	// end inline asm
	add.s32 	%r395, %r391, %r543;
	add.s64 	%rd108, %rd122, -1024;
	// begin inline asm
	ld.global.nc.u32 %r392, [%rd108];
	// end inline asm
	add.s32 	%r396, %r392, %r395;
	// begin inline asm
	ld.global.nc.u32 %r393, [%rd122];
	// end inline asm
	add.s32 	%r397, %r393, %r396;
	add.s64 	%rd110, %rd122, 1024;
	// begin inline asm
	ld.global.nc.u32 %r394, [%rd110];
	// end inline asm
	add.s32 	%r543, %r394, %r397;
	add.s32 	%r537, %r537, 1024;
	add.s64 	%rd122, %rd122, 4096;
	add.s32 	%r540, %r540, 1024;
	setp.lt.s32 	%p48, %r537, %r35;
	@%p48 bra 	$L__BB15_33;
$L__BB15_34:
	// begin inline asm
	mov.u32 %r398, %laneid;
	// end inline asm
	mov.b32 	%r399, -1;
	redux.sync.add.s32 %r570, %r543, %r399;
	setp.ne.s32 	%p49, %r398, 0;
	@%p49 bra 	$L__BB15_36;
	shr.u32 	%r400, %r26, 3;
	and.b32  	%r401, %r400, 124;
	mov.u32 	%r402, _ZZN3cub18CUB_300001_SM_10006detail6reduce28DeviceReduceSingleTileKernelINS2_10policy_hubIijN4cuda3std3__44plusIvEEE10Policy1000EPiSC_iS9_iiNS7_10__identityEEEvT0_T1_T2_T3_T4_T6_E12temp_storage;
	add.s32 	%r403, %r402, %r401;
	st.shared.u32 	[%r403+8], %r570;
$L__BB15_36:
	bar.sync 	0;
	setp.ne.s32 	%p50, %r26, 0;
	@%p50 bra 	$L__BB15_72;
	ld.shared.u32 	%r404, [_ZZN3cub18CUB_300001_SM_10006detail6reduce28DeviceReduceSingleTileKernelINS2_10policy_hubIijN4cuda3std3__44plusIvEEE10Policy1000EPiSC_iS9_iiNS7_10__identityEEEvT0_T1_T2_T3_T4_T6_E12temp_storage+12];
	add.s32 	%r405, %r404, %r570;
	ld.shared.u32 	%r406, [_ZZN3cub18CUB_300001_SM_10006detail6reduce28DeviceReduceSingleTileKernelINS2_10policy_hubIijN4cuda3std3__44plusIvEEE10Policy1000EPiSC_iS9_iiNS7_10__identityEEEvT0_T1_T2_T3_T4_T6_E12temp_storage+16];
	add.s32 	%r407, %r405, %r406;
	ld.shared.u32 	%r408, [_ZZN3cub18CUB_300001_SM_10006detail6reduce28DeviceReduceSingleTileKernelINS2_10policy_hubIijN4cuda3std3__44plusIvEEE10Policy1000EPiSC_iS9_iiNS7_10__identityEEEvT0_T1_T2_T3_T4_T6_E12temp_storage+20];
	add.s32 	%r409, %r407, %r408;
	ld.shared.u32 	%r410, [_ZZN3cub18CUB_300001_SM_10006detail6reduce28DeviceReduceSingleTileKernelINS2_10policy_hubIijN4cuda3std3__44plusIvEEE10Policy1000EPiSC_iS9_iiNS7_10__identityEEEvT0_T1_T2_T3_T4_T6_E12temp_storage+24];
	add.s32 	%r411, %r409, %r410;
	ld.shared.u32 	%r412, [_ZZN3cub18CUB_300001_SM_10006detail6reduce28DeviceReduceSingleTileKernelINS2_10policy_hubIijN4cuda3std3__44plusIvEEE10Policy1000EPiSC_iS9_iiNS7_10__identityEEEvT0_T1_T2_T3_T4_T6_E12temp_storage+28];
	add.s32 	%r413, %r411, %r412;
	ld.shared.u32 	%r414, [_ZZN3cub18CUB_300001_SM_10006detail6reduce28DeviceReduceSingleTileKernelINS2_10policy_hubIijN4cuda3std3__44plusIvEEE10Policy1000EPiSC_iS9_iiNS7_10__identityEEEvT0_T1_T2_T3_T4_T6_E12temp_storage+32];
	add.s32 	%r415, %r413, %r414;
	ld.shared.u32 	%r416, [_ZZN3cub18CUB_300001_SM_10006detail6reduce28DeviceReduceSingleTileKernelINS2_10policy_hubIijN4cuda3std3__44plusIvEEE10Policy1000EPiSC_iS9_iiNS7_10__identityEEEvT0_T1_T2_T3_T4_T6_E12temp_storage+36];
	add.s32 	%r570, %r415, %r416;
	bra.uni 	$L__BB15_72;
$L__BB15_38:
	setp.gt.s32 	%p3, %r120, 4095;
	@%p3 bra 	$L__BB15_56;
	mov.u32 	%r60, %tid.x;
	setp.ge.s32 	%p15, %r60, %r120;
	mov.b32 	%r554, 0;
	mov.u32 	%r549, %r60;
	@%p15 bra 	$L__BB15_41;
	mul.wide.u32 	%rd66, %r60, 4;
	add.s64 	%rd65, %rd16, %rd66;
	// begin inline asm
	ld.global.nc.u32 %r554, [%rd65];
	// end inline asm
	add.s32 	%r549, %r60, 256;
$L__BB15_41:
	setp.ge.s32 	%p16, %r549, %r120;
	@%p16 bra 	$L__BB15_47;
	not.b32 	%r223, %r549;
	add.s32 	%r65, %r120, %r223;
	and.b32  	%r224, %r65, 768;
	setp.eq.s32 	%p17, %r224, 768;
	@%p17 bra 	$L__BB15_45;
	mul.wide.u32 	%rd67, %r549, 4;
	add.s64 	%rd123, %rd16, %rd67;
	shr.u32 	%r225, %r65, 8;
	add.s32 	%r226, %r225, 1;
	and.b32  	%r227, %r226, 3;
	neg.s32 	%r546, %r227;
$L__BB15_44:
	.pragma "nounroll";
	// begin inline asm
	ld.global.nc.u32 %r228, [%rd123];
	// end inline asm
	add.s32 	%r554, %r228, %r554;
	add.s32 	%r549, %r549, 256;
	add.s64 	%rd123, %rd123, 1024;
	add.s32 	%r546, %r546, 1;
	setp.ne.s32 	%p18, %r546, 0;
	@%p18 bra 	$L__BB15_44;
$L__BB15_45:
	setp.lt.u32 	%p19, %r65, 768;
	@%p19 bra 	$L__BB15_47;
$L__BB15_46:
	mul.wide.s32 	%rd73, %r549, 4;
	add.s64 	%rd69, %rd16, %rd73;
	// begin inline asm
	ld.global.nc.u32 %r229, [%rd69];
	// end inline asm
	add.s32 	%r233, %r229, %r554;
	add.s64 	%rd70, %rd69, 1024;
	// begin inline asm
	ld.global.nc.u32 %r230, [%rd70];
	// end inline asm
	add.s32 	%r234, %r230, %r233;
	add.s64 	%rd71, %rd69, 2048;
	// begin inline asm
	ld.global.nc.u32 %r231, [%rd71];
	// end inline asm
	add.s32 	%r235, %r231, %r234;
	add.s64 	%rd72, %rd69, 3072;
	// begin inline asm
	ld.global.nc.u32 %r232, [%rd72];
	// end inline asm
	add.s32 	%r554, %r232, %r235;
	add.s32 	%r549, %r549, 1024;
	setp.lt.s32 	%p20, %r549, %r120;
	@%p20 bra 	$L__BB15_46;
$L__BB15_47:
	setp.lt.s32 	%p21, %r120, 256;
	@%p21 bra 	$L__BB15_52;
	// begin inline asm
	mov.u32 %r299, %laneid;
	// end inline asm
	mov.b32 	%r300, -1;
	redux.sync.add.s32 %r570, %r554, %r300;
	setp.ne.s32 	%p37, %r299, 0;
	@%p37 bra 	$L__BB15_50;
	shr.u32 	%r301, %r60, 3;
	and.b32  	%r302, %r301, 124;
	mov.u32 	%r303, _ZZN3cub18CUB_300001_SM_10006detail6reduce28DeviceReduceSingleTileKernelINS2_10policy_hubIijN4cuda3std3__44plusIvEEE10Policy1000EPiSC_iS9_iiNS7_10__identityEEEvT0_T1_T2_T3_T4_T6_E12temp_storage;
	add.s32 	%r304, %r303, %r302;
	st.shared.u32 	[%r304+8], %r570;
$L__BB15_50:
	bar.sync 	0;
	setp.ne.s32 	%p38, %r60, 0;
	@%p38 bra 	$L__BB15_72;
	ld.shared.u32 	%r305, [_ZZN3cub18CUB_300001_SM_10006detail6reduce28DeviceReduceSingleTileKernelINS2_10policy_hubIijN4cuda3std3__44plusIvEEE10Policy1000EPiSC_iS9_iiNS7_10__identityEEEvT0_T1_T2_T3_T4_T6_E12temp_storage+12];
	add.s32 	%r306, %r305, %r570;
	ld.shared.u32 	%r307, [_ZZN3cub18CUB_300001_SM_10006detail6reduce28DeviceReduceSingleTileKernelINS2_10policy_hubIijN4cuda3std3__44plusIvEEE10Policy1000EPiSC_iS9_iiNS7_10__identityEEEvT0_T1_T2_T3_T4_T6_E12temp_storage+16];
	add.s32 	%r308, %r306, %r307;
	ld.shared.u32 	%r309, [_ZZN3cub18CUB_300001_SM_10006detail6reduce28DeviceReduceSingleTileKernelINS2_10policy_hubIijN4cuda3std3__44plusIvEEE10Policy1000EPiSC_iS9_iiNS7_10__identityEEEvT0_T1_T2_T3_T4_T6_E12temp_storage+20];
	add.s32 	%r310, %r308, %r309;
	ld.shared.u32 	%r311, [_ZZN3cub18CUB_300001_SM_10006detail6reduce28DeviceReduceSingleTileKernelINS2_10policy_hubIijN4cuda3std3__44plusIvEEE10Policy1000EPiSC_iS9_iiNS7_10__identityEEEvT0_T1_T2_T3_T4_T6_E12temp_storage+24];
	add.s32 	%r312, %r310, %r311;
	ld.shared.u32 	%r313, [_ZZN3cub18CUB_300001_SM_10006detail6reduce28DeviceReduceSingleTileKernelINS2_10policy_hubIijN4cuda3std3__44plusIvEEE10Policy1000EPiSC_iS9_iiNS7_10__identityEEEvT0_T1_T2_T3_T4_T6_E12temp_storage+28];
	add.s32 	%r314, %r312, %r313;
	ld.shared.u32 	%r315, [_ZZN3cub18CUB_300001_SM_10006detail6reduce28DeviceReduceSingleTileKernelINS2_10policy_hubIijN4cuda3std3__44plusIvEEE10Policy1000EPiSC_iS9_iiNS7_10__identityEEEvT0_T1_T2_T3_T4_T6_E12temp_storage+32];
	add.s32 	%r316, %r314, %r315;
	ld.shared.u32 	%r317, [_ZZN3cub18CUB_300001_SM_10006detail6reduce28DeviceReduceSingleTileKernelINS2_10policy_hubIijN4cuda3std3__44plusIvEEE10Policy1000EPiSC_iS9_iiNS7_10__identityEEEvT0_T1_T2_T3_T4_T6_E12temp_storage+36];
	add.s32 	%r570, %r316, %r317;
	bra.uni 	$L__BB15_72;
$L__BB15_52:
	// begin inline asm
	mov.u32 %r236, %laneid;
	// end inline asm
	and.b32  	%r262, %r60, 992;
	add.s32 	%r263, %r262, 32;
	setp.gt.s32 	%p22, %r263, %r120;
	not.b32 	%r264, %r262;
	add.s32 	%r265, %r120, %r264;
	selp.b32 	%r260, %r265, 31, %p22;
	mov.b32 	%r239, 1;
	mov.b32 	%r261, -1;
	// begin inline asm
	shfl.sync.down.b32 %r237, %r554, %r239, %r260, %r261;
	// end inline asm
	setp.lt.s32 	%p23, %r236, %r260;
	selp.b32 	%r266, %r237, 0, %p23;
	add.s32 	%r243, %r266, %r554;
	mov.b32 	%r244, 2;
	// begin inline asm
	shfl.sync.down.b32 %r242, %r243, %r244, %r260, %r261;
	// end inline asm
	add.s32 	%r267, %r236, 2;
	setp.gt.s32 	%p24, %r267, %r260;
	selp.b32 	%r268, 0, %r242, %p24;
	add.s32 	%r248, %r243, %r268;
	mov.b32 	%r249, 4;
	// begin inline asm
	shfl.sync.down.b32 %r247, %r248, %r249, %r260, %r261;
	// end inline asm
	add.s32 	%r269, %r236, 4;
	setp.gt.s32 	%p25, %r269, %r260;
	selp.b32 	%r270, 0, %r247, %p25;
	add.s32 	%r253, %r248, %r270;
	mov.b32 	%r254, 8;
	// begin inline asm
	shfl.sync.down.b32 %r252, %r253, %r254, %r260, %r261;
	// end inline asm
	add.s32 	%r271, %r236, 8;
	setp.gt.s32 	%p26, %r271, %r260;
	selp.b32 	%r272, 0, %r252, %p26;
	add.s32 	%r258, %r253, %r272;
	mov.b32 	%r259, 16;
	// begin inline asm
	shfl.sync.down.b32 %r257, %r258, %r259, %r260, %r261;
	// end inline asm
	add.s32 	%r273, %r236, 16;
	setp.gt.s32 	%p27, %r273, %r260;
	selp.b32 	%r274, 0, %r257, %p27;
	add.s32 	%r570, %r258, %r274;
	setp.ne.s32 	%p28, %r236, 0;
	@%p28 bra 	$L__BB15_54;
	shr.u32 	%r275, %r60, 3;
	and.b32  	%r276, %r275, 124;
	mov.u32 	%r277, _ZZN3cub18CUB_300001_SM_10006detail6reduce28DeviceReduceSingleTileKernelINS2_10policy_hubIijN4cuda3std3__44plusIvEEE10Policy1000EPiSC_iS9_iiNS7_10__identityEEEvT0_T1_T2_T3_T4_T6_E12temp_storage;
	add.s32 	%r278, %r277, %r276;
	st.shared.u32 	[%r278+8], %r570;
$L__BB15_54:
	bar.sync 	0;
	setp.ne.s32 	%p29, %r60, 0;
	@%p29 bra 	$L__BB15_72;
	setp.gt.s32 	%p30, %r120, 32;
	ld.shared.u32 	%r279, [_ZZN3cub18CUB_300001_SM_10006detail6reduce28DeviceReduceSingleTileKernelINS2_10policy_hubIijN4cuda3std3__44plusIvEEE10Policy1000EPiSC_iS9_iiNS7_10__identityEEEvT0_T1_T2_T3_T4_T6_E12temp_storage+12];
	selp.b32 	%r280, %r279, 0, %p30;
	add.s32 	%r281, %r280, %r570;
	setp.gt.s32 	%p31, %r120, 64;
	ld.shared.u32 	%r282, [_ZZN3cub18CUB_300001_SM_10006detail6reduce28DeviceReduceSingleTileKernelINS2_10policy_hubIijN4cuda3std3__44plusIvEEE10Policy1000EPiSC_iS9_iiNS7_10__identityEEEvT0_T1_T2_T3_T4_T6_E12temp_storage+16];
	selp.b32 	%r283, %r282, 0, %p31;
	add.s32 	%r284, %r281, %r283;
	setp.gt.s32 	%p32, %r120, 96;
	ld.shared.u32 	%r285, [_ZZN3cub18CUB_300001_SM_10006detail6reduce28DeviceReduceSingleTileKernelINS2_10policy_hubIijN4cuda3std3__44plusIvEEE10Policy1000EPiSC_iS9_iiNS7_10__identityEEEvT0_T1_T2_T3_T4_T6_E12temp_storage+20];
	selp.b32 	%r286, %r285, 0, %p32;
	add.s32 	%r287, %r284, %r286;
	setp.gt.s32 	%p33, %r120, 128;
	ld.shared.u32 	%r288, [_ZZN3cub18CUB_300001_SM_10006detail6reduce28DeviceReduceSingleTileKernelINS2_10policy_hubIijN4cuda3std3__44plusIvEEE10Policy1000EPiSC_iS9_iiNS7_10__identityEEEvT0_T1_T2_T3_T4_T6_E12temp_storage+24];
	selp.b32 	%r289, %r288, 0, %p33;
	add.s32 	%r290, %r287, %r289;
	setp.gt.s32 	%p34, %r120, 160;
	ld.shared.u32 	%r291, [_ZZN3cub18CUB_300001_SM_10006detail6reduce28DeviceReduceSingleTileKernelINS2_10policy_hubIijN4cuda3std3__44plusIvEEE10Policy1000EPiSC_iS9_iiNS7_10__identityEEEvT0_T1_T2_T3_T4_T6_E12temp_storage+28];
	selp.b32 	%r292, %r291, 0, %p34;
	add.s32 	%r293, %r290, %r292;
	setp.gt.s32 	%p35, %r120, 192;
	ld.shared.u32 	%r294, [_ZZN3cub18CUB_300001_SM_10006detail6reduce28DeviceReduceSingleTileKernelINS2_10policy_hubIijN4cuda3std3__44plusIvEEE10Policy1000EPiSC_iS9_iiNS7_10__identityEEEvT0_T1_T2_T3_T4_T6_E12temp_storage+32];
	selp.b32 	%r295, %r294, 0, %p35;
	add.s32 	%r296, %r293, %r295;
	setp.gt.s32 	%p36, %r120, 224;
	ld.shared.u32 	%r297, [_ZZN3cub18CUB_300001_SM_10006detail6reduce28DeviceReduceSingleTileKernelINS2_10policy_hubIijN4cuda3std3__44plusIvEEE10Policy1000EPiSC_iS9_iiNS7_10__identityEEEvT0_T1_T2_T3_T4_T6_E12temp_storage+36];
	selp.b32 	%r298, %r297, 0, %p36;
	add.s32 	%r570, %r296, %r298;
	bra.uni 	$L__BB15_72;
$L__BB15_56:
	mov.u32 	%r85, %tid.x;
	mul.wide.u32 	%rd35, %r85, 4;
	add.s64 	%rd19, %rd16, %rd35;
	// begin inline asm
	ld.global.nc.u32 %r122, [%rd19];
	// end inline asm
	add.s64 	%rd20, %rd19, 1024;
	// begin inline asm
	ld.global.nc.u32 %r123, [%rd20];
	// end inline asm
	add.s64 	%rd21, %rd19, 2048;
	// begin inline asm
	ld.global.nc.u32 %r124, [%rd21];
	// end inline asm
	add.s64 	%rd22, %rd19, 3072;
	// begin inline asm
	ld.global.nc.u32 %r125, [%rd22];
	// end inline asm
	add.s64 	%rd23, %rd19, 4096;
	// begin inline asm
	ld.global.nc.u32 %r126, [%rd23];
	// end inline asm
	add.s64 	%rd24, %rd19, 5120;
	// begin inline asm
	ld.global.nc.u32 %r127, [%rd24];
	// end inline asm
	add.s64 	%rd25, %rd19, 6144;
	// begin inline asm
	ld.global.nc.u32 %r128, [%rd25];
	// end inline asm
	add.s64 	%rd26, %rd19, 7168;
	// begin inline asm
	ld.global.nc.u32 %r129, [%rd26];
	// end inline asm
	add.s64 	%rd27, %rd19, 8192;
	// begin inline asm
	ld.global.nc.u32 %r130, [%rd27];
	// end inline asm
	add.s64 	%rd28, %rd19, 9216;
	// begin inline asm
	ld.global.nc.u32 %r131, [%rd28];
	// end inline asm
	add.s64 	%rd29, %rd19, 10240;
	// begin inline asm
	ld.global.nc.u32 %r132, [%rd29];
	// end inline asm
	add.s64 	%rd30, %rd19, 11264;
	// begin inline asm
	ld.global.nc.u32 %r133, [%rd30];
	// end inline asm
	add.s64 	%rd31, %rd19, 12288;
	// begin inline asm
	ld.global.nc.u32 %r134, [%rd31];
	// end inline asm
	add.s64 	%rd32, %rd19, 13312;
	// begin inline asm
	ld.global.nc.u32 %r135, [%rd32];
	// end inline asm
	add.s64 	%rd33, %rd19, 14336;
	// begin inline asm
	ld.global.nc.u32 %r136, [%rd33];
	// end inline asm
	add.s64 	%rd34, %rd19, 15360;
	// begin inline asm
	ld.global.nc.u32 %r137, [%rd34];
	// end inline asm
	add.s32 	%r139, %r123, %r122;
	add.s32 	%r140, %r124, %r139;
	add.s32 	%r141, %r125, %r140;
	add.s32 	%r142, %r126, %r141;
	add.s32 	%r143, %r127, %r142;
	add.s32 	%r144, %r128, %r143;
	add.s32 	%r145, %r129, %r144;
	add.s32 	%r146, %r130, %r145;
	add.s32 	%r147, %r131, %r146;
	add.s32 	%r148, %r132, %r147;
	add.s32 	%r149, %r133, %r148;
	add.s32 	%r150, %r134, %r149;
	add.s32 	%r151, %r135, %r150;
	add.s32 	%r152, %r136, %r151;
	add.s32 	%r569, %r137, %r152;
	setp.lt.u32 	%p4, %r120, 8192;
	mov.b32 	%r558, 4096;
	@%p4 bra 	$L__BB15_60;
	add.s32 	%r87, %r120, -4096;
	mov.b32 	%r558, 4096;
$L__BB15_58:
	mul.wide.s32 	%rd52, %r558, 4;
	add.s64 	%rd36, %rd19, %rd52;
	// begin inline asm
	ld.global.nc.u32 %r154, [%rd36];
	// end inline asm
	add.s64 	%rd37, %rd36, 1024;
	// begin inline asm
	ld.global.nc.u32 %r155, [%rd37];
	// end inline asm
	add.s64 	%rd38, %rd36, 2048;
	// begin inline asm
	ld.global.nc.u32 %r156, [%rd38];
	// end inline asm
	add.s64 	%rd39, %rd36, 3072;
	// begin inline asm
	ld.global.nc.u32 %r157, [%rd39];
	// end inline asm
	add.s64 	%rd40, %rd36, 4096;
	// begin inline asm
	ld.global.nc.u32 %r158, [%rd40];
	// end inline asm
	add.s64 	%rd41, %rd36, 5120;
	// begin inline asm
	ld.global.nc.u32 %r159, [%rd41];
	// end inline asm
	add.s64 	%rd42, %rd36, 6144;
	// begin inline asm
	ld.global.nc.u32 %r160, [%rd42];
	// end inline asm
	add.s64 	%rd43, %rd36, 7168;
	// begin inline asm
	ld.global.nc.u32 %r161, [%rd43];
	// end inline asm
	add.s64 	%rd44, %rd36, 8192;
	// begin inline asm
	ld.global.nc.u32 %r162, [%rd44];
	// end inline asm
	add.s64 	%rd45, %rd36, 9216;
	// begin inline asm
	ld.global.nc.u32 %r163, [%rd45];
	// end inline asm
	add.s64 	%rd46, %rd36, 10240;
	// begin inline asm
	ld.global.nc.u32 %r164, [%rd46];
	// end inline asm
	add.s64 	%rd47, %rd36, 11264;
	// begin inline asm
	ld.global.nc.u32 %r165, [%rd47];
	// end inline asm
	add.s64 	%rd48, %rd36, 12288;
	// begin inline asm
	ld.global.nc.u32 %r166, [%rd48];
	// end inline asm
	add.s64 	%rd49, %rd36, 13312;
	// begin inline asm
	ld.global.nc.u32 %r167, [%rd49];
	// end inline asm
	add.s64 	%rd50, %rd36, 14336;
	// begin inline asm
	ld.global.nc.u32 %r168, [%rd50];
	// end inline asm
	add.s64 	%rd51, %rd36, 15360;
	// begin inline asm
	ld.global.nc.u32 %r169, [%rd51];
	// end inline asm
	add.s32 	%r170, %r154, %r569;
	add.s32 	%r171, %r155, %r170;
	add.s32 	%r172, %r156, %r171;
	add.s32 	%r173, %r157, %r172;
	add.s32 	%r174, %r158, %r173;
	add.s32 	%r175, %r159, %r174;
	add.s32 	%r176, %r160, %r175;
	add.s32 	%r177, %r161, %r176;
	add.s32 	%r178, %r162, %r177;
	add.s32 	%r179, %r163, %r178;
	add.s32 	%r180, %r164, %r179;
	add.s32 	%r181, %r165, %r180;
	add.s32 	%r182, %r166, %r181;
	add.s32 	%r183, %r167, %r182;
	add.s32 	%r184, %r168, %r183;
	add.s32 	%r569, %r169, %r184;
	sub.s32 	%r185, %r120, %r558;
	setp.lt.s32 	%p5, %r185, 4096;
	@%p5 bra 	$L__BB15_68;
	add.s32 	%r558, %r558, 4096;
	setp.le.s32 	%p6, %r558, %r87;
	@%p6 bra 	$L__BB15_58;
$L__BB15_60:
	setp.le.s32 	%p7, %r120, %r558;
	@%p7 bra 	$L__BB15_68;
	sub.s32 	%r94, %r120, %r558;
	setp.ge.s32 	%p8, %r85, %r94;
	@%p8 bra 	$L__BB15_68;
	not.b32 	%r187, %r85;
	add.s32 	%r188, %r120, %r187;
	sub.s32 	%r95, %r188, %r558;
	and.b32  	%r189, %r95, 768;
	setp.eq.s32 	%p9, %r189, 768;
	mov.u32 	%r563, %r85;
	@%p9 bra 	$L__BB15_65;
	add.s32 	%r560, %r85, %r558;
	shr.u32 	%r190, %r95, 8;
	add.s32 	%r191, %r190, 1;
	and.b32  	%r192, %r191, 3;
	neg.s32 	%r559, %r192;
	mov.u32 	%r563, %r85;
$L__BB15_64:
	.pragma "nounroll";
	mul.wide.u32 	%rd54, %r560, 4;
	add.s64 	%rd53, %rd16, %rd54;
	// begin inline asm
	ld.global.nc.u32 %r193, [%rd53];
	// end inline asm
	add.s32 	%r569, %r193, %r569;
	add.s32 	%r563, %r563, 256;
	add.s32 	%r560, %r560, 256;
	add.s32 	%r559, %r559, 1;
	setp.ne.s32 	%p10, %r559, 0;
	@%p10 bra 	$L__BB15_64;
$L__BB15_65:
	setp.lt.u32 	%p11, %r95, 768;
	@%p11 bra 	$L__BB15_68;
	cvt.u64.u32 	%rd55, %r563;
	cvt.u64.u32 	%rd56, %r558;
	add.s64 	%rd57, %rd55, %rd56;
	shl.b64 	%rd58, %rd57, 2;
	add.s64 	%rd59, %rd58, %rd16;
	add.s64 	%rd124, %rd59, 2048;
	add.s32 	%r566, %r563, %r558;
$L__BB15_67:
	mul.wide.u32 	%rd64, %r566, 4;
	add.s64 	%rd60, %rd16, %rd64;
	// begin inline asm
	ld.global.nc.u32 %r194, [%rd60];
	// end inline asm
	add.s32 	%r198, %r194, %r569;
	add.s64 	%rd61, %rd124, -1024;
	// begin inline asm
	ld.global.nc.u32 %r195, [%rd61];
	// end inline asm
	add.s32 	%r199, %r195, %r198;
	// begin inline asm
	ld.global.nc.u32 %r196, [%rd124];
	// end inline asm
	add.s32 	%r200, %r196, %r199;
	add.s64 	%rd63, %rd124, 1024;
	// begin inline asm
	ld.global.nc.u32 %r197, [%rd63];
	// end inline asm
	add.s32 	%r569, %r197, %r200;
	add.s32 	%r563, %r563, 1024;
	add.s64 	%rd124, %rd124, 4096;
	add.s32 	%r566, %r566, 1024;
	setp.lt.s32 	%p12, %r563, %r94;
	@%p12 bra 	$L__BB15_67;
$L__BB15_68:
	// begin inline asm
	mov.u32 %r201, %laneid;
	// end inline asm
	mov.b32 	%r202, -1;
	redux.sync.add.s32 %r570, %r569, %r202;
	setp.ne.s32 	%p13, %r201, 0;
	@%p13 bra 	$L__BB15_70;
	shr.u32 	%r203, %r85, 3;
	and.b32  	%r204, %r203, 124;
	mov.u32 	%r205, _ZZN3cub18CUB_300001_SM_10006detail6reduce28DeviceReduceSingleTileKernelINS2_10policy_hubIijN4cuda3std3__44plusIvEEE10Policy1000EPiSC_iS9_iiNS7_10__identityEEEvT0_T1_T2_T3_T4_T6_E12temp_storage;
	add.s32 	%r206, %r205, %r204;
	st.shared.u32 	[%r206+8], %r570;
$L__BB15_70:
	bar.sync 	0;
	setp.ne.s32 	%p14, %r85, 0;
	@%p14 bra 	$L__BB15_72;
	ld.shared.u32 	%r207, [_ZZN3cub18CUB_300001_SM_10006detail6reduce28DeviceReduceSingleTileKernelINS2_10policy_hubIijN4cuda3std3__44plusIvEEE10Policy1000EPiSC_iS9_iiNS7_10__identityEEEvT0_T1_T2_T3_T4_T6_E12temp_storage+12];
	add.s32 	%r208, %r207, %r570;
	ld.shared.u32 	%r209, [_ZZN3cub18CUB_300001_SM_10006detail6reduce28DeviceReduceSingleTileKernelINS2_10policy_hubIijN4cuda3std3__44plusIvEEE10Policy1000EPiSC_iS9_iiNS7_10__identityEEEvT0_T1_T2_T3_T4_T6_E12temp_storage+16];
	add.s32 	%r210, %r208, %r209;
	ld.shared.u32 	%r211, [_ZZN3cub18CUB_300001_SM_10006detail6reduce28DeviceReduceSingleTileKernelINS2_10policy_hubIijN4cuda3std3__44plusIvEEE10Policy1000EPiSC_iS9_iiNS7_10__identityEEEvT0_T1_T2_T3_T4_T6_E12temp_storage+20];
	add.s32 	%r212, %r210, %r211;
	ld.shared.u32 	%r213, [_ZZN3cub18CUB_300001_SM_10006detail6reduce28DeviceReduceSingleTileKernelINS2_10policy_hubIijN4cuda3std3__44plusIvEEE10Policy1000EPiSC_iS9_iiNS7_10__identityEEEvT0_T1_T2_T3_T4_T6_E12temp_storage+24];
	add.s32 	%r214, %r212, %r213;
	ld.shared.u32 	%r215, [_ZZN3cub18CUB_300001_SM_10006detail6reduce28DeviceReduceSingleTileKernelINS2_10policy_hubIijN4cuda3std3__44plusIvEEE10Policy1000EPiSC_iS9_iiNS7_10__identityEEEvT0_T1_T2_T3_T4_T6_E12temp_storage+28];
	add.s32 	%r216, %r214, %r215;
	ld.shared.u32 	%r217, [_ZZN3cub18CUB_300001_SM_10006detail6reduce28DeviceReduceSingleTileKernelINS2_10policy_hubIijN4cuda3std3__44plusIvEEE10Policy1000EPiSC_iS9_iiNS7_10__identityEEEvT0_T1_T2_T3_T4_T6_E12temp_storage+32];
	add.s32 	%r218, %r216, %r217;
	ld.shared.u32 	%r219, [_ZZN3cub18CUB_300001_SM_10006detail6reduce28DeviceReduceSingleTileKernelINS2_10policy_hubIijN4cuda3std3__44plusIvEEE10Policy1000EPiSC_iS9_iiNS7_10__identityEEEvT0_T1_T2_T3_T4_T6_E12temp_storage+36];
	add.s32 	%r570, %r218, %r219;
$L__BB15_72:
	mov.u32 	%r515, %tid.x;
	setp.ne.s32 	%p75, %r515, 0;
	@%p75 bra 	$L__BB15_74;
	add.s32 	%r516, %r570, %r121;
	st.global.u32 	[%rd1], %r516;
$L__BB15_74:
	ret;

}


// ===== COMPILED SASS (sm_100) =====

	.target	sm_100

	.elftype	@"ET_EXEC"


//--------------------- .note.nv.tkinfo           --------------------------
	.section	.note.nv.tkinfo,"",@"SHT_NOTE"
	.sectionflags	@"SHF_NOTE_NV_TKINFO"
	.tkinfo
        /*0018*/ 	.word	0x00000002
        /*0030*/ 	.string	""
        /*0030*/ 	.string	"ptxas"
        /*0030*/ 	.string	"Cuda compilation tools, release 13.0, V13.0.88"
        /*0030*/ 	.string	"Build cuda_13.0.r13.0/compiler.36424714_0"
        /*0030*/ 	.string	"-arch sm_100 -m 64 "



//--------------------- .note.nv.cuinfo           --------------------------
	.section	.note.nv.cuinfo,"",@"SHT_NOTE"
	.sectionflags	@"SHF_NOTE_NV_CUINFO"
        /*0018*/ 	.short	0x0002
        /*001a*/ 	.short	0x0064
        /*001c*/ 	.short	0x0082
	.zero		2


//--------------------- .nv.info                  --------------------------
	.section	.nv.info,"",@"SHT_CUDA_INFO"
	.align	4


	//----- nvinfo : EIATTR_REGCOUNT
	.align		4
        /*0000*/ 	.byte	0x04, 0x2f
        /*0002*/ 	.short	(.L_50 - .L_49)
	.align		4
.L_49:
        /*0004*/ 	.word	index@(_Z11init_curandP17curandStateXORWOWmi)
        /*0008*/ 	.word	0x0000001f


	//----- nvinfo : EIATTR_FRAME_SIZE
	.align		4
.L_50:
        /*000c*/ 	.byte	0x04, 0x11
        /*000e*/ 	.short	(.L_52 - .L_51)
	.align		4
.L_51:
        /*0010*/ 	.word	index@(_Z11init_curandP17curandStateXORWOWmi)
        /*0014*/ 	.word	0x00000000


	//----- nvinfo : EIATTR_REGCOUNT
	.align		4
.L_52:
        /*0018*/ 	.byte	0x04, 0x2f
        /*001a*/ 	.short	(.L_54 - .L_53)
	.align		4
.L_53:
        /*001c*/ 	.word	index@(_Z14generate_edgesPiiiP17curandStateXORWOW)
        /*0020*/ 	.word	0x00000018


	//----- nvinfo : EIATTR_FRAME_SIZE
	.align		4
.L_54:
        /*0024*/ 	.byte	0x04, 0x11
        /*0026*/ 	.short	(.L_56 - .L_55)
	.align		4
.L_55:
        /*0028*/ 	.word	index@(_Z14generate_edgesPiiiP17curandStateXORWOW)
        /*002c*/ 	.word	0x00000000


	//----- nvinfo : EIATTR_REGCOUNT
	.align		4
.L_56:
        /*0030*/ 	.byte	0x04, 0x2f
        /*0032*/ 	.short	(.L_58 - .L_57)
	.align		4
.L_57:
        /*0034*/ 	.word	index@(_Z14validate_edgesPiS_ii)
        /*0038*/ 	.word	0x0000000c


	//----- nvinfo : EIATTR_FRAME_SIZE
	.align		4
.L_58:
        /*003c*/ 	.byte	0x04, 0x11
        /*003e*/ 	.short	(.L_60 - .L_59)
	.align		4
.L_59:
        /*0040*/ 	.word	index@(_Z14validate_edgesPiS_ii)
        /*0044*/ 	.word	0x00000000


	//----- nvinfo : EIATTR_REGCOUNT
	.align		4
.L_60:
        /*0048*/ 	.byte	0x04, 0x2f
        /*004a*/ 	.short	(.L_62 - .L_61)
	.align		4
.L_61:
        /*004c*/ 	.word	index@(_Z15compute_degreesPiS_i)
        /*0050*/ 	.word	0x0000000c


	//----- nvinfo : EIATTR_FRAME_SIZE
	.align		4
.L_62:
        /*0054*/ 	.byte	0x04, 0x11
        /*0056*/ 	.short	(.L_64 - .L_63)
	.align		4
.L_63:
        /*0058*/ 	.word	index@(_Z15compute_degreesPiS_i)
        /*005c*/ 	.word	0x00000000


	//----- nvinfo : EIATTR_REGCOUNT
	.align		4
.L_64:
        /*0060*/ 	.byte	0x04, 0x2f
        /*0062*/ 	.short	(.L_66 - .L_65)
	.align		4
.L_65:
        /*0064*/ 	.word	index@(_Z25find_min_degree_unvisitedPiS_iS_S_)
        /*0068*/ 	.word	0x0000000e


	//----- nvinfo : EIATTR_FRAME_SIZE
	.align		4
.L_66:
        /*006c*/ 	.byte	0x04, 0x11
        /*006e*/ 	.short	(.L_68 - .L_67)
	.align		4
.L_67:
        /*0070*/ 	.word	index@(_Z25find_min_degree_unvisitedPiS_iS_S_)
        /*0074*/ 	.word	0x00000000


	//----- nvinfo : EIATTR_REGCOUNT
	.align		4
.L_68:
        /*0078*/ 	.byte	0x04, 0x2f
        /*007a*/ 	.short	(.L_70 - .L_69)
	.align		4
.L_69:
        /*007c*/ 	.word	index@(_Z12mark_visitedPiiiS_S_S_)
        /*0080*/ 	.word	0x00000012


	//----- nvinfo : EIATTR_FRAME_SIZE
	.align		4
.L_70:
        /*0084*/ 	.byte	0x04, 0x11
        /*0086*/ 	.short	(.L_72 - .L_71)
	.align		4
.L_71:
        /*0088*/ 	.word	index@(_Z12mark_visitedPiiiS_S_S_)
        /*008c*/ 	.word	0x00000000


	//----- nvinfo : EIATTR_REGCOUNT
	.align		4
.L_72:
        /*0090*/ 	.byte	0x04, 0x2f
        /*0092*/ 	.short	(.L_74 - .L_73)
	.align		4
.L_73:
        /*0094*/ 	.word	index@(_ZN3cub18CUB_300001_SM_10006detail11EmptyKernelIvEEvv)
        /*0098*/ 	.word	0x00000004


	//----- nvinfo : EIATTR_FRAME_SIZE
	.align		4
.L_74:
        /*009c*/ 	.byte	0x04, 0x11
        /*009e*/ 	.short	(.L_76 - .L_75)
	.align		4
.L_75:
        /*00a0*/ 	.word	index@(_ZN3cub18CUB_300001_SM_10006detail11EmptyKernelIvEEvv)
        /*00a4*/ 	.word	0x00000000


	//----- nvinfo : EIATTR_REGCOUNT
	.align		4
.L_76:
        /*00a8*/ 	.byte	0x04, 0x2f
        /*00aa*/ 	.short	(.L_78 - .L_77)
	.align		4
.L_77:
        /*00ac*/ 	.word	index@(_ZN3cub18CUB_300001_SM_10006detail4scan20DeviceScanInitKernelINS0_13ScanTileStateIiLb1EEEEEvT_i)
        /*00b0*/ 	.word	0x00000008


	//----- nvinfo : EIATTR_FRAME_SIZE
	.align		4
.L_78:
        /*00b4*/ 	.byte	0x04, 0x11
        /*00b6*/ 	.short	(.L_80 - .L_79)
	.align		4
.L_79:
        /*00b8*/ 	.word	index@(_ZN3cub18CUB_300001_SM_10006detail4scan20DeviceScanInitKernelINS0_13ScanTileStateIiLb1EEEEEvT_i)
        /*00bc*/ 	.word	0x00000000


	//----- nvinfo : EIATTR_REGCOUNT
	.align		4
.L_80:
        /*00c0*/ 	.byte	0x04, 0x2f
        /*00c2*/ 	.short	(.L_82 - .L_81)
	.align		4
.L_81:
        /*00c4*/ 	.word	index@(_ZN3cub18CUB_300001_SM_10006detail4scan16DeviceScanKernelINS2_10policy_hubIiiijN4cuda3std3__44plusIvEEE10Policy1000EPiSC_NS0_13ScanTileStateIiLb1EEES9_NS1_10InputValueIiSC_EEjiLb0EiEEvT0_T1_T2_iT3_T4_T5_)
        /*00c8*/ 	.word	0x00000038


	//----- nvinfo : EIATTR_FRAME_SIZE
	.align		4
.L_82:
        /*00cc*/ 	.byte	0x04, 0x11
        /*00ce*/ 	.short	(.L_84 - .L_83)
	.align		4
.L_83:
        /*00d0*/ 	.word	index@(_ZN3cub18CUB_300001_SM_10006detail4scan16DeviceScanKernelINS2_10policy_hubIiiijN4cuda3std3__44plusIvEEE10Policy1000EPiSC_NS0_13ScanTileStateIiLb1EEES9_NS1_10InputValueIiSC_EEjiLb0EiEEvT0_T1_T2_iT3_T4_T5_)
        /*00d4*/ 	.word	0x00000000


	//----- nvinfo : EIATTR_REGCOUNT
	.align		4
.L_84:
        /*00d8*/ 	.byte	0x04, 0x2f
        /*00da*/ 	.short	(.L_86 - .L_85)
	.align		4
.L_85:
        /*00dc*/ 	.word	index@(_ZN3cub18CUB_300001_SM_10006detail10radix_sort31DeviceRadixSortSingleTileKernelINS1_5radix10policy_hubIiijE10Policy1000ELNS0_9SortOrderE0EiijNS1_21identity_decomposer_tEEEvPKT1_PSA_PKT2_PSE_T3_iiT4_)
        /*00e0*/ 	.word	0x00000099


	//----- nvinfo : EIATTR_FRAME_SIZE
	.align		4
.L_86:
        /*00e4*/ 	.byte	0x04, 0x11
        /*00e6*/ 	.short	(.L_88 - .L_87)
	.align		4
.L_87:
        /*00e8*/ 	.word	index@(_ZN3cub18CUB_300001_SM_10006detail10radix_sort31DeviceRadixSortSingleTileKernelINS1_5radix10policy_hubIiijE10Policy1000ELNS0_9SortOrderE0EiijNS1_21identity_decomposer_tEEEvPKT1_PSA_PKT2_PSE_T3_iiT4_)
        /*00ec*/ 	.word	0x00000000


	//----- nvinfo : EIATTR_REGCOUNT
	.align		4
.L_88:
        /*00f0*/ 	.byte	0x04, 0x2f
        /*00f2*/ 	.short	(.L_90 - .L_89)
	.align		4
.L_89:
        /*00f4*/ 	.word	index@(_ZN3cub18CUB_300001_SM_10006detail10radix_sort30DeviceRadixSortHistogramKernelINS1_5radix10policy_hubIiijE10Policy1000ELNS0_9SortOrderE0EijNS1_21identity_decomposer_tEEEvPT2_PKT1_SA_iiT3_)
        /*00f8*/ 	.word	0x00000020


	//----- nvinfo : EIATTR_FRAME_SIZE
	.align		4
.L_90:
        /*00fc*/ 	.byte	0x04, 0x11
        /*00fe*/ 	.short	(.L_92 - .L_91)
	.align		4
.L_91:
        /*0100*/ 	.word	index@(_ZN3cub18CUB_300001_SM_10006detail10radix_sort30DeviceRadixSortHistogramKernelINS1_5radix10policy_hubIiijE10Policy1000ELNS0_9SortOrderE0EijNS1_21identity_decomposer_tEEEvPT2_PKT1_SA_iiT3_)
        /*0104*/ 	.word	0x00000000


	//----- nvinfo : EIATTR_REGCOUNT
	.align		4
.L_92:
        /*0108*/ 	.byte	0x04, 0x2f
        /*010a*/ 	.short	(.L_94 - .L_93)
	.align		4
.L_93:
        /*010c*/ 	.word	index@(_ZN3cub18CUB_300001_SM_10006detail10radix_sort33DeviceRadixSortExclusiveSumKernelINS1_5radix10policy_hubIiijE10Policy1000EjEEvPT0_)
        /*0110*/ 	.word	0x00000018


	//----- nvinfo : EIATTR_FRAME_SIZE
	.align		4
.L_94:
        /*0114*/ 	.byte	0x04, 0x11
        /*0116*/ 	.short	(.L_96 - .L_95)
	.align		4
.L_95:
        /*0118*/ 	.word	index@(_ZN3cub18CUB_300001_SM_10006detail10radix_sort33DeviceRadixSortExclusiveSumKernelINS1_5radix10policy_hubIiijE10Policy1000EjEEvPT0_)
        /*011c*/ 	.word	0x00000000


	//----- nvinfo : EIATTR_REGCOUNT
	.align		4
.L_96:
        /*0120*/ 	.byte	0x04, 0x2f
        /*0122*/ 	.short	(.L_98 - .L_97)
	.align		4
.L_97:
        /*0124*/ 	.word	index@(_ZN3cub18CUB_300001_SM_10006detail10radix_sort29DeviceRadixSortOnesweepKernelINS1_5radix10policy_hubIiijE10Policy1000ELNS0_9SortOrderE0EiijiiNS1_21identity_decomposer_tEEEvPT5_SB_PT3_PKSC_PT1_PKSG_PT2_PKSK_T4_iiT6_)
        /*0128*/ 	.word	0x00000050


	//----- nvinfo : EIATTR_FRAME_SIZE
	.align		4
.L_98:
        /*012c*/ 	.byte	0x04, 0x11
        /*012e*/ 	.short	(.L_100 - .L_99)
	.align		4
.L_99:
        /*0130*/ 	.word	index@(_ZN3cub18CUB_300001_SM_10006detail10radix_sort29DeviceRadixSortOnesweepKernelINS1_5radix10policy_hubIiijE10Policy1000ELNS0_9SortOrderE0EiijiiNS1_21identity_decomposer_tEEEvPT5_SB_PT3_PKSC_PT1_PKSG_PT2_PKSK_T4_iiT6_)
        /*0134*/ 	.word	0x00000000


	//----- nvinfo : EIATTR_REGCOUNT
	.align		4
.L_100:
        /*0138*/ 	.byte	0x04, 0x2f
        /*013a*/ 	.short	(.L_102 - .L_101)
	.align		4
.L_101:
        /*013c*/ 	.word	index@(_ZN3cub18CUB_300001_SM_10006detail6reduce28DeviceReduceSingleTileKernelINS2_10policy_hubIijN4cuda3std3__44plusIvEEE10Policy1000EPiSC_jS9_iiNS7_10__identityEEEvT0_T1_T2_T3_T4_T6_)
        /*0140*/ 	.word	0x0000001e


	//----- nvinfo : EIATTR_FRAME_SIZE
	.align		4
.L_102:
        /*0144*/ 	.byte	0x04, 0x11
        /*0146*/ 	.short	(.L_104 - .L_103)
	.align		4
.L_103:
        /*0148*/ 	.word	index@(_ZN3cub18CUB_300001_SM_10006detail6reduce28DeviceReduceSingleTileKernelINS2_10policy_hubIijN4cuda3std3__44plusIvEEE10Policy1000EPiSC_jS9_iiNS7_10__identityEEEvT0_T1_T2_T3_T4_T6_)
        /*014c*/ 	.word	0x00000000


	//----- nvinfo : EIATTR_REGCOUNT
	.align		4
.L_104:
        /*0150*/ 	.byte	0x04, 0x2f
        /*0152*/ 	.short	(.L_106 - .L_105)
	.align		4
.L_105:
        /*0154*/ 	.word	index@(_ZN3cub18CUB_300001_SM_10006detail6reduce18DeviceReduceKernelINS2_10policy_hubIijN4cuda3std3__44plusIvEEE10Policy1000EPijS9_iNS7_10__identityEEEvT0_PT3_T1_NS0_13GridEvenShareISH_EET2_T4_)
        /*0158*/ 	.word	0x00000020


	//----- nvinfo : EIATTR_FRAME_SIZE
	.align		4
.L_106:
        /*015c*/ 	.byte	0x04, 0x11
        /*015e*/ 	.short	(.L_108 - .L_107)
	.align		4
.L_107:
        /*0160*/ 	.word	index@(_ZN3cub18CUB_300001_SM_10006detail6reduce18DeviceReduceKernelINS2_10policy_hubIijN4cuda3std3__44plusIvEEE10Policy1000EPijS9_iNS7_10__identityEEEvT0_PT3_T1_NS0_13GridEvenShareISH_EET2_T4_)
        /*0164*/ 	.word	0x00000000


	//----- nvinfo : EIATTR_REGCOUNT
	.align		4
.L_108:
        /*0168*/ 	.byte	0x04, 0x2f
        /*016a*/ 	.short	(.L_110 - .L_109)
	.align		4
.L_109:
        /*016c*/ 	.word	index@(_ZN3cub18CUB_300001_SM_10006detail6reduce28DeviceReduceSingleTileKernelINS2_10policy_hubIijN4cuda3std3__44plusIvEEE10Policy1000EPiSC_iS9_iiNS7_10__identityEEEvT0_T1_T2_T3_T4_T6_)
        /*0170*/ 	.word	0x00000020


	//----- nvinfo : EIATTR_FRAME_SIZE
	.align		4
.L_110:
        /*0174*/ 	.byte	0x04, 0x11
        /*0176*/ 	.short	(.L_112 - .L_111)
	.align		4
.L_111:
        /*0178*/ 	.word	index@(_ZN3cub18CUB_300001_SM_10006detail6reduce28DeviceReduceSingleTileKernelINS2_10policy_hubIijN4cuda3std3__44plusIvEEE10Policy1000EPiSC_iS9_iiNS7_10__identityEEEvT0_T1_T2_T3_T4_T6_)
        /*017c*/ 	.word	0x00000000


	//----- nvinfo : EIATTR_MIN_STACK_SIZE
	.align		4
.L_112:
        /*0180*/ 	.byte	0x04, 0x12
        /*0182*/ 	.short	(.L_114 - .L_113)
	.align		4
.L_113:
        /*0184*/ 	.word	index@(_ZN3cub18CUB_300001_SM_10006detail6reduce28DeviceReduceSingleTileKernelINS2_10policy_hubIijN4cuda3std3__44plusIvEEE10Policy1000EPiSC_iS9_iiNS7_10__identityEEEvT0_T1_T2_T3_T4_T6_)
        /*0188*/ 	.word	0x00000000


	//----- nvinfo : EIATTR_MIN_STACK_SIZE
	.align		4
.L_114:
        /*018c*/ 	.byte	0x04, 0x12
        /*018e*/ 	.short	(.L_116 - .L_115)
	.align		4
.L_115:
        /*0190*/ 	.word	index@(_ZN3cub18CUB_300001_SM_10006detail6reduce18DeviceReduceKernelINS2_10policy_hubIijN4cuda3std3__44plusIvEEE10Policy1000EPijS9_iNS7_10__identityEEEvT0_PT3_T1_NS0_13GridEvenShareISH_EET2_T4_)
        /*0194*/ 	.word	0x00000000


	//----- nvinfo : EIATTR_MIN_STACK_SIZE
	.align		4
.L_116:
        /*0198*/ 	.byte	0x04, 0x12
        /*019a*/ 	.short	(.L_118 - .L_117)
	.align		4
.L_117:
        /*019c*/ 	.word	index@(_ZN3cub18CUB_300001_SM_10006detail6reduce28DeviceReduceSingleTileKernelINS2_10policy_hubIijN4cuda3std3__44plusIvEEE10Policy1000EPiSC_jS9_iiNS7_10__identityEEEvT0_T1_T2_T3_T4_T6_)
        /*01a0*/ 	.word	0x00000000


	//----- nvinfo : EIATTR_MIN_STACK_SIZE
	.align		4
.L_118:
        /*01a4*/ 	.byte	0x04, 0x12
        /*01a6*/ 	.short	(.L_120 - .L_119)
	.align		4
.L_119:
        /*01a8*/ 	.word	index@(_ZN3cub18CUB_300001_SM_10006detail10radix_sort29DeviceRadixSortOnesweepKernelINS1_5radix10policy_hubIiijE10Policy1000ELNS0_9SortOrderE0EiijiiNS1_21identity_decomposer_tEEEvPT5_SB_PT3_PKSC_PT1_PKSG_PT2_PKSK_T4_iiT6_)
        /*01ac*/ 	.word	0x00000000


	//----- nvinfo : EIATTR_MIN_STACK_SIZE
	.align		4
.L_120:
        /*01b0*/ 	.byte	0x04, 0x12
        /*01b2*/ 	.short	(.L_122 - .L_121)
	.align		4
.L_121:
        /*01b4*/ 	.word	index@(_ZN3cub18CUB_300001_SM_10006detail10radix_sort33DeviceRadixSortExclusiveSumKernelINS1_5radix10policy_hubIiijE10Policy1000EjEEvPT0_)
        /*01b8*/ 	.word	0x00000000


	//----- nvinfo : EIATTR_MIN_STACK_SIZE
	.align		4
.L_122:
        /*01bc*/ 	.byte	0x04, 0x12
        /*01be*/ 	.short	(.L_124 - .L_123)
	.align		4
.L_123:
        /*01c0*/ 	.word	index@(_ZN3cub18CUB_300001_SM_10006detail10radix_sort30DeviceRadixSortHistogramKernelINS1_5radix10policy_hubIiijE10Policy1000ELNS0_9SortOrderE0EijNS1_21identity_decomposer_tEEEvPT2_PKT1_SA_iiT3_)
        /*01c4*/ 	.word	0x00000000


	//----- nvinfo : EIATTR_MIN_STACK_SIZE
	.align		4
.L_124:
        /*01c8*/ 	.byte	0x04, 0x12
        /*01ca*/ 	.short	(.L_126 - .L_125)
	.align		4
.L_125:
        /*01cc*/ 	.word	index@(_ZN3cub18CUB_300001_SM_10006detail10radix_sort31DeviceRadixSortSingleTileKernelINS1_5radix10policy_hubIiijE10Policy1000ELNS0_9SortOrderE0EiijNS1_21identity_decomposer_tEEEvPKT1_PSA_PKT2_PSE_T3_iiT4_)
        /*01d0*/ 	.word	0x00000000


	//----- nvinfo : EIATTR_MIN_STACK_SIZE
	.align		4
.L_126:
        /*01d4*/ 	.byte	0x04, 0x12
        /*01d6*/ 	.short	(.L_128 - .L_127)
	.align		4
.L_127:
        /*01d8*/ 	.word	index@(_ZN3cub18CUB_300001_SM_10006detail4scan16DeviceScanKernelINS2_10policy_hubIiiijN4cuda3std3__44plusIvEEE10Policy1000EPiSC_NS0_13ScanTileStateIiLb1EEES9_NS1_10InputValueIiSC_EEjiLb0EiEEvT0_T1_T2_iT3_T4_T5_)
        /*01dc*/ 	.word	0x00000000


	//----- nvinfo : EIATTR_MIN_STACK_SIZE
	.align		4
.L_128:
        /*01e0*/ 	.byte	0x04, 0x12
        /*01e2*/ 	.short	(.L_130 - .L_129)
	.align		4
.L_129:
        /*01e4*/ 	.word	index@(_ZN3cub18CUB_300001_SM_10006detail4scan20DeviceScanInitKernelINS0_13ScanTileStateIiLb1EEEEEvT_i)
        /*01e8*/ 	.word	0x00000000


	//----- nvinfo : EIATTR_MIN_STACK_SIZE
	.align		4
.L_130:
        /*01ec*/ 	.byte	0x04, 0x12
        /*01ee*/ 	.short	(.L_132 - .L_131)
	.align		4
.L_131:
        /*01f0*/ 	.word	index@(_ZN3cub18CUB_300001_SM_10006detail11EmptyKernelIvEEvv)
        /*01f4*/ 	.word	0x00000000


	//----- nvinfo : EIATTR_MIN_STACK_SIZE
	.align		4
.L_132:
        /*01f8*/ 	.byte	0x04, 0x12
        /*01fa*/ 	.short	(.L_134 - .L_133)
	.align		4
.L_133:
        /*01fc*/ 	.word	index@(_Z12mark_visitedPiiiS_S_S_)
        /*0200*/ 	.word	0x00000000


	//----- nvinfo : EIATTR_MIN_STACK_SIZE
	.align		4
.L_134:
        /*0204*/ 	.byte	0x04, 0x12
        /*0206*/ 	.short	(.L_136 - .L_135)
	.align		4
.L_135:
        /*0208*/ 	.word	index@(_Z25find_min_degree_unvisitedPiS_iS_S_)
        /*020c*/ 	.word	0x00000000


	//----- nvinfo : EIATTR_MIN_STACK_SIZE
	.align		4
.L_136:
        /*0210*/ 	.byte	0x04, 0x12
        /*0212*/ 	.short	(.L_138 - .L_137)
	.align		4
.L_137:
        /*0214*/ 	.word	index@(_Z15compute_degreesPiS_i)
        /*0218*/ 	.word	0x00000000


	//----- nvinfo : EIATTR_MIN_STACK_SIZE
	.align		4
.L_138:
        /*021c*/ 	.byte	0x04, 0x12
        /*021e*/ 	.short	(.L_140 - .L_139)
	.align		4
.L_139:
        /*0220*/ 	.word	index@(_Z14validate_edgesPiS_ii)
        /*0224*/ 	.word	0x00000000


	//----- nvinfo : EIATTR_MIN_STACK_SIZE
	.align		4
.L_140:
        /*0228*/ 	.byte	0x04, 0x12
        /*022a*/ 	.short	(.L_142 - .L_141)
	.align		4
.L_141:
        /*022c*/ 	.word	index@(_Z14generate_edgesPiiiP17curandStateXORWOW)
        /*0230*/ 	.word	0x00000000


	//----- nvinfo : EIATTR_MIN_STACK_SIZE
	.align		4
.L_142:
        /*0234*/ 	.byte	0x04, 0x12
        /*0236*/ 	.short	(.L_144 - .L_143)
	.align		4
.L_143:
        /*0238*/ 	.word	index@(_Z11init_curandP17curandStateXORWOWmi)
        /*023c*/ 	.word	0x00000000
.L_144:


//--------------------- .nv.compat                --------------------------
	.section	.nv.compat,"",@"SHT_CUDA_COMPAT_INFO"
	.align	4
        /*0000*/ 	.byte	0x02, 0x09, 0x00, 0x00, 0x02, 0x02, 0x01, 0x00, 0x02, 0x05, 0x05, 0x00, 0x03, 0x07, 0x01, 0x01
        /*0010*/ 	.byte	0x02, 0x03, 0x00, 0x00, 0x02, 0x06, 0x01, 0x00, 0x04, 0x0b, 0x08, 0x00, 0x09, 0x00, 0x00, 0x00
        /*0020*/ 	.byte	0x00, 0x00, 0x00, 0x00


//--------------------- .nv.info._ZN3cub18CUB_300001_SM_10006detail6reduce28DeviceReduceSingleTileKernelINS2_10policy_hubIijN4cuda3std3__44plusIvEEE10Policy1000EPiSC_iS9_iiNS7_10__identityEEEvT0_T1_T2_T3_T4_T6_ --------------------------
	.section	.nv.info._ZN3cub18CUB_300001_SM_10006detail6reduce28DeviceReduceSingleTileKernelINS2_10policy_hubIijN4cuda3std3__44plusIvEEE10Policy1000EPiSC_iS9_iiNS7_10__identityEEEvT0_T1_T2_T3_T4_T6_,"",@"SHT_CUDA_INFO"
	.sectionflags	@""
	.align	4


	//----- nvinfo : EIATTR_CUDA_API_VERSION
	.align		4
        /*0000*/ 	.byte	0x04, 0x37
        /*0002*/ 	.short	(.L_146 - .L_145)
.L_145:
        /*0004*/ 	.word	0x00000082


	//----- nvinfo : EIATTR_KPARAM_INFO
	.align		4
.L_146:
        /*0008*/ 	.byte	0x04, 0x17
        /*000a*/ 	.short	(.L_148 - .L_147)
.L_147:
        /*000c*/ 	.word	0x00000000
        /*0010*/ 	.short	0x0005
        /*0012*/ 	.short	0x001c
        /*0014*/ 	.byte	0x00, 0xf0, 0x05, 0x00


	//----- nvinfo : EIATTR_KPARAM_INFO
	.align		4
.L_148:
        /*0018*/ 	.byte	0x04, 0x17
        /*001a*/ 	.short	(.L_150 - .L_149)
.L_149:
        /*001c*/ 	.word	0x00000000
        /*0020*/ 	.short	0x0004
        /*0022*/ 	.short	0x0018
        /*0024*/ 	.byte	0x00, 0xf0, 0x11, 0x00


	//----- nvinfo : EIATTR_KPARAM_INFO
	.align		4
.L_150:
        /*0028*/ 	.byte	0x04, 0x17
        /*002a*/ 	.short	(.L_152 - .L_151)
.L_151:
        /*002c*/ 	.word	0x00000000
        /*0030*/ 	.short	0x0003
        /*0032*/ 	.short	0x0014
        /*0034*/ 	.byte	0x00, 0xf0, 0x05, 0x00


	//----- nvinfo : EIATTR_KPARAM_INFO
	.align		4
.L_152:
        /*0038*/ 	.byte	0x04, 0x17
        /*003a*/ 	.short	(.L_154 - .L_153)
.L_153:
        /*003c*/ 	.word	0x00000000
        /*0040*/ 	.short	0x0002
        /*0042*/ 	.short	0x0010
        /*0044*/ 	.byte	0x00, 0xf0, 0x11, 0x00


	//----- nvinfo : EIATTR_KPARAM_INFO
	.align		4
.L_154:
        /*0048*/ 	.byte	0x04, 0x17
        /*004a*/ 	.short	(.L_156 - .L_155)
.L_155:
        /*004c*/ 	.word	0x00000000
        /*0050*/ 	.short	0x0001
        /*0052*/ 	.short	0x0008
        /*0054*/ 	.byte	0x00, 0xf5, 0x21, 0x00


	//----- nvinfo : EIATTR_KPARAM_INFO
	.align		4
.L_156:
        /*0058*/ 	.byte	0x04, 0x17
        /*005a*/ 	.short	(.L_158 - .L_157)
.L_157:
        /*005c*/ 	.word	0x00000000
        /*0060*/ 	.short	0x0000
        /*0062*/ 	.short	0x0000
        /*0064*/ 	.byte	0x00, 0xf5, 0x21, 0x00


	//----- nvinfo : EIATTR_SPARSE_MMA_MASK
	.align		4
.L_158:
        /*0068*/ 	.byte	0x03, 0x50
        /*006a*/ 	.short	0x0000


	//----- nvinfo : EIATTR_MAXREG_COUNT
	.align		4
        /*006c*/ 	.byte	0x03, 0x1b
        /*006e*/ 	.short	0x00ff


	//----- nvinfo : EIATTR_NUM_BARRIERS
	.align		4
        /*0070*/ 	.byte	0x02, 0x4c
        /*0072*/ 	.byte	0x01
	.zero		1


	//----- nvinfo : EIATTR_MERCURY_ISA_VERSION
	.align		4
        /*0074*/ 	.byte	0x03, 0x5f
        /*0076*/ 	.short	0x0101


	//----- nvinfo : EIATTR_COOP_GROUP_MASK_REGIDS
	.align		4
        /*0078*/ 	.byte	0x04, 0x29
        /*007a*/ 	.short	(.L_160 - .L_159)


	//   ....[0]....
.L_159:
        /*007c*/ 	.word	0xffffffff


	//   ....[1]....
        /*0080*/ 	.word	0xffffffff


	//   ....[2]....
        /*0084*/ 	.word	0xffffffff


	//   ....[3]....
        /*0088*/ 	.word	0xffffffff


	//   ....[4]....
        /*008c*/ 	.word	0xffffffff


	//   ....[5]....
        /*0090*/ 	.word	0xffffffff


	//   ....[6]....
        /*0094*/ 	.word	0xffffffff


	//   ....[7]....
        /*0098*/ 	.word	0xffffffff


	//   ....[8]....
        /*009c*/ 	.word	0xffffffff


	//   ....[9]....
        /*00a0*/ 	.word	0xffffffff


	//   ....[10]....
        /*00a4*/ 	.word	0xffffffff


	//   ....[11]....
        /*00a8*/ 	.word	0xffffffff


	//   ....[12]....
        /*00ac*/ 	.word	0xffffffff


	//   ....[13]....
        /*00b0*/ 	.word	0xffffffff


	//----- nvinfo : EIATTR_COOP_GROUP_INSTR_OFFSETS
	.align		4
.L_160:
        /*00b4*/ 	.byte	0x04, 0x28
        /*00b6*/ 	.short	(.L_162 - .L_161)


	//   ....[0]....
.L_161:
        /*00b8*/ 	.word	0x00000890


	//   ....[1]....
        /*00bc*/ 	.word	0x00000a80


	//   ....[2]....
        /*00c0*/ 	.word	0x00000b20


	//   ....[3]....
        /*00c4*/ 	.word	0x00000ba0


	//   ....[4]....
        /*00c8*/ 	.word	0x00000c00


	//   ....[5]....
        /*00cc*/ 	.word	0x00000c40


	//   ....[6]....
        /*00d0*/ 	.word	0x000018b0


	//   ....[7]....
        /*00d4*/ 	.word	0x000021b0


	//   ....[8]....
        /*00d8*/ 	.word	0x000023a0


	//   ....[9]....
        /*00dc*/ 	.word	0x00002430


	//   ....[10]....
        /*00e0*/ 	.word	0x00002480


	//   ....[11]....
        /*00e4*/ 	.word	0x000024f0


	//   ....[12]....
        /*00e8*/ 	.word	0x00002560


	//   ....[13]....
        /*00ec*/ 	.word	0x00003340


	//----- nvinfo : EIATTR_VRC_CTA_INIT_COUNT
	.align		4
.L_162:
        /*00f0*/ 	.byte	0x02, 0x4a
	.zero		1
	.zero		1


	//----- nvinfo : EIATTR_EXIT_INSTR_OFFSETS
	.align		4
        /*00f4*/ 	.byte	0x04, 0x1c
        /*00f6*/ 	.short	(.L_164 - .L_163)


	//   ....[0]....
.L_163:
        /*00f8*/ 	.word	0x00000080


	//   ....[1]....
        /*00fc*/ 	.word	0x000000c0


	//   ....[2]....
        /*0100*/ 	.word	0x000034c0


	//   ....[3]....
        /*0104*/ 	.word	0x00003510


	//----- nvinfo : EIATTR_MAX_THREADS
	.align		4
.L_164:
        /*0108*/ 	.byte	0x04, 0x05
        /*010a*/ 	.short	(.L_166 - .L_165)
.L_165:
        /*010c*/ 	.word	0x00000100
        /*0110*/ 	.word	0x00000001
        /*0114*/ 	.word	0x00000001


	//----- nvinfo : EIATTR_CRS_STACK_SIZE
	.align		4
.L_166:
        /*0118*/ 	.byte	0x04, 0x1e
        /*011a*/ 	.short	(.L_168 - .L_167)
.L_167:
        /*011c*/ 	.word	0x00000000


	//----- nvinfo : EIATTR_CBANK_PARAM_SIZE
	.align		4
.L_168:
        /*0120*/ 	.byte	0x03, 0x19
        /*0122*/ 	.short	0x001d


	//----- nvinfo : EIATTR_PARAM_CBANK
	.align		4
        /*0124*/ 	.byte	0x04, 0x0a
        /*0126*/ 	.short	(.L_170 - .L_169)
	.align		4
.L_169:
        /*0128*/ 	.word	index@(.nv.constant0._ZN3cub18CUB_300001_SM_10006detail6reduce28DeviceReduceSingleTileKernelINS2_10policy_hubIijN4cuda3std3__44plusIvEEE10Policy1000EPiSC_iS9_iiNS7_10__identityEEEvT0_T1_T2_T3_T4_T6_)
        /*012c*/ 	.short	0x0380
        /*012e*/ 	.short	0x001d


	//----- nvinfo : EIATTR_SW_WAR
	.align		4
.L_170:
        /*0130*/ 	.byte	0x04, 0x36
        /*0132*/ 	.short	(.L_172 - .L_171)
.L_171:
        /*0134*/ 	.word	0x00000008
.L_172:


//--------------------- .nv.info._ZN3cub18CUB_300001_SM_10006detail6reduce18DeviceReduceKernelINS2_10policy_hubIijN4cuda3std3__44plusIvEEE10Policy1000EPijS9_iNS7_10__identityEEEvT0_PT3_T1_NS0_13GridEvenShareISH_EET2_T4_ --------------------------
	.section	.nv.info._ZN3cub18CUB_300001_SM_10006detail6reduce18DeviceReduceKernelINS2_10policy_hubIijN4cuda3std3__44plusIvEEE10Policy1000EPijS9_iNS7_10__identityEEEvT0_PT3_T1_NS0_13GridEvenShareISH_EET2_T4_,"",@"SHT_CUDA_INFO"
	.sectionflags	@""
	.align	4


	//----- nvinfo : EIATTR_CUDA_API_VERSION
	.align		4
        /*0000*/ 	.byte	0x04, 0x37
        /*0002*/ 	.short	(.L_174 - .L_173)
.L_173:
        /*0004*/ 	.word	0x00000082


	//----- nvinfo : EIATTR_KPARAM_INFO
	.align		4
.L_174:
        /*0008*/ 	.byte	0x04, 0x17
        /*000a*/ 	.short	(.L_176 - .L_175)
.L_175:
        /*000c*/ 	.word	0x00000000
        /*0010*/ 	.short	0x0005
        /*0012*/ 	.short	0x003d
        /*0014*/ 	.byte	0x00, 0xf0, 0x05, 0x00


	//----- nvinfo : EIATTR_KPARAM_INFO
	.align		4
.L_176:
        /*0018*/ 	.byte	0x04, 0x17
        /*001a*/ 	.short	(.L_178 - .L_177)
.L_177:
        /*001c*/ 	.word	0x00000000
        /*0020*/ 	.short	0x0004
        /*0022*/ 	.short	0x003c
        /*0024*/ 	.byte	0x00, 0xf0, 0x05, 0x00


	//----- nvinfo : EIATTR_KPARAM_INFO
	.align		4
.L_178:
        /*0028*/ 	.byte	0x04, 0x17
        /*002a*/ 	.short	(.L_180 - .L_179)
.L_179:
        /*002c*/ 	.word	0x00000000
        /*0030*/ 	.short	0x0003
        /*0032*/ 	.short	0x0014
        /*0034*/ 	.byte	0x00, 0xf0, 0xa1, 0x00


	//----- nvinfo : EIATTR_KPARAM_INFO
	.align		4
.L_180:
        /*0038*/ 	.byte	0x04, 0x17
        /*003a*/ 	.short	(.L_182 - .L_181)
.L_181:
        /*003c*/ 	.word	0x00000000
        /*0040*/ 	.short	0x0002
        /*0042*/ 	.short	0x0010
        /*0044*/ 	.byte	0x00, 0xf0, 0x11, 0x00


	//----- nvinfo : EIATTR_KPARAM_INFO
	.align		4
.L_182:
        /*0048*/ 	.byte	0x04, 0x17
        /*004a*/ 	.short	(.L_184 - .L_183)
.L_183:
        /*004c*/ 	.word	0x00000000
        /*0050*/ 	.short	0x0001
        /*0052*/ 	.short	0x0008
        /*0054*/ 	.byte	0x00, 0xf5, 0x21, 0x00


	//----- nvinfo : EIATTR_KPARAM_INFO
	.align		4
.L_184:
        /*0058*/ 	.byte	0x04, 0x17
        /*005a*/ 	.short	(.L_186 - .L_185)
.L_185:
        /*005c*/ 	.word	0x00000000
        /*0060*/ 	.short	0x0000
        /*0062*/ 	.short	0x0000
        /*0064*/ 	.byte	0x00, 0xf5, 0x21, 0x00


	//----- nvinfo : EIATTR_SPARSE_MMA_MASK
	.align		4
.L_186:
        /*0068*/ 	.byte	0x03, 0x50
        /*006a*/ 	.short	0x0000


	//----- nvinfo : EIATTR_MAXREG_COUNT
	.align		4
        /*006c*/ 	.byte	0x03, 0x1b
        /*006e*/ 	.short	0x00ff


	//----- nvinfo : EIATTR_NUM_BARRIERS
	.align		4
        /*0070*/ 	.byte	0x02, 0x4c
        /*0072*/ 	.byte	0x01
	.zero		1


	//----- nvinfo : EIATTR_MERCURY_ISA_VERSION
	.align		4
        /*0074*/ 	.byte	0x03, 0x5f
        /*0076*/ 	.short	0x0101


	//----- nvinfo : EIATTR_COOP_GROUP_MASK_REGIDS
	.align		4
        /*0078*/ 	.byte	0x04, 0x29
        /*007a*/ 	.short	(.L_188 - .L_187)


	//   ....[0]....
.L_187:
        /*007c*/ 	.word	0xffffffff


	//   ....[1]....
        /*0080*/ 	.word	0xffffffff


	//   ....[2]....
        /*0084*/ 	.word	0xffffffff


	//   ....[3]....
        /*0088*/ 	.word	0xffffffff


	//   ....[4]....
        /*008c*/ 	.word	0xffffffff


	//   ....[5]....
        /*0090*/ 	.word	0xffffffff


	//   ....[6]....
        /*0094*/ 	.word	0xffffffff


	//   ....[7]....
        /*0098*/ 	.word	0xffffffff


	//   ....[8]....
        /*009c*/ 	.word	0xffffffff


	//   ....[9]....
        /*00a0*/ 	.word	0xffffffff


	//   ....[10]....
        /*00a4*/ 	.word	0xffffffff


	//   ....[11]....
        /*00a8*/ 	.word	0xffffffff


	//   ....[12]....
        /*00ac*/ 	.word	0xffffffff


	//   ....[13]....
        /*00b0*/ 	.word	0xffffffff


	//----- nvinfo : EIATTR_COOP_GROUP_INSTR_OFFSETS
	.align		4
.L_188:
        /*00b4*/ 	.byte	0x04, 0x28
        /*00b6*/ 	.short	(.L_190 - .L_189)


	//   ....[0]....
.L_189:
        /*00b8*/ 	.word	0x000004d0


	//   ....[1]....
        /*00bc*/ 	.word	0x000006c0


	//   ....[2]....
        /*00c0*/ 	.word	0x00000760


	//   ....[3]....
        /*00c4*/ 	.word	0x000007e0


	//   ....[4]....
        /*00c8*/ 	.word	0x00000840


	//   ....[5]....
        /*00cc*/ 	.word	0x00000880


	//   ....[6]....
        /*00d0*/ 	.word	0x00001130


	//   ....[7]....
        /*00d4*/ 	.word	0x000016e0


	//   ....[8]....
        /*00d8*/ 	.word	0x000018d0


	//   ....[9]....
        /*00dc*/ 	.word	0x00001960


	//   ....[10]....
        /*00e0*/ 	.word	0x000019d0


	//   ....[11]....
        /*00e4*/ 	.word	0x00001a20


	//   ....[12]....
        /*00e8*/ 	.word	0x00001a70


	//   ....[13]....
        /*00ec*/ 	.word	0x00002500


	//----- nvinfo : EIATTR_VRC_CTA_INIT_COUNT
	.align		4
.L_190:
        /*00f0*/ 	.byte	0x02, 0x4a
	.zero		1
	.zero		1


	//----- nvinfo : EIATTR_EXIT_INSTR_OFFSETS
	.align		4
        /*00f4*/ 	.byte	0x04, 0x1c
        /*00f6*/ 	.short	(.L_192 - .L_191)


	//   ....[0]....
.L_191:
        /*00f8*/ 	.word	0x00002680


	//   ....[1]....
        /*00fc*/ 	.word	0x000026c0


	//----- nvinfo : EIATTR_MAX_THREADS
	.align		4
.L_192:
        /*0100*/ 	.byte	0x04, 0x05
        /*0102*/ 	.short	(.L_194 - .L_193)
.L_193:
        /*0104*/ 	.word	0x00000100
        /*0108*/ 	.word	0x00000001
        /*010c*/ 	.word	0x00000001


	//----- nvinfo : EIATTR_CRS_STACK_SIZE
	.align		4
.L_194:
        /*0110*/ 	.byte	0x04, 0x1e
        /*0112*/ 	.short	(.L_196 - .L_195)
.L_195:
        /*0114*/ 	.word	0x00000000


	//----- nvinfo : EIATTR_CBANK_PARAM_SIZE
	.align		4
.L_196:
        /*0118*/ 	.byte	0x03, 0x19
        /*011a*/ 	.short	0x003e


	//----- nvinfo : EIATTR_PARAM_CBANK
	.align		4
        /*011c*/ 	.byte	0x04, 0x0a
        /*011e*/ 	.short	(.L_198 - .L_197)
	.align		4
.L_197:
        /*0120*/ 	.word	index@(.nv.constant0._ZN3cub18CUB_300001_SM_10006detail6reduce18DeviceReduceKernelINS2_10policy_hubIijN4cuda3std3__44plusIvEEE10Policy1000EPijS9_iNS7_10__identityEEEvT0_PT3_T1_NS0_13GridEvenShareISH_EET2_T4_)
        /*0124*/ 	.short	0x0380
        /*0126*/ 	.short	0x003e


	//----- nvinfo : EIATTR_SW_WAR
	.align		4
.L_198:
        /*0128*/ 	.byte	0x04, 0x36
        /*012a*/ 	.short	(.L_200 - .L_199)
.L_199:
        /*012c*/ 	.word	0x00000008
.L_200:


//--------------------- .nv.info._ZN3cub18CUB_300001_SM_10006detail6reduce28DeviceReduceSingleTileKernelINS2_10policy_hubIijN4cuda3std3__44plusIvEEE10Policy1000EPiSC_jS9_iiNS7_10__identityEEEvT0_T1_T2_T3_T4_T6_ --------------------------
	.section	.nv.info._ZN3cub18CUB_300001_SM_10006detail6reduce28DeviceReduceSingleTileKernelINS2_10policy_hubIijN4cuda3std3__44plusIvEEE10Policy1000EPiSC_jS9_iiNS7_10__identityEEEvT0_T1_T2_T3_T4_T6_,"",@"SHT_CUDA_INFO"
	.sectionflags	@""
	.align	4


	//----- nvinfo : EIATTR_CUDA_API_VERSION
	.align		4
        /*0000*/ 	.byte	0x04, 0x37
        /*0002*/ 	.short	(.L_202 - .L_201)
.L_201:
        /*0004*/ 	.word	0x00000082


	//----- nvinfo : EIATTR_KPARAM_INFO
	.align		4
.L_202:
        /*0008*/ 	.byte	0x04, 0x17
        /*000a*/ 	.short	(.L_204 - .L_203)
.L_203:
        /*000c*/ 	.word	0x00000000
        /*0010*/ 	.short	0x0005
        /*0012*/ 	.short	0x001c
        /*0014*/ 	.byte	0x00, 0xf0, 0x05, 0x00


	//----- nvinfo : EIATTR_KPARAM_INFO
	.align		4
.L_204:
        /*0018*/ 	.byte	0x04, 0x17
        /*001a*/ 	.short	(.L_206 - .L_205)
.L_205:
        /*001c*/ 	.word	0x00000000
        /*0020*/ 	.short	0x0004
        /*0022*/ 	.short	0x0018
        /*0024*/ 	.byte	0x00, 0xf0, 0x11, 0x00


	//----- nvinfo : EIATTR_KPARAM_INFO
	.align		4
.L_206:
        /*0028*/ 	.byte	0x04, 0x17
        /*002a*/ 	.short	(.L_208 - .L_207)
.L_207:
        /*002c*/ 	.word	0x00000000
        /*0030*/ 	.short	0x0003
        /*0032*/ 	.short	0x0014
        /*0034*/ 	.byte	0x00, 0xf0, 0x05, 0x00


	//----- nvinfo : EIATTR_KPARAM_INFO
	.align		4
.L_208:
        /*0038*/ 	.byte	0x04, 0x17
        /*003a*/ 	.short	(.L_210 - .L_209)
.L_209:
        /*003c*/ 	.word	0x00000000
        /*0040*/ 	.short	0x0002
        /*0042*/ 	.short	0x0010
        /*0044*/ 	.byte	0x00, 0xf0, 0x11, 0x00


	//----- nvinfo : EIATTR_KPARAM_INFO
	.align		4
.L_210:
        /*0048*/ 	.byte	0x04, 0x17
        /*004a*/ 	.short	(.L_212 - .L_211)
.L_211:
        /*004c*/ 	.word	0x00000000
        /*0050*/ 	.short	0x0001
        /*0052*/ 	.short	0x0008
        /*0054*/ 	.byte	0x00, 0xf5, 0x21, 0x00


	//----- nvinfo : EIATTR_KPARAM_INFO
	.align		4
.L_212:
        /*0058*/ 	.byte	0x04, 0x17
        /*005a*/ 	.short	(.L_214 - .L_213)
.L_213:
        /*005c*/ 	.word	0x00000000
        /*0060*/ 	.short	0x0000
        /*0062*/ 	.short	0x0000
        /*0064*/ 	.byte	0x00, 0xf5, 0x21, 0x00


	//----- nvinfo : EIATTR_SPARSE_MMA_MASK
	.align		4
.L_214:
        /*0068*/ 	.byte	0x03, 0x50
        /*006a*/ 	.short	0x0000


	//----- nvinfo : EIATTR_MAXREG_COUNT
	.align		4
        /*006c*/ 	.byte	0x03, 0x1b
        /*006e*/ 	.short	0x00ff


	//----- nvinfo : EIATTR_NUM_BARRIERS
	.align		4
        /*0070*/ 	.byte	0x02, 0x4c
        /*0072*/ 	.byte	0x01
	.zero		1


	//----- nvinfo : EIATTR_MERCURY_ISA_VERSION
	.align		4
        /*0074*/ 	.byte	0x03, 0x5f
        /*0076*/ 	.short	0x0101


	//----- nvinfo : EIATTR_COOP_GROUP_MASK_REGIDS
	.align		4
        /*0078*/ 	.byte	0x04, 0x29
        /*007a*/ 	.short	(.L_216 - .L_215)


	//   ....[0]....
.L_215:
        /*007c*/ 	.word	0xffffffff


	//   ....[1]....
        /*0080*/ 	.word	0xffffffff


	//   ....[2]....
        /*0084*/ 	.word	0xffffffff


	//   ....[3]....
        /*0088*/ 	.word	0xffffffff


	//   ....[4]....
        /*008c*/ 	.word	0xffffffff


	//   ....[5]....
        /*0090*/ 	.word	0xffffffff


	//   ....[6]....
        /*0094*/ 	.word	0xffffffff


	//   ....[7]....
        /*0098*/ 	.word	0xffffffff


	//   ....[8]....
        /*009c*/ 	.word	0xffffffff


	//   ....[9]....
        /*00a0*/ 	.word	0xffffffff


	//   ....[10]....
        /*00a4*/ 	.word	0xffffffff


	//   ....[11]....
        /*00a8*/ 	.word	0xffffffff


	//   ....[12]....
        /*00ac*/ 	.word	0xffffffff


	//   ....[13]....
        /*00b0*/ 	.word	0xffffffff


	//----- nvinfo : EIATTR_COOP_GROUP_INSTR_OFFSETS
	.align		4
.L_216:
        /*00b4*/ 	.byte	0x04, 0x28
        /*00b6*/ 	.short	(.L_218 - .L_217)


	//   ....[0]....
.L_217:
        /*00b8*/ 	.word	0x00000840


	//   ....[1]....
        /*00bc*/ 	.word	0x00000a30


	//   ....[2]....
        /*00c0*/ 	.word	0x00000ad0


	//   ....[3]....
        /*00c4*/ 	.word	0x00000b40


	//   ....[4]....
        /*00c8*/ 	.word	0x00000b80


	//   ....[5]....
        /*00cc*/ 	.word	0x00000bd0


	//   ....[6]....
        /*00d0*/ 	.word	0x000013f0


	//   ....[7]....
        /*00d4*/ 	.word	0x00001ca0


	//   ....[8]....
        /*00d8*/ 	.word	0x00001e90


	//   ....[9]....
        /*00dc*/ 	.word	0x00001f20


	//   ....[10]....
        /*00e0*/ 	.word	0x00001f70


	//   ....[11]....
        /*00e4*/ 	.word	0x00001ff0


	//   ....[12]....
        /*00e8*/ 	.word	0x00002050


	//   ....[13]....
        /*00ec*/ 	.word	0x000029d0


	//----- nvinfo : EIATTR_VRC_CTA_INIT_COUNT
	.align		4
.L_218:
        /*00f0*/ 	.byte	0x02, 0x4a
	.zero		1
	.zero		1


	//----- nvinfo : EIATTR_EXIT_INSTR_OFFSETS
	.align		4
        /*00f4*/ 	.byte	0x04, 0x1c
        /*00f6*/ 	.short	(.L_220 - .L_219)


	//   ....[0]....
.L_219:
        /*00f8*/ 	.word	0x00000080


	//   ....[1]....
        /*00fc*/ 	.word	0x000000c0


	//   ....[2]....
        /*0100*/ 	.word	0x00002b50


	//   ....[3]....
        /*0104*/ 	.word	0x00002ba0


	//----- nvinfo : EIATTR_MAX_THREADS
	.align		4
.L_220:
        /*0108*/ 	.byte	0x04, 0x05
        /*010a*/ 	.short	(.L_222 - .L_221)
.L_221:
        /*010c*/ 	.word	0x00000100
        /*0110*/ 	.word	0x00000001
        /*0114*/ 	.word	0x00000001


	//----- nvinfo : EIATTR_CRS_STACK_SIZE
	.align		4
.L_222:
        /*0118*/ 	.byte	0x04, 0x1e
        /*011a*/ 	.short	(.L_224 - .L_223)
.L_223:
        /*011c*/ 	.word	0x00000000


	//----- nvinfo : EIATTR_CBANK_PARAM_SIZE
	.align		4
.L_224:
        /*0120*/ 	.byte	0x03, 0x19
        /*0122*/ 	.short	0x001d


	//----- nvinfo : EIATTR_PARAM_CBANK
	.align		4
        /*0124*/ 	.byte	0x04, 0x0a
        /*0126*/ 	.short	(.L_226 - .L_225)
	.align		4
.L_225:
        /*0128*/ 	.word	index@(.nv.constant0._ZN3cub18CUB_300001_SM_10006detail6reduce28DeviceReduceSingleTileKernelINS2_10policy_hubIijN4cuda3std3__44plusIvEEE10Policy1000EPiSC_jS9_iiNS7_10__identityEEEvT0_T1_T2_T3_T4_T6_)
        /*012c*/ 	.short	0x0380
        /*012e*/ 	.short	0x001d


	//----- nvinfo : EIATTR_SW_WAR
	.align		4
.L_226:
        /*0130*/ 	.byte	0x04, 0x36
        /*0132*/ 	.short	(.L_228 - .L_227)
.L_227:
        /*0134*/ 	.word	0x00000008
.L_228:


//--------------------- .nv.info._ZN3cub18CUB_300001_SM_10006detail10radix_sort29DeviceRadixSortOnesweepKernelINS1_5radix10policy_hubIiijE10Policy1000ELNS0_9SortOrderE0EiijiiNS1_21identity_decomposer_tEEEvPT5_SB_PT3_PKSC_PT1_PKSG_PT2_PKSK_T4_iiT6_ --------------------------
	.section	.nv.info._ZN3cub18CUB_300001_SM_10006detail10radix_sort29DeviceRadixSortOnesweepKernelINS1_5radix10policy_hubIiijE10Policy1000ELNS0_9SortOrderE0EiijiiNS1_21identity_decomposer_tEEEvPT5_SB_PT3_PKSC_PT1_PKSG_PT2_PKSK_T4_iiT6_,"",@"SHT_CUDA_INFO"
	.sectionflags	@""
	.align	4


	//----- nvinfo : EIATTR_CUDA_API_VERSION
	.align		4
        /*0000*/ 	.byte	0x04, 0x37
        /*0002*/ 	.short	(.L_230 - .L_229)
.L_229:
        /*0004*/ 	.word	0x00000082


	//----- nvinfo : EIATTR_KPARAM_INFO
	.align		4
.L_230:
        /*0008*/ 	.byte	0x04, 0x17
        /*000a*/ 	.short	(.L_232 - .L_231)
.L_231:
        /*000c*/ 	.word	0x00000000
        /*0010*/ 	.short	0x000b
        /*0012*/ 	.short	0x004c
        /*0014*/ 	.byte	0x00, 0xf0, 0x05, 0x00


	//----- nvinfo : EIATTR_KPARAM_INFO
	.align		4
.L_232:
        /*0018*/ 	.byte	0x04, 0x17
        /*001a*/ 	.short	(.L_234 - .L_233)
.L_233:
        /*001c*/ 	.word	0x00000000
        /*0020*/ 	.short	0x000a
        /*0022*/ 	.short	0x0048
        /*0024*/ 	.byte	0x00, 0xf0, 0x11, 0x00


	//----- nvinfo : EIATTR_KPARAM_INFO
	.align		4
.L_234:
        /*0028*/ 	.byte	0x04, 0x17
        /*002a*/ 	.short	(.L_236 - .L_235)
.L_235:
        /*002c*/ 	.word	0x00000000
        /*0030*/ 	.short	0x0009
        /*0032*/ 	.short	0x0044
        /*0034*/ 	.byte	0x00, 0xf0, 0x11, 0x00


	//----- nvinfo : EIATTR_KPARAM_INFO
	.align		4
.L_236:
        /*0038*/ 	.byte	0x04, 0x17
        /*003a*/ 	.short	(.L_238 - .L_237)
.L_237:
        /*003c*/ 	.word	0x00000000
        /*0040*/ 	.short	0x0008
        /*0042*/ 	.short	0x0040
        /*0044*/ 	.byte	0x00, 0xf0, 0x11, 0x00


	//----- nvinfo : EIATTR_KPARAM_INFO
	.align		4
.L_238:
        /*0048*/ 	.byte	0x04, 0x17
        /*004a*/ 	.short	(.L_240 - .L_239)
.L_239:
        /*004c*/ 	.word	0x00000000
        /*0050*/ 	.short	0x0007
        /*0052*/ 	.short	0x0038
        /*0054*/ 	.byte	0x00, 0xf5, 0x21, 0x00


	//----- nvinfo : EIATTR_KPARAM_INFO
	.align		4
.L_240:
        /*0058*/ 	.byte	0x04, 0x17
        /*005a*/ 	.short	(.L_242 - .L_241)
.L_241:
        /*005c*/ 	.word	0x00000000
        /*0060*/ 	.short	0x0006
        /*0062*/ 	.short	0x0030
        /*0064*/ 	.byte	0x00, 0xf5, 0x21, 0x00


	//----- nvinfo : EIATTR_KPARAM_INFO
	.align		4
.L_242:
        /*0068*/ 	.byte	0x04, 0x17
        /*006a*/ 	.short	(.L_244 - .L_243)
.L_243:
        /*006c*/ 	.word	0x00000000
        /*0070*/ 	.short	0x0005
        /*0072*/ 	.short	0x0028
        /*0074*/ 	.byte	0x00, 0xf5, 0x21, 0x00


	//----- nvinfo : EIATTR_KPARAM_INFO
	.align		4
.L_244:
        /*0078*/ 	.byte	0x04, 0x17
        /*007a*/ 	.short	(.L_246 - .L_245)
.L_245:
        /*007c*/ 	.word	0x00000000
        /*0080*/ 	.short	0x0004
        /*0082*/ 	.short	0x0020
        /*0084*/ 	.byte	0x00, 0xf5, 0x21, 0x00


	//----- nvinfo : EIATTR_KPARAM_INFO
	.align		4
.L_246:
        /*0088*/ 	.byte	0x04, 0x17
        /*008a*/ 	.short	(.L_248 - .L_247)
.L_247:
        /*008c*/ 	.word	0x00000000
        /*0090*/ 	.short	0x0003
        /*0092*/ 	.short	0x0018
        /*0094*/ 	.byte	0x00, 0xf5, 0x21, 0x00


	//----- nvinfo : EIATTR_KPARAM_INFO
	.align		4
.L_248:
        /*0098*/ 	.byte	0x04, 0x17
        /*009a*/ 	.short	(.L_250 - .L_249)
.L_249:
        /*009c*/ 	.word	0x00000000
        /*00a0*/ 	.short	0x0002
        /*00a2*/ 	.short	0x0010
        /*00a4*/ 	.byte	0x00, 0xf5, 0x21, 0x00


	//----- nvinfo : EIATTR_KPARAM_INFO
	.align		4
.L_250:
        /*00a8*/ 	.byte	0x04, 0x17
        /*00aa*/ 	.short	(.L_252 - .L_251)
.L_251:
        /*00ac*/ 	.word	0x00000000
        /*00b0*/ 	.short	0x0001
        /*00b2*/ 	.short	0x0008
        /*00b4*/ 	.byte	0x00, 0xf5, 0x21, 0x00


	//----- nvinfo : EIATTR_KPARAM_INFO
	.align		4
.L_252:
        /*00b8*/ 	.byte	0x04, 0x17
        /*00ba*/ 	.short	(.L_254 - .L_253)
.L_253:
        /*00bc*/ 	.word	0x00000000
        /*00c0*/ 	.short	0x0000
        /*00c2*/ 	.short	0x0000
        /*00c4*/ 	.byte	0x00, 0xf5, 0x21, 0x00


	//----- nvinfo : EIATTR_SPARSE_MMA_MASK
	.align		4
.L_254:
        /*00c8*/ 	.byte	0x03, 0x50
        /*00ca*/ 	.short	0x0000


	//----- nvinfo : EIATTR_MAXREG_COUNT
	.align		4
        /*00cc*/ 	.byte	0x03, 0x1b
        /*00ce*/ 	.short	0x00a8


	//----- nvinfo : EIATTR_NUM_BARRIERS
	.align		4
        /*00d0*/ 	.byte	0x02, 0x4c
        /*00d2*/ 	.byte	0x01
	.zero		1


	//----- nvinfo : EIATTR_MERCURY_ISA_VERSION
	.align		4
        /*00d4*/ 	.byte	0x03, 0x5f
        /*00d6*/ 	.short	0x0101


	//----- nvinfo : EIATTR_COOP_GROUP_MASK_REGIDS
	.align		4
        /*00d8*/ 	.byte	0x04, 0x29
        /*00da*/ 	.short	(.L_256 - .L_255)


	//   ....[0]....
.L_255:
        /*00dc*/ 	.word	0xffffffff


	//   ....[1]....
        /*00e0*/ 	.word	0x05000003


	//   ....[2]....
        /*00e4*/ 	.word	0xffffffff


	//   ....[3]....
        /*00e8*/ 	.word	0xffffffff


	//   ....[4]....
        /*00ec*/ 	.word	0xffffffff


	//   ....[5]....
        /*00f0*/ 	.word	0xffffffff


	//   ....[6]....
        /*00f4*/ 	.word	0xffffffff


	//   ....[7]....
        /*00f8*/ 	.word	0xffffffff


	//   ....[8]....
        /*00fc*/ 	.word	0xffffffff


	//   ....[9]....
        /*0100*/ 	.word	0xffffffff


	//   ....[10]....
        /*0104*/ 	.word	0xffffffff


	//   ....[11]....
        /*0108*/ 	.word	0xffffffff


	//   ....[12]....
        /*010c*/ 	.word	0xffffffff


	//   ....[13]....
        /*0110*/ 	.word	0xffffffff


	//   ....[14]....
        /*0114*/ 	.word	0xffffffff


	//   ....[15]....
        /*0118*/ 	.word	0xffffffff


	//   ....[16]....
        /*011c*/ 	.word	0xffffffff


	//   ....[17]....
        /*0120*/ 	.word	0xffffffff


	//   ....[18]....
        /*0124*/ 	.word	0xffffffff


	//   ....[19]....
        /*0128*/ 	.word	0xffffffff


	//   ....[20]....
        /*012c*/ 	.word	0xffffffff


	//   ....[21]....
        /*0130*/ 	.word	0xffffffff


	//   ....[22]....
        /*0134*/ 	.word	0xffffffff


	//   ....[23]....
        /*0138*/ 	.word	0xffffffff


	//   ....[24]....
        /*013c*/ 	.word	0xffffffff


	//   ....[25]....
        /*0140*/ 	.word	0xffffffff


	//   ....[26]....
        /*0144*/ 	.word	0xffffffff


	//   ....[27]....
        /*0148*/ 	.word	0xffffffff


	//   ....[28]....
        /*014c*/ 	.word	0xffffffff


	//   ....[29]....
        /*0150*/ 	.word	0xffffffff


	//   ....[30]....
        /*0154*/ 	.word	0xffffffff


	//   ....[31]....
        /*0158*/ 	.word	0xffffffff


	//   ....[32]....
        /*015c*/ 	.word	0xffffffff


	//   ....[33]....
        /*0160*/ 	.word	0xffffffff


	//   ....[34]....
        /*0164*/ 	.word	0xffffffff


	//   ....[35]....
        /*0168*/ 	.word	0xffffffff


	//   ....[36]....
        /*016c*/ 	.word	0xffffffff


	//   ....[37]....
        /*0170*/ 	.word	0xffffffff


	//   ....[38]....
        /*0174*/ 	.word	0xffffffff


	//   ....[39]....
        /*0178*/ 	.word	0xffffffff


	//   ....[40]....
        /*017c*/ 	.word	0xffffffff


	//   ....[41]....
        /*0180*/ 	.word	0xffffffff


	//   ....[42]....
        /*0184*/ 	.word	0xffffffff


	//   ....[43]....
        /*0188*/ 	.word	0xffffffff


	//   ....[44]....
        /*018c*/ 	.word	0xffffffff


	//   ....[45]....
        /*0190*/ 	.word	0xffffffff


	//   ....[46]....
        /*0194*/ 	.word	0xffffffff


	//   ....[47]....
        /*0198*/ 	.word	0xffffffff


	//   ....[48]....
        /*019c*/ 	.word	0xffffffff


	//   ....[49]....
        /*01a0*/ 	.word	0xffffffff


	//   ....[50]....
        /*01a4*/ 	.word	0xffffffff


	//   ....[51]....
        /*01a8*/ 	.word	0xffffffff


	//   ....[52]....
        /*01ac*/ 	.word	0xffffffff


	//   ....[53]....
        /*01b0*/ 	.word	0xffffffff


	//   ....[54]....
        /*01b4*/ 	.word	0xffffffff


	//   ....[55]....
        /*01b8*/ 	.word	0xffffffff


	//   ....[56]....
        /*01bc*/ 	.word	0xffffffff


	//   ....[57]....
        /*01c0*/ 	.word	0xffffffff


	//   ....[58]....
        /*01c4*/ 	.word	0xffffffff


	//   ....[59]....
        /*01c8*/ 	.word	0xffffffff


	//   ....[60]....
        /*01cc*/ 	.word	0xffffffff


	//   ....[61]....
        /*01d0*/ 	.word	0xffffffff


	//   ....[62]....
        /*01d4*/ 	.word	0xffffffff


	//   ....[63]....
        /*01d8*/ 	.word	0xffffffff


	//   ....[64]....
        /*01dc*/ 	.word	0xffffffff


	//   ....[65]....
        /*01e0*/ 	.word	0xffffffff


	//   ....[66]....
        /*01e4*/ 	.word	0xffffffff


	//   ....[67]....
        /*01e8*/ 	.word	0xffffffff


	//   ....[68]....
        /*01ec*/ 	.word	0xffffffff


	//   ....[69]....
        /*01f0*/ 	.word	0xffffffff


	//   ....[70]....
        /*01f4*/ 	.word	0xffffffff


	//   ....[71]....
        /*01f8*/ 	.word	0xffffffff


	//   ....[72]....
        /*01fc*/ 	.word	0xffffffff


	//   ....[73]....
        /*0200*/ 	.word	0xffffffff


	//   ....[74]....
        /*0204*/ 	.word	0xffffffff


	//   ....[75]....
        /*0208*/ 	.word	0xffffffff


	//   ....[76]....
        /*020c*/ 	.word	0xffffffff


	//   ....[77]....
        /*0210*/ 	.word	0xffffffff


	//   ....[78]....
        /*0214*/ 	.word	0xffffffff


	//   ....[79]....
        /*0218*/ 	.word	0xffffffff


	//   ....[80]....
        /*021c*/ 	.word	0xffffffff


	//   ....[81]....
        /*0220*/ 	.word	0xffffffff


	//   ....[82]....
        /*0224*/ 	.word	0xffffffff


	//   ....[83]....
        /*0228*/ 	.word	0xffffffff


	//   ....[84]....
        /*022c*/ 	.word	0xffffffff


	//   ....[85]....
        /*0230*/ 	.word	0xffffffff


	//   ....[86]....
        /*0234*/ 	.word	0xffffffff


	//   ....[87]....
        /*0238*/ 	.word	0xffffffff


	//   ....[88]....
        /*023c*/ 	.word	0xffffffff


	//   ....[89]....
        /*0240*/ 	.word	0xffffffff


	//   ....[90]....
        /*0244*/ 	.word	0xffffffff


	//   ....[91]....
        /*0248*/ 	.word	0xffffffff


	//   ....[92]....
        /*024c*/ 	.word	0xffffffff


	//   ....[93]....
        /*0250*/ 	.word	0xffffffff


	//   ....[94]....
        /*0254*/ 	.word	0xffffffff


	//   ....[95]....
        /*0258*/ 	.word	0xffffffff


	//   ....[96]....
        /*025c*/ 	.word	0xffffffff


	//   ....[97]....
        /*0260*/ 	.word	0xffffffff


	//   ....[98]....
        /*0264*/ 	.word	0xffffffff


	//   ....[99]....
        /*0268*/ 	.word	0xffffffff


	//   ....[100]....
        /*026c*/ 	.word	0xffffffff


	//   ....[101]....
        /*0270*/ 	.word	0xffffffff


	//   ....[102]....
        /*0274*/ 	.word	0xffffffff


	//   ....[103]....
        /*0278*/ 	.word	0xffffffff


	//   ....[104]....
        /*027c*/ 	.word	0xffffffff


	//   ....[105]....
        /*0280*/ 	.word	0xffffffff


	//   ....[106]....
        /*0284*/ 	.word	0xffffffff


	//   ....[107]....
        /*0288*/ 	.word	0xffffffff


	//   ....[108]....
        /*028c*/ 	.word	0xffffffff


	//   ....[109]....
        /*0290*/ 	.word	0xffffffff


	//   ....[110]....
        /*0294*/ 	.word	0xffffffff


	//   ....[111]....
        /*0298*/ 	.word	0xffffffff


	//   ....[112]....
        /*029c*/ 	.word	0xffffffff


	//   ....[113]....
        /*02a0*/ 	.word	0xffffffff


	//   ....[114]....
        /*02a4*/ 	.word	0xffffffff


	//   ....[115]....
        /*02a8*/ 	.word	0xffffffff


	//   ....[116]....
        /*02ac*/ 	.word	0xffffffff


	//   ....[117]....
        /*02b0*/ 	.word	0xffffffff


	//   ....[118]....
        /*02b4*/ 	.word	0xffffffff


	//   ....[119]....
        /*02b8*/ 	.word	0xffffffff


	//   ....[120]....
        /*02bc*/ 	.word	0xffffffff


	//   ....[121]....
        /*02c0*/ 	.word	0xffffffff


	//   ....[122]....
        /*02c4*/ 	.word	0xffffffff


	//   ....[123]....
        /*02c8*/ 	.word	0xffffffff


	//   ....[124]....
        /*02cc*/ 	.word	0xffffffff


	//   ....[125]....
        /*02d0*/ 	.word	0xffffffff


	//   ....[126]....
        /*02d4*/ 	.word	0xffffffff


	//   ....[127]....
        /*02d8*/ 	.word	0xffffffff


	//   ....[128]....
        /*02dc*/ 	.word	0xffffffff


	//   ....[129]....
        /*02e0*/ 	.word	0xffffffff


	//   ....[130]....
        /*02e4*/ 	.word	0xffffffff


	//   ....[131]....
        /*02e8*/ 	.word	0xffffffff


	//   ....[132]....
        /*02ec*/ 	.word	0xffffffff


	//   ....[133]....
        /*02f0*/ 	.word	0xffffffff


	//   ....[134]....
        /*02f4*/ 	.word	0xffffffff


	//   ....[135]....
        /*02f8*/ 	.word	0xffffffff


	//   ....[136]....
        /*02fc*/ 	.word	0xffffffff


	//   ....[137]....
        /*0300*/ 	.word	0xffffffff


	//   ....[138]....
        /*0304*/ 	.word	0xffffffff


	//   ....[139]....
        /*0308*/ 	.word	0xffffffff


	//   ....[140]....
        /*030c*/ 	.word	0xffffffff


	//   ....[141]....
        /*0310*/ 	.word	0xffffffff


	//   ....[142]....
        /*0314*/ 	.word	0xffffffff


	//   ....[143]....
        /*0318*/ 	.word	0xffffffff


	//   ....[144]....
        /*031c*/ 	.word	0xffffffff


	//   ....[145]....
        /*0320*/ 	.word	0xffffffff


	//   ....[146]....
        /*0324*/ 	.word	0xffffffff


	//   ....[147]....
        /*0328*/ 	.word	0xffffffff


	//   ....[148]....
        /*032c*/ 	.word	0xffffffff


	//   ....[149]....
        /*0330*/ 	.word	0xffffffff


	//   ....[150]....
        /*0334*/ 	.word	0xffffffff


	//   ....[151]....
        /*0338*/ 	.word	0xffffffff


	//   ....[152]....
        /*033c*/ 	.word	0xffffffff


	//   ....[153]....
        /*0340*/ 	.word	0xffffffff


	//   ....[154]....
        /*0344*/ 	.word	0xffffffff


	//   ....[155]....
        /*0348*/ 	.word	0xffffffff


	//   ....[156]....
        /*034c*/ 	.word	0xffffffff


	//   ....[157]....
        /*0350*/ 	.word	0xffffffff


	//   ....[158]....
        /*0354*/ 	.word	0xffffffff


	//   ....[159]....
        /*0358*/ 	.word	0xffffffff


	//   ....[160]....
        /*035c*/ 	.word	0xffffffff


	//   ....[161]....
        /*0360*/ 	.word	0xffffffff


	//   ....[162]....
        /*0364*/ 	.word	0xffffffff


	//   ....[163]....
        /*0368*/ 	.word	0xffffffff


	//   ....[164]....
        /*036c*/ 	.word	0xffffffff


	//   ....[165]....
        /*0370*/ 	.word	0xffffffff


	//   ....[166]....
        /*0374*/ 	.word	0xffffffff


	//   ....[167]....
        /*0378*/ 	.word	0xffffffff


	//   ....[168]....
        /*037c*/ 	.word	0xffffffff


	//   ....[169]....
        /*0380*/ 	.word	0xffffffff


	//   ....[170]....
        /*0384*/ 	.word	0xffffffff


	//   ....[171]....
        /*0388*/ 	.word	0xffffffff


	//   ....[172]....
        /*038c*/ 	.word	0xffffffff


	//   ....[173]....
        /*0390*/ 	.word	0xffffffff


	//   ....[174]....
        /*0394*/ 	.word	0xffffffff


	//   ....[175]....
        /*0398*/ 	.word	0xffffffff


	//   ....[176]....
        /*039c*/ 	.word	0xffffffff


	//   ....[177]....
        /*03a0*/ 	.word	0xffffffff


	//   ....[178]....
        /*03a4*/ 	.word	0xffffffff


	//   ....[179]....
        /*03a8*/ 	.word	0xffffffff


	//   ....[180]....
        /*03ac*/ 	.word	0xffffffff


	//   ....[181]....
        /*03b0*/ 	.word	0xffffffff


	//   ....[182]....
        /*03b4*/ 	.word	0xffffffff


	//   ....[183]....
        /*03b8*/ 	.word	0xffffffff


	//   ....[184]....
        /*03bc*/ 	.word	0xffffffff


	//   ....[185]....
        /*03c0*/ 	.word	0xffffffff


	//   ....[186]....
        /*03c4*/ 	.word	0xffffffff


	//   ....[187]....
        /*03c8*/ 	.word	0xffffffff


	//   ....[188]....
        /*03cc*/ 	.word	0xffffffff


	//   ....[189]....
        /*03d0*/ 	.word	0xffffffff


	//   ....[190]....
        /*03d4*/ 	.word	0xffffffff


	//   ....[191]....
        /*03d8*/ 	.word	0xffffffff


	//   ....[192]....
        /*03dc*/ 	.word	0xffffffff


	//   ....[193]....
        /*03e0*/ 	.word	0xffffffff


	//   ....[194]....
        /*03e4*/ 	.word	0xffffffff


	//   ....[195]....
        /*03e8*/ 	.word	0xffffffff


	//   ....[196]....
        /*03ec*/ 	.word	0xffffffff


	//   ....[197]....
        /*03f0*/ 	.word	0xffffffff


	//   ....[198]....
        /*03f4*/ 	.word	0xffffffff


	//   ....[199]....
        /*03f8*/ 	.word	0xffffffff


	//   ....[200]....
        /*03fc*/ 	.word	0xffffffff


	//   ....[201]....
        /*0400*/ 	.word	0xffffffff


	//   ....[202]....
        /*0404*/ 	.word	0xffffffff


	//   ....[203]....
        /*0408*/ 	.word	0xffffffff


	//   ....[204]....
        /*040c*/ 	.word	0xffffffff


	//   ....[205]....
        /*0410*/ 	.word	0xffffffff


	//   ....[206]....
        /*0414*/ 	.word	0xffffffff


	//   ....[207]....
        /*0418*/ 	.word	0xffffffff


	//   ....[208]....
        /*041c*/ 	.word	0xffffffff


	//   ....[209]....
        /*0420*/ 	.word	0xffffffff


	//   ....[210]....
        /*0424*/ 	.word	0xffffffff


	//   ....[211]....
        /*0428*/ 	.word	0xffffffff


	//   ....[212]....
        /*042c*/ 	.word	0xffffffff


	//   ....[213]....
        /*0430*/ 	.word	0xffffffff


	//   ....[214]....
        /*0434*/ 	.word	0x05000007


	//   ....[215]....
        /*0438*/ 	.word	0xffffffff


	//   ....[216]....
        /*043c*/ 	.word	0xffffffff


	//   ....[217]....
        /*0440*/ 	.word	0xffffffff


	//   ....[218]....
        /*0444*/ 	.word	0xffffffff


	//   ....[219]....
        /*0448*/ 	.word	0xffffffff


	//   ....[220]....
        /*044c*/ 	.word	0xffffffff


	//   ....[221]....
        /*0450*/ 	.word	0xffffffff


	//   ....[222]....
        /*0454*/ 	.word	0xffffffff


	//   ....[223]....
        /*0458*/ 	.word	0xffffffff


	//   ....[224]....
        /*045c*/ 	.word	0xffffffff


	//   ....[225]....
        /*0460*/ 	.word	0xffffffff


	//   ....[226]....
        /*0464*/ 	.word	0xffffffff


	//   ....[227]....
        /*0468*/ 	.word	0xffffffff


	//   ....[228]....
        /*046c*/ 	.word	0xffffffff


	//   ....[229]....
        /*0470*/ 	.word	0xffffffff


	//   ....[230]....
        /*0474*/ 	.word	0xffffffff


	//   ....[231]....
        /*0478*/ 	.word	0xffffffff


	//   ....[232]....
        /*047c*/ 	.word	0xffffffff


	//   ....[233]....
        /*0480*/ 	.word	0xffffffff


	//   ....[234]....
        /*0484*/ 	.word	0xffffffff


	//   ....[235]....
        /*0488*/ 	.word	0xffffffff


	//   ....[236]....
        /*048c*/ 	.word	0xffffffff


	//   ....[237]....
        /*0490*/ 	.word	0xffffffff


	//   ....[238]....
        /*0494*/ 	.word	0xffffffff


	//   ....[239]....
        /*0498*/ 	.word	0xffffffff


	//   ....[240]....
        /*049c*/ 	.word	0xffffffff


	//   ....[241]....
        /*04a0*/ 	.word	0xffffffff


	//   ....[242]....
        /*04a4*/ 	.word	0xffffffff


	//   ....[243]....
        /*04a8*/ 	.word	0xffffffff


	//   ....[244]....
        /*04ac*/ 	.word	0xffffffff


	//   ....[245]....
        /*04b0*/ 	.word	0xffffffff


	//   ....[246]....
        /*04b4*/ 	.word	0xffffffff


	//   ....[247]....
        /*04b8*/ 	.word	0xffffffff


	//   ....[248]....
        /*04bc*/ 	.word	0xffffffff


	//   ....[249]....
        /*04c0*/ 	.word	0xffffffff


	//   ....[250]....
        /*04c4*/ 	.word	0xffffffff


	//   ....[251]....
        /*04c8*/ 	.word	0xffffffff


	//   ....[252]....
        /*04cc*/ 	.word	0xffffffff


	//   ....[253]....
        /*04d0*/ 	.word	0xffffffff


	//   ....[254]....
        /*04d4*/ 	.word	0xffffffff


	//   ....[255]....
        /*04d8*/ 	.word	0xffffffff


	//   ....[0]....
        /*04dc*/ 	.word	0xffffffff


	//   ....[1]....
        /*04e0*/ 	.word	0xffffffff


	//   ....[2]....
        /*04e4*/ 	.word	0xffffffff


	//   ....[3]....
        /*04e8*/ 	.word	0xffffffff


	//   ....[4]....
        /*04ec*/ 	.word	0xffffffff


	//   ....[5]....
        /*04f0*/ 	.word	0xffffffff


	//   ....[6]....
        /*04f4*/ 	.word	0xffffffff


	//   ....[7]....
        /*04f8*/ 	.word	0xffffffff


	//   ....[8]....
        /*04fc*/ 	.word	0xffffffff


	//   ....[9]....
        /*0500*/ 	.word	0xffffffff


	//   ....[10]....
        /*0504*/ 	.word	0xffffffff


	//   ....[11]....
        /*0508*/ 	.word	0xffffffff


	//   ....[12]....
        /*050c*/ 	.word	0xffffffff


	//   ....[13]....
        /*0510*/ 	.word	0xffffffff


	//   ....[14]....
        /*0514*/ 	.word	0xffffffff


	//   ....[15]....
        /*0518*/ 	.word	0xffffffff


	//   ....[16]....
        /*051c*/ 	.word	0xffffffff


	//   ....[17]....
        /*0520*/ 	.word	0xffffffff


	//   ....[18]....
        /*0524*/ 	.word	0xffffffff


	//   ....[19]....
        /*0528*/ 	.word	0xffffffff


	//   ....[20]....
        /*052c*/ 	.word	0xffffffff


	//   ....[21]....
        /*0530*/ 	.word	0xffffffff


	//   ....[22]....
        /*0534*/ 	.word	0xffffffff


	//   ....[23]....
        /*0538*/ 	.word	0xffffffff


	//   ....[24]....
        /*053c*/ 	.word	0xffffffff


	//   ....[25]....
        /*0540*/ 	.word	0xffffffff


	//   ....[26]....
        /*0544*/ 	.word	0xffffffff


	//   ....[27]....
        /*0548*/ 	.word	0xffffffff


	//   ....[28]....
        /*054c*/ 	.word	0xffffffff


	//   ....[29]....
        /*0550*/ 	.word	0xffffffff


	//   ....[30]....
        /*0554*/ 	.word	0xffffffff


	//   ....[31]....
        /*0558*/ 	.word	0xffffffff


	//   ....[32]....
        /*055c*/ 	.word	0xffffffff


	//   ....[33]....
        /*0560*/ 	.word	0xffffffff


	//   ....[34]....
        /*0564*/ 	.word	0xffffffff


	//   ....[35]....
        /*0568*/ 	.word	0xffffffff


	//   ....[36]....
        /*056c*/ 	.word	0xffffffff


	//   ....[37]....
        /*0570*/ 	.word	0xffffffff


	//   ....[38]....
        /*0574*/ 	.word	0xffffffff


	//   ....[39]....
        /*0578*/ 	.word	0xffffffff


	//   ....[40]....
        /*057c*/ 	.word	0xffffffff


	//   ....[41]....
        /*0580*/ 	.word	0xffffffff


	//   ....[42]....
        /*0584*/ 	.word	0xffffffff


	//   ....[43]....
        /*0588*/ 	.word	0xffffffff


	//   ....[44]....
        /*058c*/ 	.word	0xffffffff


	//   ....[45]....
        /*0590*/ 	.word	0xffffffff


	//   ....[46]....
        /*0594*/ 	.word	0xffffffff


	//   ....[47]....
        /*0598*/ 	.word	0xffffffff


	//   ....[48]....
        /*059c*/ 	.word	0xffffffff


	//   ....[49]....
        /*05a0*/ 	.word	0xffffffff


	//   ....[50]....
        /*05a4*/ 	.word	0xffffffff


	//   ....[51]....
        /*05a8*/ 	.word	0x0500003f


	//   ....[52]....
        /*05ac*/ 	.word	0x0500003f


	//   ....[53]....
        /*05b0*/ 	.word	0x0500003f


	//   ....[54]....
        /*05b4*/ 	.word	0x0500003f


	//   ....[55]....
        /*05b8*/ 	.word	0x0500003f


	//----- nvinfo : EIATTR_COOP_GROUP_INSTR_OFFSETS
	.align		4
.L_256:
        /*05bc*/ 	.byte	0x04, 0x28
        /*05be*/ 	.short	(.L_258 - .L_257)


	//   ....[0]....
.L_257:
        /*05c0*/ 	.word	0x00001040


	//   ....[1]....
        /*05c4*/ 	.word	0x00001bc0


	//   ....[2]....
        /*05c8*/ 	.word	0x00003220


	//   ....[3]....
        /*05cc*/ 	.word	0x00003240


	//   ....[4]....
        /*05d0*/ 	.word	0x00003260


	//   ....[5]....
        /*05d4*/ 	.word	0x00003280


	//   ....[6]....
        /*05d8*/ 	.word	0x000032a0


	//   ....[7]....
        /*05dc*/ 	.word	0x00003750


	//   ....[8]....
        /*05e0*/ 	.word	0x00003760


	//   ....[9]....
        /*05e4*/ 	.word	0x00003780


	//   ....[10]....
        /*05e8*/ 	.word	0x000037a0


	//   ....[11]....
        /*05ec*/ 	.word	0x000037d0


	//   ....[12]....
        /*05f0*/ 	.word	0x00003830


	//   ....[13]....
        /*05f4*/ 	.word	0x00003870


	//   ....[14]....
        /*05f8*/ 	.word	0x00003890


	//   ....[15]....
        /*05fc*/ 	.word	0x000039a0


	//   ....[16]....
        /*0600*/ 	.word	0x000039b0


	//   ....[17]....
        /*0604*/ 	.word	0x000039d0


	//   ....[18]....
        /*0608*/ 	.word	0x00003a10


	//   ....[19]....
        /*060c*/ 	.word	0x00003a40


	//   ....[20]....
        /*0610*/ 	.word	0x00003a80


	//   ....[21]....
        /*0614*/ 	.word	0x00003aa0


	//   ....[22]....
        /*0618*/ 	.word	0x00003ac0


	//   ....[23]....
        /*061c*/ 	.word	0x00003b00


	//   ....[24]....
        /*0620*/ 	.word	0x00003bf0


	//   ....[25]....
        /*0624*/ 	.word	0x00003c50


	//   ....[26]....
        /*0628*/ 	.word	0x00003c60


	//   ....[27]....
        /*062c*/ 	.word	0x00003c80


	//   ....[28]....
        /*0630*/ 	.word	0x00003cc0


	//   ....[29]....
        /*0634*/ 	.word	0x00003cf0


	//   ....[30]....
        /*0638*/ 	.word	0x00003d30


	//   ....[31]....
        /*063c*/ 	.word	0x00003d50


	//   ....[32]....
        /*0640*/ 	.word	0x00003d70


	//   ....[33]....
        /*0644*/ 	.word	0x00003e60


	//   ....[34]....
        /*0648*/ 	.word	0x00003e90


	//   ....[35]....
        /*064c*/ 	.word	0x00003ea0


	//   ....[36]....
        /*0650*/ 	.word	0x00003ec0


	//   ....[37]....
        /*0654*/ 	.word	0x00003f00


	//   ....[38]....
        /*0658*/ 	.word	0x00003f30


	//   ....[39]....
        /*065c*/ 	.word	0x00003f70


	//   ....[40]....
        /*0660*/ 	.word	0x00003f90


	//   ....[41]....
        /*0664*/ 	.word	0x00003fb0


	//   ....[42]....
        /*0668*/ 	.word	0x00004100


	//   ....[43]....
        /*066c*/ 	.word	0x00004110


	//   ....[44]....
        /*0670*/ 	.word	0x00004130


	//   ....[45]....
        /*0674*/ 	.word	0x00004170


	//   ....[46]....
        /*0678*/ 	.word	0x000041a0


	//   ....[47]....
        /*067c*/ 	.word	0x000041e0


	//   ....[48]....
        /*0680*/ 	.word	0x00004200


	//   ....[49]....
        /*0684*/ 	.word	0x00004220


	//   ....[50]....
        /*0688*/ 	.word	0x00004270


	//   ....[51]....
        /*068c*/ 	.word	0x00004360


	//   ....[52]....
        /*0690*/ 	.word	0x00004370


	//   ....[53]....
        /*0694*/ 	.word	0x000043a0


	//   ....[54]....
        /*0698*/ 	.word	0x000043d0


	//   ....[55]....
        /*069c*/ 	.word	0x00004420


	//   ....[56]....
        /*06a0*/ 	.word	0x00004430


	//   ....[57]....
        /*06a4*/ 	.word	0x00004470


	//   ....[58]....
        /*06a8*/ 	.word	0x000044a0


	//   ....[59]....
        /*06ac*/ 	.word	0x000044d0


	//   ....[60]....
        /*06b0*/ 	.word	0x000045a0


	//   ....[61]....
        /*06b4*/ 	.word	0x000045b0


	//   ....[62]....
        /*06b8*/ 	.word	0x00004600


	//   ....[63]....
        /*06bc*/ 	.word	0x00004630


	//   ....[64]....
        /*06c0*/ 	.word	0x00004660


	//   ....[65]....
        /*06c4*/ 	.word	0x00004690


	//   ....[66]....
        /*06c8*/ 	.word	0x000046c0


	//   ....[67]....
        /*06cc*/ 	.word	0x000046f0


	//   ....[68]....
        /*06d0*/ 	.word	0x00004720


	//   ....[69]....
        /*06d4*/ 	.word	0x000047e0


	//   ....[70]....
        /*06d8*/ 	.word	0x000047f0


	//   ....[71]....
        /*06dc*/ 	.word	0x00004840


	//   ....[72]....
        /*06e0*/ 	.word	0x00004870


	//   ....[73]....
        /*06e4*/ 	.word	0x000048a0


	//   ....[74]....
        /*06e8*/ 	.word	0x000048d0


	//   ....[75]....
        /*06ec*/ 	.word	0x00004900


	//   ....[76]....
        /*06f0*/ 	.word	0x00004930


	//   ....[77]....
        /*06f4*/ 	.word	0x00004960


	//   ....[78]....
        /*06f8*/ 	.word	0x00004a20


	//   ....[79]....
        /*06fc*/ 	.word	0x00004a30


	//   ....[80]....
        /*0700*/ 	.word	0x00004a80


	//   ....[81]....
        /*0704*/ 	.word	0x00004ab0


	//   ....[82]....
        /*0708*/ 	.word	0x00004ae0


	//   ....[83]....
        /*070c*/ 	.word	0x00004b10


	//   ....[84]....
        /*0710*/ 	.word	0x00004b40


	//   ....[85]....
        /*0714*/ 	.word	0x00004b70


	//   ....[86]....
        /*0718*/ 	.word	0x00004ba0


	//   ....[87]....
        /*071c*/ 	.word	0x00004c40


	//   ....[88]....
        /*0720*/ 	.word	0x00004c70


	//   ....[89]....
        /*0724*/ 	.word	0x00004c80


	//   ....[90]....
        /*0728*/ 	.word	0x00004cd0


	//   ....[91]....
        /*072c*/ 	.word	0x00004d00


	//   ....[92]....
        /*0730*/ 	.word	0x00004d30


	//   ....[93]....
        /*0734*/ 	.word	0x00004d60


	//   ....[94]....
        /*0738*/ 	.word	0x00004d90


	//   ....[95]....
        /*073c*/ 	.word	0x00004dc0


	//   ....[96]....
        /*0740*/ 	.word	0x00004e80


	//   ....[97]....
        /*0744*/ 	.word	0x00004eb0


	//   ....[98]....
        /*0748*/ 	.word	0x00004ec0


	//   ....[99]....
        /*074c*/ 	.word	0x00004f10


	//   ....[100]....
        /*0750*/ 	.word	0x00004f40


	//   ....[101]....
        /*0754*/ 	.word	0x00004f70


	//   ....[102]....
        /*0758*/ 	.word	0x00004fa0


	//   ....[103]....
        /*075c*/ 	.word	0x00004fd0


	//   ....[104]....
        /*0760*/ 	.word	0x00005000


	//   ....[105]....
        /*0764*/ 	.word	0x000050e0


	//   ....[106]....
        /*0768*/ 	.word	0x000050f0


	//   ....[107]....
        /*076c*/ 	.word	0x00005110


	//   ....[108]....
        /*0770*/ 	.word	0x00005160


	//   ....[109]....
        /*0774*/ 	.word	0x00005190


	//   ....[110]....
        /*0778*/ 	.word	0x000051c0


	//   ....[111]....
        /*077c*/ 	.word	0x000051f0


	//   ....[112]....
        /*0780*/ 	.word	0x00005220


	//   ....[113]....
        /*0784*/ 	.word	0x00005250


	//   ....[114]....
        /*0788*/ 	.word	0x00005330


	//   ....[115]....
        /*078c*/ 	.word	0x00005350


	//   ....[116]....
        /*0790*/ 	.word	0x00005360


	//   ....[117]....
        /*0794*/ 	.word	0x000053b0


	//   ....[118]....
        /*0798*/ 	.word	0x000053e0


	//   ....[119]....
        /*079c*/ 	.word	0x00005410


	//   ....[120]....
        /*07a0*/ 	.word	0x00005440


	//   ....[121]....
        /*07a4*/ 	.word	0x00005470


	//   ....[122]....
        /*07a8*/ 	.word	0x000054a0


	//   ....[123]....
        /*07ac*/ 	.word	0x00005570


	//   ....[124]....
        /*07b0*/ 	.word	0x000055a0


	//   ....[125]....
        /*07b4*/ 	.word	0x000055b0


	//   ....[126]....
        /*07b8*/ 	.word	0x00005600


	//   ....[127]....
        /*07bc*/ 	.word	0x00005630


	//   ....[128]....
        /*07c0*/ 	.word	0x00005660


	//   ....[129]....
        /*07c4*/ 	.word	0x00005690


	//   ....[130]....
        /*07c8*/ 	.word	0x000056c0


	//   ....[131]....
        /*07cc*/ 	.word	0x000056f0


	//   ....[132]....
        /*07d0*/ 	.word	0x000057d0


	//   ....[133]....
        /*07d4*/ 	.word	0x000057e0


	//   ....[134]....
        /*07d8*/ 	.word	0x000057f0


	//   ....[135]....
        /*07dc*/ 	.word	0x00005840


	//   ....[136]....
        /*07e0*/ 	.word	0x00005870


	//   ....[137]....
        /*07e4*/ 	.word	0x000058a0


	//   ....[138]....
        /*07e8*/ 	.word	0x000058d0


	//   ....[139]....
        /*07ec*/ 	.word	0x00005900


	//   ....[140]....
        /*07f0*/ 	.word	0x00005930


	//   ....[141]....
        /*07f4*/ 	.word	0x00005a30


	//   ....[142]....
        /*07f8*/ 	.word	0x00005a40


	//   ....[143]....
        /*07fc*/ 	.word	0x00005a90


	//   ....[144]....
        /*0800*/ 	.word	0x00005ac0


	//   ....[145]....
        /*0804*/ 	.word	0x00005af0


	//   ....[146]....
        /*0808*/ 	.word	0x00005b20


	//   ....[147]....
        /*080c*/ 	.word	0x00005b50


	//   ....[148]....
        /*0810*/ 	.word	0x00005b80


	//   ....[149]....
        /*0814*/ 	.word	0x00005bb0


	//   ....[150]....
        /*0818*/ 	.word	0x00005c70


	//   ....[151]....
        /*081c*/ 	.word	0x00005c80


	//   ....[152]....
        /*0820*/ 	.word	0x00005cd0


	//   ....[153]....
        /*0824*/ 	.word	0x00005d00


	//   ....[154]....
        /*0828*/ 	.word	0x00005d30


	//   ....[155]....
        /*082c*/ 	.word	0x00005d60


	//   ....[156]....
        /*0830*/ 	.word	0x00005d90


	//   ....[157]....
        /*0834*/ 	.word	0x00005dc0


	//   ....[158]....
        /*0838*/ 	.word	0x00005e00


	//   ....[159]....
        /*083c*/ 	.word	0x00005eb0


	//   ....[160]....
        /*0840*/ 	.word	0x00005f00


	//   ....[161]....
        /*0844*/ 	.word	0x00005f10


	//   ....[162]....
        /*0848*/ 	.word	0x00005f60


	//   ....[163]....
        /*084c*/ 	.word	0x00005f90


	//   ....[164]....
        /*0850*/ 	.word	0x00005fc0


	//   ....[165]....
        /*0854*/ 	.word	0x00005ff0


	//   ....[166]....
        /*0858*/ 	.word	0x00006020


	//   ....[167]....
        /*085c*/ 	.word	0x00006050


	//   ....[168]....
        /*0860*/ 	.word	0x00006130


	//   ....[169]....
        /*0864*/ 	.word	0x00006180


	//   ....[170]....
        /*0868*/ 	.word	0x00006190


	//   ....[171]....
        /*086c*/ 	.word	0x000061e0


	//   ....[172]....
        /*0870*/ 	.word	0x00006210


	//   ....[173]....
        /*0874*/ 	.word	0x00006240


	//   ....[174]....
        /*0878*/ 	.word	0x00006270


	//   ....[175]....
        /*087c*/ 	.word	0x000062a0


	//   ....[176]....
        /*0880*/ 	.word	0x000062d0


	//   ....[177]....
        /*0884*/ 	.word	0x000063c0


	//   ....[178]....
        /*0888*/ 	.word	0x00006410


	//   ....[179]....
        /*088c*/ 	.word	0x00006420


	//   ....[180]....
        /*0890*/ 	.word	0x00006470


	//   ....[181]....
        /*0894*/ 	.word	0x000064a0


	//   ....[182]....
        /*0898*/ 	.word	0x000064d0


	//   ....[183]....
        /*089c*/ 	.word	0x00006500


	//   ....[184]....
        /*08a0*/ 	.word	0x00006530


	//   ....[185]....
        /*08a4*/ 	.word	0x00006560


	//   ....[186]....
        /*08a8*/ 	.word	0x00006630


	//   ....[187]....
        /*08ac*/ 	.word	0x00006670


	//   ....[188]....
        /*08b0*/ 	.word	0x00006680


	//   ....[189]....
        /*08b4*/ 	.word	0x000066d0


	//   ....[190]....
        /*08b8*/ 	.word	0x00006700


	//   ....[191]....
        /*08bc*/ 	.word	0x00006730


	//   ....[192]....
        /*08c0*/ 	.word	0x00006760


	//   ....[193]....
        /*08c4*/ 	.word	0x00006790


	//   ....[194]....
        /*08c8*/ 	.word	0x000067c0


	//   ....[195]....
        /*08cc*/ 	.word	0x000068b0


	//   ....[196]....
        /*08d0*/ 	.word	0x000068e0


	//   ....[197]....
        /*08d4*/ 	.word	0x000068f0


	//   ....[198]....
        /*08d8*/ 	.word	0x00006940


	//   ....[199]....
        /*08dc*/ 	.word	0x00006970


	//   ....[200]....
        /*08e0*/ 	.word	0x000069a0


	//   ....[201]....
        /*08e4*/ 	.word	0x000069d0


	//   ....[202]....
        /*08e8*/ 	.word	0x00006a00


	//   ....[203]....
        /*08ec*/ 	.word	0x00006a30


	//   ....[204]....
        /*08f0*/ 	.word	0x00006af0


	//   ....[205]....
        /*08f4*/ 	.word	0x00006b20


	//   ....[206]....
        /*08f8*/ 	.word	0x00006b30


	//   ....[207]....
        /*08fc*/ 	.word	0x00006b80


	//   ....[208]....
        /*0900*/ 	.word	0x00006bb0


	//   ....[209]....
        /*0904*/ 	.word	0x00006be0


	//   ....[210]....
        /*0908*/ 	.word	0x00006c10


	//   ....[211]....
        /*090c*/ 	.word	0x00006c40


	//   ....[212]....
        /*0910*/ 	.word	0x00006c70


	//   ....[213]....
        /*0914*/ 	.word	0x00006d20


	//   ....[214]....
        /*0918*/ 	.word	0x00007270


	//   ....[215]....
        /*091c*/ 	.word	0x000074f0


	//   ....[216]....
        /*0920*/ 	.word	0x00007590


	//   ....[217]....
        /*0924*/ 	.word	0x00007630


	//   ....[218]....
        /*0928*/ 	.word	0x000076d0


	//   ....[219]....
        /*092c*/ 	.word	0x00007770


	//   ....[220]....
        /*0930*/ 	.word	0x00007810


	//   ....[221]....
        /*0934*/ 	.word	0x000078b0


	//   ....[222]....
        /*0938*/ 	.word	0x00007950


	//   ....[223]....
        /*093c*/ 	.word	0x000079f0


	//   ....[224]....
        /*0940*/ 	.word	0x00007a90


	//   ....[225]....
        /*0944*/ 	.word	0x00007b30


	//   ....[226]....
        /*0948*/ 	.word	0x00007bd0


	//   ....[227]....
        /*094c*/ 	.word	0x00007c70


	//   ....[228]....
        /*0950*/ 	.word	0x00007d10


	//   ....[229]....
        /*0954*/ 	.word	0x00007db0


	//   ....[230]....
        /*0958*/ 	.word	0x00007e50


	//   ....[231]....
        /*095c*/ 	.word	0x00007ef0


	//   ....[232]....
        /*0960*/ 	.word	0x00007f90


	//   ....[233]....
        /*0964*/ 	.word	0x00008030


	//   ....[234]....
        /*0968*/ 	.word	0x000080d0


	//   ....[235]....
        /*096c*/ 	.word	0x00008170


	//   ....[236]....
        /*0970*/ 	.word	0x00008210


	//   ....[237]....
        /*0974*/ 	.word	0x000082b0


	//   ....[238]....
        /*0978*/ 	.word	0x00008410


	//   ....[239]....
        /*097c*/ 	.word	0x00008540


	//   ....[240]....
        /*0980*/ 	.word	0x000086b0


	//   ....[241]....
        /*0984*/ 	.word	0x000087a0


	//   ....[242]....
        /*0988*/ 	.word	0x00008890


	//   ....[243]....
        /*098c*/ 	.word	0x00008980


	//   ....[244]....
        /*0990*/ 	.word	0x00008a70


	//   ....[245]....
        /*0994*/ 	.word	0x00008b70


	//   ....[246]....
        /*0998*/ 	.word	0x00008c90


	//   ....[247]....
        /*099c*/ 	.word	0x00008e20


	//   ....[248]....
        /*09a0*/ 	.word	0x00008f10


	//   ....[249]....
        /*09a4*/ 	.word	0x00009000


	//   ....[250]....
        /*09a8*/ 	.word	0x000090f0


	//   ....[251]....
        /*09ac*/ 	.word	0x000091e0


	//   ....[252]....
        /*09b0*/ 	.word	0x000092e0


	//   ....[253]....
        /*09b4*/ 	.word	0x00009400


	//   ....[254]....
        /*09b8*/ 	.word	0x00009590


	//   ....[255]....
        /*09bc*/ 	.word	0x00009680


	//   ....[0]....
        /*09c0*/ 	.word	0x00009770


	//   ....[1]....
        /*09c4*/ 	.word	0x00009860


	//   ....[2]....
        /*09c8*/ 	.word	0x00009950


	//   ....[3]....
        /*09cc*/ 	.word	0x00009a40


	//   ....[4]....
        /*09d0*/ 	.word	0x00009b30


	//   ....[5]....
        /*09d4*/ 	.word	0x0000aa40


	//   ....[6]....
        /*09d8*/ 	.word	0x0000aaa0


	//   ....[7]....
        /*09dc*/ 	.word	0x0000ab00


	//   ....[8]....
        /*09e0*/ 	.word	0x0000ab60


	//   ....[9]....
        /*09e4*/ 	.word	0x0000abd0


	//   ....[10]....
        /*09e8*/ 	.word	0x0000ac40


	//   ....[11]....
        /*09ec*/ 	.word	0x0000acb0


	//   ....[12]....
        /*09f0*/ 	.word	0x0000ad10


	//   ....[13]....
        /*09f4*/ 	.word	0x0000ad90


	//   ....[14]....
        /*09f8*/ 	.word	0x0000adf0


	//   ....[15]....
        /*09fc*/ 	.word	0x0000ae60


	//   ....[16]....
        /*0a00*/ 	.word	0x0000aed0


	//   ....[17]....
        /*0a04*/ 	.word	0x0000af40


	//   ....[18]....
        /*0a08*/ 	.word	0x0000afa0


	//   ....[19]....
        /*0a0c*/ 	.word	0x0000b000


	//   ....[20]....
        /*0a10*/ 	.word	0x0000b060


	//   ....[21]....
        /*0a14*/ 	.word	0x0000b0d0


	//   ....[22]....
        /*0a18*/ 	.word	0x0000b130


	//   ....[23]....
        /*0a1c*/ 	.word	0x0000b190


	//   ....[24]....
        /*0a20*/ 	.word	0x0000b1f0


	//   ....[25]....
        /*0a24*/ 	.word	0x0000b250


	//   ....[26]....
        /*0a28*/ 	.word	0x0000b2c0


	//   ....[27]....
        /*0a2c*/ 	.word	0x0000b320


	//   ....[28]....
        /*0a30*/ 	.word	0x0000b4f0


	//   ....[29]....
        /*0a34*/ 	.word	0x0000b580


	//   ....[30]....
        /*0a38*/ 	.word	0x0000b600


	//   ....[31]....
        /*0a3c*/ 	.word	0x0000b680


	//   ....[32]....
        /*0a40*/ 	.word	0x0000b700


	//   ....[33]....
        /*0a44*/ 	.word	0x0000b790


	//   ....[34]....
        /*0a48*/ 	.word	0x0000b820


	//   ....[35]....
        /*0a4c*/ 	.word	0x0000b8a0


	//   ....[36]....
        /*0a50*/ 	.word	0x0000b930


	//   ....[37]....
        /*0a54*/ 	.word	0x0000b9b0


	//   ....[38]....
        /*0a58*/ 	.word	0x0000ba40


	//   ....[39]....
        /*0a5c*/ 	.word	0x0000bac0


	//   ....[40]....
        /*0a60*/ 	.word	0x0000bb50


	//   ....[41]....
        /*0a64*/ 	.word	0x0000bbd0


	//   ....[42]....
        /*0a68*/ 	.word	0x0000bc50


	//   ....[43]....
        /*0a6c*/ 	.word	0x0000bcd0


	//   ....[44]....
        /*0a70*/ 	.word	0x0000bd70


	//   ....[45]....
        /*0a74*/ 	.word	0x0000bdf0


	//   ....[46]....
        /*0a78*/ 	.word	0x0000be70


	//   ....[47]....
        /*0a7c*/ 	.word	0x0000bef0


	//   ....[48]....
        /*0a80*/ 	.word	0x0000bf70


	//   ....[49]....
        /*0a84*/ 	.word	0x0000c000


	//   ....[50]....
        /*0a88*/ 	.word	0x0000c060


	//   ....[51]....
        /*0a8c*/ 	.word	0x0000c0d0


	//   ....[52]....
        /*0a90*/ 	.word	0x0000c150


	//   ....[53]....
        /*0a94*/ 	.word	0x0000c1d0


	//   ....[54]....
        /*0a98*/ 	.word	0x0000c250


	//   ....[55]....
        /*0a9c*/ 	.word	0x0000c2d0


	//----- nvinfo : EIATTR_VRC_CTA_INIT_COUNT
	.align		4
.L_258:
        /*0aa0*/ 	.byte	0x02, 0x4a
	.zero		1
	.zero		1


	//----- nvinfo : EIATTR_EXIT_INSTR_OFFSETS
	.align		4
        /*0aa4*/ 	.byte	0x04, 0x1c
        /*0aa6*/ 	.short	(.L_260 - .L_259)


	//   ....[0]....
.L_259:
        /*0aa8*/ 	.word	0x00002ba0


	//   ....[1]....
        /*0aac*/ 	.word	0x00003020


	//   ....[2]....
        /*0ab0*/ 	.word	0x00003040


	//   ....[3]....
        /*0ab4*/ 	.word	0x0000b330


	//   ....[4]....
        /*0ab8*/ 	.word	0x0000c070


	//----- nvinfo : EIATTR_MAX_THREADS
	.align		4
.L_260:
        /*0abc*/ 	.byte	0x04, 0x05
        /*0abe*/ 	.short	(.L_262 - .L_261)
.L_261:
        /*0ac0*/ 	.word	0x00000180
        /*0ac4*/ 	.word	0x00000001
        /*0ac8*/ 	.word	0x00000001


	//----- nvinfo : EIATTR_CRS_STACK_SIZE
	.align		4
.L_262:
        /*0acc*/ 	.byte	0x04, 0x1e
        /*0ace*/ 	.short	(.L_264 - .L_263)
.L_263:
        /*0ad0*/ 	.word	0x00000000


	//----- nvinfo : EIATTR_CBANK_PARAM_SIZE
	.align		4
.L_264:
        /*0ad4*/ 	.byte	0x03, 0x19
        /*0ad6*/ 	.short	0x004d


	//----- nvinfo : EIATTR_PARAM_CBANK
	.align		4
        /*0ad8*/ 	.byte	0x04, 0x0a
        /*0ada*/ 	.short	(.L_266 - .L_265)
	.align		4
.L_265:
        /*0adc*/ 	.word	index@(.nv.constant0._ZN3cub18CUB_300001_SM_10006detail10radix_sort29DeviceRadixSortOnesweepKernelINS1_5radix10policy_hubIiijE10Policy1000ELNS0_9SortOrderE0EiijiiNS1_21identity_decomposer_tEEEvPT5_SB_PT3_PKSC_PT1_PKSG_PT2_PKSK_T4_iiT6_)
        /*0ae0*/ 	.short	0x0380
        /*0ae2*/ 	.short	0x004d


	//----- nvinfo : EIATTR_SW_WAR
	.align		4
.L_266:
        /*0ae4*/ 	.byte	0x04, 0x36
        /*0ae6*/ 	.short	(.L_268 - .L_267)
.L_267:
        /*0ae8*/ 	.word	0x00000008
.L_268:


//--------------------- .nv.info._ZN3cub18CUB_300001_SM_10006detail10radix_sort33DeviceRadixSortExclusiveSumKernelINS1_5radix10policy_hubIiijE10Policy1000EjEEvPT0_ --------------------------
	.section	.nv.info._ZN3cub18CUB_300001_SM_10006detail10radix_sort33DeviceRadixSortExclusiveSumKernelINS1_5radix10policy_hubIiijE10Policy1000EjEEvPT0_,"",@"SHT_CUDA_INFO"
	.sectionflags	@""
	.align	4


	//----- nvinfo : EIATTR_CUDA_API_VERSION
	.align		4
        /*0000*/ 	.byte	0x04, 0x37
        /*0002*/ 	.short	(.L_270 - .L_269)
.L_269:
        /*0004*/ 	.word	0x00000082


	//----- nvinfo : EIATTR_KPARAM_INFO
	.align		4
.L_270:
        /*0008*/ 	.byte	0x04, 0x17
        /*000a*/ 	.short	(.L_272 - .L_271)
.L_271:
        /*000c*/ 	.word	0x00000000
        /*0010*/ 	.short	0x0000
        /*0012*/ 	.short	0x0000
        /*0014*/ 	.byte	0x00, 0xf5, 0x21, 0x00


	//----- nvinfo : EIATTR_SPARSE_MMA_MASK
	.align		4
.L_272:
        /*0018*/ 	.byte	0x03, 0x50
        /*001a*/ 	.short	0x0000


	//----- nvinfo : EIATTR_MAXREG_COUNT
	.align		4
        /*001c*/ 	.byte	0x03, 0x1b
        /*001e*/ 	.short	0x00ff


	//----- nvinfo : EIATTR_NUM_BARRIERS
	.align		4
        /*0020*/ 	.byte	0x02, 0x4c
        /*0022*/ 	.byte	0x01
	.zero		1


	//----- nvinfo : EIATTR_MERCURY_ISA_VERSION
	.align		4
        /*0024*/ 	.byte	0x03, 0x5f
        /*0026*/ 	.short	0x0101


	//----- nvinfo : EIATTR_COOP_GROUP_MASK_REGIDS
	.align		4
        /*0028*/ 	.byte	0x04, 0x29
        /*002a*/ 	.short	(.L_274 - .L_273)


	//   ....[0]....
.L_273:
        /*002c*/ 	.word	0xffffffff


	//   ....[1]....
        /*0030*/ 	.word	0xffffffff


	//   ....[2]....
        /*0034*/ 	.word	0xffffffff


	//   ....[3]....
        /*0038*/ 	.word	0xffffffff


	//   ....[4]....
        /*003c*/ 	.word	0xffffffff


	//   ....[5]....
        /*0040*/ 	.word	0x05000012


	//   ....[6]....
        /*0044*/ 	.word	0x05000012


	//   ....[7]....
        /*0048*/ 	.word	0x05000012


	//   ....[8]....
        /*004c*/ 	.word	0x05000012


	//   ....[9]....
        /*0050*/ 	.word	0x05000012


	//----- nvinfo : EIATTR_COOP_GROUP_INSTR_OFFSETS
	.align		4
.L_274:
        /*0054*/ 	.byte	0x04, 0x28
        /*0056*/ 	.short	(.L_276 - .L_275)


	//   ....[0]....
.L_275:
        /*0058*/ 	.word	0x00000210


	//   ....[1]....
        /*005c*/ 	.word	0x00000230


	//   ....[2]....
        /*0060*/ 	.word	0x00000250


	//   ....[3]....
        /*0064*/ 	.word	0x00000270


	//   ....[4]....
        /*0068*/ 	.word	0x00000290


	//   ....[5]....
        /*006c*/ 	.word	0x00000460


	//   ....[6]....
        /*0070*/ 	.word	0x000004d0


	//   ....[7]....
        /*0074*/ 	.word	0x00000540


	//   ....[8]....
        /*0078*/ 	.word	0x000005b0


	//   ....[9]....
        /*007c*/ 	.word	0x00000620


	//----- nvinfo : EIATTR_VRC_CTA_INIT_COUNT
	.align		4
.L_276:
        /*0080*/ 	.byte	0x02, 0x4a
	.zero		1
	.zero		1


	//----- nvinfo : EIATTR_EXIT_INSTR_OFFSETS
	.align		4
        /*0084*/ 	.byte	0x04, 0x1c
        /*0086*/ 	.short	(.L_278 - .L_277)


	//   ....[0]....
.L_277:
        /*0088*/ 	.word	0x000003d0


	//   ....[1]....
        /*008c*/ 	.word	0x00000400


	//----- nvinfo : EIATTR_CRS_STACK_SIZE
	.align		4
.L_278:
        /*0090*/ 	.byte	0x04, 0x1e
        /*0092*/ 	.short	(.L_280 - .L_279)
.L_279:
        /*0094*/ 	.word	0x00000000


	//----- nvinfo : EIATTR_CBANK_PARAM_SIZE
	.align		4
.L_280:
        /*0098*/ 	.byte	0x03, 0x19
        /*009a*/ 	.short	0x0008


	//----- nvinfo : EIATTR_PARAM_CBANK
	.align		4
        /*009c*/ 	.byte	0x04, 0x0a
        /*009e*/ 	.short	(.L_282 - .L_281)
	.align		4
.L_281:
        /*00a0*/ 	.word	index@(.nv.constant0._ZN3cub18CUB_300001_SM_10006detail10radix_sort33DeviceRadixSortExclusiveSumKernelINS1_5radix10policy_hubIiijE10Policy1000EjEEvPT0_)
        /*00a4*/ 	.short	0x0380
        /*00a6*/ 	.short	0x0008


	//----- nvinfo : EIATTR_SW_WAR
	.align		4
.L_282:
        /*00a8*/ 	.byte	0x04, 0x36
        /*00aa*/ 	.short	(.L_284 - .L_283)
.L_283:
        /*00ac*/ 	.word	0x00000008
.L_284:


//--------------------- .nv.info._ZN3cub18CUB_300001_SM_10006detail10radix_sort30DeviceRadixSortHistogramKernelINS1_5radix10policy_hubIiijE10Policy1000ELNS0_9SortOrderE0EijNS1_21identity_decomposer_tEEEvPT2_PKT1_SA_iiT3_ --------------------------
	.section	.nv.info._ZN3cub18CUB_300001_SM_10006detail10radix_sort30DeviceRadixSortHistogramKernelINS1_5radix10policy_hubIiijE10Policy1000ELNS0_9SortOrderE0EijNS1_21identity_decomposer_tEEEvPT2_PKT1_SA_iiT3_,"",@"SHT_CUDA_INFO"
	.sectionflags	@""
	.align	4


	//----- nvinfo : EIATTR_CUDA_API_VERSION
	.align		4
        /*0000*/ 	.byte	0x04, 0x37
        /*0002*/ 	.short	(.L_286 - .L_285)
.L_285:
        /*0004*/ 	.word	0x00000082


	//----- nvinfo : EIATTR_KPARAM_INFO
	.align		4
.L_286:
        /*0008*/ 	.byte	0x04, 0x17
        /*000a*/ 	.short	(.L_288 - .L_287)
.L_287:
        /*000c*/ 	.word	0x00000000
        /*0010*/ 	.short	0x0005
        /*0012*/ 	.short	0x001c
        /*0014*/ 	.byte	0x00, 0xf0, 0x05, 0x00


	//----- nvinfo : EIATTR_KPARAM_INFO
	.align		4
.L_288:
        /*0018*/ 	.byte	0x04, 0x17
        /*001a*/ 	.short	(.L_290 - .L_289)
.L_289:
        /*001c*/ 	.word	0x00000000
        /*0020*/ 	.short	0x0004
        /*0022*/ 	.short	0x0018
        /*0024*/ 	.byte	0x00, 0xf0, 0x11, 0x00


	//----- nvinfo : EIATTR_KPARAM_INFO
	.align		4
.L_290:
        /*0028*/ 	.byte	0x04, 0x17
        /*002a*/ 	.short	(.L_292 - .L_291)
.L_291:
        /*002c*/ 	.word	0x00000000
        /*0030*/ 	.short	0x0003
        /*0032*/ 	.short	0x0014
        /*0034*/ 	.byte	0x00, 0xf0, 0x11, 0x00


	//----- nvinfo : EIATTR_KPARAM_INFO
	.align		4
.L_292:
        /*0038*/ 	.byte	0x04, 0x17
        /*003a*/ 	.short	(.L_294 - .L_293)
.L_293:
        /*003c*/ 	.word	0x00000000
        /*0040*/ 	.short	0x0002
        /*0042*/ 	.short	0x0010
        /*0044*/ 	.byte	0x00, 0xf0, 0x11, 0x00


	//----- nvinfo : EIATTR_KPARAM_INFO
	.align		4
.L_294:
        /*0048*/ 	.byte	0x04, 0x17
        /*004a*/ 	.short	(.L_296 - .L_295)
.L_295:
        /*004c*/ 	.word	0x00000000
        /*0050*/ 	.short	0x0001
        /*0052*/ 	.short	0x0008
        /*0054*/ 	.byte	0x00, 0xf5, 0x21, 0x00


	//----- nvinfo : EIATTR_KPARAM_INFO
	.align		4
.L_296:
        /*0058*/ 	.byte	0x04, 0x17
        /*005a*/ 	.short	(.L_298 - .L_297)
.L_297:
        /*005c*/ 	.word	0x00000000
        /*0060*/ 	.short	0x0000
        /*0062*/ 	.short	0x0000
        /*0064*/ 	.byte	0x00, 0xf5, 0x21, 0x00


	//----- nvinfo : EIATTR_SPARSE_MMA_MASK
	.align		4
.L_298:
        /*0068*/ 	.byte	0x03, 0x50
        /*006a*/ 	.short	0x0000


	//----- nvinfo : EIATTR_MAXREG_COUNT
	.align		4
        /*006c*/ 	.byte	0x03, 0x1b
        /*006e*/ 	.short	0x00ff


	//----- nvinfo : EIATTR_NUM_BARRIERS
	.align		4
        /*0070*/ 	.byte	0x02, 0x4c
        /*0072*/ 	.byte	0x01
	.zero		1


	//----- nvinfo : EIATTR_MERCURY_ISA_VERSION
	.align		4
        /*0074*/ 	.byte	0x03, 0x5f
        /*0076*/ 	.short	0x0101


	//----- nvinfo : EIATTR_VRC_CTA_INIT_COUNT
	.align		4
        /*0078*/ 	.byte	0x02, 0x4a
	.zero		1
	.zero		1


	//----- nvinfo : EIATTR_EXIT_INSTR_OFFSETS
	.align		4
        /*007c*/ 	.byte	0x04, 0x1c
        /*007e*/ 	.short	(.L_300 - .L_299)


	//   ....[0]....
.L_299:
        /*0080*/ 	.word	0x00000030


	//   ....[1]....
        /*0084*/ 	.word	0x00002b10


	//----- nvinfo : EIATTR_MAX_THREADS
	.align		4
.L_300:
        /*0088*/ 	.byte	0x04, 0x05
        /*008a*/ 	.short	(.L_302 - .L_301)
.L_301:
        /*008c*/ 	.word	0x00000080
        /*0090*/ 	.word	0x00000001
        /*0094*/ 	.word	0x00000001


	//----- nvinfo : EIATTR_CRS_STACK_SIZE
	.align		4
.L_302:
        /*0098*/ 	.byte	0x04, 0x1e
        /*009a*/ 	.short	(.L_304 - .L_303)
.L_303:
        /*009c*/ 	.word	0x00000000


	//----- nvinfo : EIATTR_CBANK_PARAM_SIZE
	.align		4
.L_304:
        /*00a0*/ 	.byte	0x03, 0x19
        /*00a2*/ 	.short	0x001d


	//----- nvinfo : EIATTR_PARAM_CBANK
	.align		4
        /*00a4*/ 	.byte	0x04, 0x0a
        /*00a6*/ 	.short	(.L_306 - .L_305)
	.align		4
.L_305:
        /*00a8*/ 	.word	index@(.nv.constant0._ZN3cub18CUB_300001_SM_10006detail10radix_sort30DeviceRadixSortHistogramKernelINS1_5radix10policy_hubIiijE10Policy1000ELNS0_9SortOrderE0EijNS1_21identity_decomposer_tEEEvPT2_PKT1_SA_iiT3_)
        /*00ac*/ 	.short	0x0380
        /*00ae*/ 	.short	0x001d


	//----- nvinfo : EIATTR_SW_WAR
	.align		4
.L_306:
        /*00b0*/ 	.byte	0x04, 0x36
        /*00b2*/ 	.short	(.L_308 - .L_307)
.L_307:
        /*00b4*/ 	.word	0x00000008
.L_308:


//--------------------- .nv.info._ZN3cub18CUB_300001_SM_10006detail10radix_sort31DeviceRadixSortSingleTileKernelINS1_5radix10policy_hubIiijE10Policy1000ELNS0_9SortOrderE0EiijNS1_21identity_decomposer_tEEEvPKT1_PSA_PKT2_PSE_T3_iiT4_ --------------------------
	.section	.nv.info._ZN3cub18CUB_300001_SM_10006detail10radix_sort31DeviceRadixSortSingleTileKernelINS1_5radix10policy_hubIiijE10Policy1000ELNS0_9SortOrderE0EiijNS1_21identity_decomposer_tEEEvPKT1_PSA_PKT2_PSE_T3_iiT4_,"",@"SHT_CUDA_INFO"
	.sectionflags	@""
	.align	4


	//----- nvinfo : EIATTR_CUDA_API_VERSION
	.align		4
        /*0000*/ 	.byte	0x04, 0x37
        /*0002*/ 	.short	(.L_310 - .L_309)
.L_309:
        /*0004*/ 	.word	0x00000082


	//----- nvinfo : EIATTR_KPARAM_INFO
	.align		4
.L_310:
        /*0008*/ 	.byte	0x04, 0x17
        /*000a*/ 	.short	(.L_312 - .L_311)
.L_311:
        /*000c*/ 	.word	0x00000000
        /*0010*/ 	.short	0x0007
        /*0012*/ 	.short	0x002c
        /*0014*/ 	.byte	0x00, 0xf0, 0x05, 0x00


	//----- nvinfo : EIATTR_KPARAM_INFO
	.align		4
.L_312:
        /*0018*/ 	.byte	0x04, 0x17
        /*001a*/ 	.short	(.L_314 - .L_313)
.L_313:
        /*001c*/ 	.word	0x00000000
        /*0020*/ 	.short	0x0006
        /*0022*/ 	.short	0x0028
        /*0024*/ 	.byte	0x00, 0xf0, 0x11, 0x00


	//----- nvinfo : EIATTR_KPARAM_INFO
	.align		4
.L_314:
        /*0028*/ 	.byte	0x04, 0x17
        /*002a*/ 	.short	(.L_316 - .L_315)
.L_315:
        /*002c*/ 	.word	0x00000000
        /*0030*/ 	.short	0x0005
        /*0032*/ 	.short	0x0024
        /*0034*/ 	.byte	0x00, 0xf0, 0x11, 0x00


	//----- nvinfo : EIATTR_KPARAM_INFO
	.align		4
.L_316:
        /*0038*/ 	.byte	0x04, 0x17
        /*003a*/ 	.short	(.L_318 - .L_317)
.L_317:
        /*003c*/ 	.word	0x00000000
        /*0040*/ 	.short	0x0004
        /*0042*/ 	.short	0x0020
        /*0044*/ 	.byte	0x00, 0xf0, 0x11, 0x00


	//----- nvinfo : EIATTR_KPARAM_INFO
	.align		4
.L_318:
        /*0048*/ 	.byte	0x04, 0x17
        /*004a*/ 	.short	(.L_320 - .L_319)
.L_319:
        /*004c*/ 	.word	0x00000000
        /*0050*/ 	.short	0x0003
        /*0052*/ 	.short	0x0018
        /*0054*/ 	.byte	0x00, 0xf5, 0x21, 0x00


	//----- nvinfo : EIATTR_KPARAM_INFO
	.align		4
.L_320:
        /*0058*/ 	.byte	0x04, 0x17
        /*005a*/ 	.short	(.L_322 - .L_321)
.L_321:
        /*005c*/ 	.word	0x00000000
        /*0060*/ 	.short	0x0002
        /*0062*/ 	.short	0x0010
        /*0064*/ 	.byte	0x00, 0xf5, 0x21, 0x00


	//----- nvinfo : EIATTR_KPARAM_INFO
	.align		4
.L_322:
        /*0068*/ 	.byte	0x04, 0x17
        /*006a*/ 	.short	(.L_324 - .L_323)
.L_323:
        /*006c*/ 	.word	0x00000000
        /*0070*/ 	.short	0x0001
        /*0072*/ 	.short	0x0008
        /*0074*/ 	.byte	0x00, 0xf5, 0x21, 0x00


	//----- nvinfo : EIATTR_KPARAM_INFO
	.align		4
.L_324:
        /*0078*/ 	.byte	0x04, 0x17
        /*007a*/ 	.short	(.L_326 - .L_325)
.L_325:
        /*007c*/ 	.word	0x00000000
        /*0080*/ 	.short	0x0000
        /*0082*/ 	.short	0x0000
        /*0084*/ 	.byte	0x00, 0xf5, 0x21, 0x00


	//----- nvinfo : EIATTR_SPARSE_MMA_MASK
	.align		4
.L_326:
        /*0088*/ 	.byte	0x03, 0x50
        /*008a*/ 	.short	0x0000


	//----- nvinfo : EIATTR_MAXREG_COUNT
	.align		4
        /*008c*/ 	.byte	0x03, 0x1b
        /*008e*/ 	.short	0x00ff


	//----- nvinfo : EIATTR_NUM_BARRIERS
	.align		4
        /*0090*/ 	.byte	0x02, 0x4c
        /*0092*/ 	.byte	0x01
	.zero		1


	//----- nvinfo : EIATTR_MERCURY_ISA_VERSION
	.align		4
        /*0094*/ 	.byte	0x03, 0x5f
        /*0096*/ 	.short	0x0101


	//----- nvinfo : EIATTR_COOP_GROUP_MASK_REGIDS
	.align		4
        /*0098*/ 	.byte	0x04, 0x29
        /*009a*/ 	.short	(.L_328 - .L_327)


	//   ....[0]....
.L_327:
        /*009c*/ 	.word	0xffffffff


	//   ....[1]....
        /*00a0*/ 	.word	0xffffffff


	//   ....[2]....
        /*00a4*/ 	.word	0xffffffff


	//   ....[3]....
        /*00a8*/ 	.word	0xffffffff


	//   ....[4]....
        /*00ac*/ 	.word	0xffffffff


	//----- nvinfo : EIATTR_COOP_GROUP_INSTR_OFFSETS
	.align		4
.L_328:
        /*00b0*/ 	.byte	0x04, 0x28
        /*00b2*/ 	.short	(.L_330 - .L_329)


	//   ....[0]....
.L_329:
        /*00b4*/ 	.word	0x00001e30


	//   ....[1]....
        /*00b8*/ 	.word	0x00001e50


	//   ....[2]....
        /*00bc*/ 	.word	0x00001e70


	//   ....[3]....
        /*00c0*/ 	.word	0x00001e90


	//   ....[4]....
        /*00c4*/ 	.word	0x00001eb0


	//----- nvinfo : EIATTR_VRC_CTA_INIT_COUNT
	.align		4
.L_330:
        /*00c8*/ 	.byte	0x02, 0x4a
	.zero		1
	.zero		1


	//----- nvinfo : EIATTR_EXIT_INSTR_OFFSETS
	.align		4
        /*00cc*/ 	.byte	0x04, 0x1c
        /*00ce*/ 	.short	(.L_332 - .L_331)


	//   ....[0]....
.L_331:
        /*00d0*/ 	.word	0x00003a30


	//   ....[1]....
        /*00d4*/ 	.word	0x00003a80


	//----- nvinfo : EIATTR_MAX_THREADS
	.align		4
.L_332:
        /*00d8*/ 	.byte	0x04, 0x05
        /*00da*/ 	.short	(.L_334 - .L_333)
.L_333:
        /*00dc*/ 	.word	0x00000100
        /*00e0*/ 	.word	0x00000001
        /*00e4*/ 	.word	0x00000001


	//----- nvinfo : EIATTR_CBANK_PARAM_SIZE
	.align		4
.L_334:
        /*00e8*/ 	.byte	0x03, 0x19
        /*00ea*/ 	.short	0x002d


	//----- nvinfo : EIATTR_PARAM_CBANK
	.align		4
        /*00ec*/ 	.byte	0x04, 0x0a
        /*00ee*/ 	.short	(.L_336 - .L_335)
	.align		4
.L_335:
        /*00f0*/ 	.word	index@(.nv.constant0._ZN3cub18CUB_300001_SM_10006detail10radix_sort31DeviceRadixSortSingleTileKernelINS1_5radix10policy_hubIiijE10Policy1000ELNS0_9SortOrderE0EiijNS1_21identity_decomposer_tEEEvPKT1_PSA_PKT2_PSE_T3_iiT4_)
        /*00f4*/ 	.short	0x0380
        /*00f6*/ 	.short	0x002d


	//----- nvinfo : EIATTR_SW_WAR
	.align		4
.L_336:
        /*00f8*/ 	.byte	0x04, 0x36
        /*00fa*/ 	.short	(.L_338 - .L_337)
.L_337:
        /*00fc*/ 	.word	0x00000008
.L_338:


//--------------------- .nv.info._ZN3cub18CUB_300001_SM_10006detail4scan16DeviceScanKernelINS2_10policy_hubIiiijN4cuda3std3__44plusIvEEE10Policy1000EPiSC_NS0_13ScanTileStateIiLb1EEES9_NS1_10InputValueIiSC_EEjiLb0EiEEvT0_T1_T2_iT3_T4_T5_ --------------------------
	.section	.nv.info._ZN3cub18CUB_300001_SM_10006detail4scan16DeviceScanKernelINS2_10policy_hubIiiijN4cuda3std3__44plusIvEEE10Policy1000EPiSC_NS0_13ScanTileStateIiLb1EEES9_NS1_10InputValueIiSC_EEjiLb0EiEEvT0_T1_T2_iT3_T4_T5_,"",@"SHT_CUDA_INFO"
	.sectionflags	@""
	.align	4


	//----- nvinfo : EIATTR_CUDA_API_VERSION
	.align		4
        /*0000*/ 	.byte	0x04, 0x37
        /*0002*/ 	.short	(.L_340 - .L_339)
.L_339:
        /*0004*/ 	.word	0x00000082


	//----- nvinfo : EIATTR_KPARAM_INFO
	.align		4
.L_340:
        /*0008*/ 	.byte	0x04, 0x17
        /*000a*/ 	.short	(.L_342 - .L_341)
.L_341:
        /*000c*/ 	.word	0x00000000
        /*0010*/ 	.short	0x0006
        /*0012*/ 	.short	0x0030
        /*0014*/ 	.byte	0x00, 0xf0, 0x11, 0x00


	//----- nvinfo : EIATTR_KPARAM_INFO
	.align		4
.L_342:
        /*0018*/ 	.byte	0x04, 0x17
        /*001a*/ 	.short	(.L_344 - .L_343)
.L_343:
        /*001c*/ 	.word	0x00000000
        /*0020*/ 	.short	0x0005
        /*0022*/ 	.short	0x0020
        /*0024*/ 	.byte	0x00, 0xf0, 0x41, 0x00


	//----- nvinfo : EIATTR_KPARAM_INFO
	.align		4
.L_344:
        /*0028*/ 	.byte	0x04, 0x17
        /*002a*/ 	.short	(.L_346 - .L_345)
.L_345:
        /*002c*/ 	.word	0x00000000
        /*0030*/ 	.short	0x0004
        /*0032*/ 	.short	0x001c
        /*0034*/ 	.byte	0x00, 0xf0, 0x05, 0x00


	//----- nvinfo : EIATTR_KPARAM_INFO
	.align		4
.L_346:
        /*0038*/ 	.byte	0x04, 0x17
        /*003a*/ 	.short	(.L_348 - .L_347)
.L_347:
        /*003c*/ 	.word	0x00000000
        /*0040*/ 	.short	0x0003
        /*0042*/ 	.short	0x0018
        /*0044*/ 	.byte	0x00, 0xf0, 0x11, 0x00


	//----- nvinfo : EIATTR_KPARAM_INFO
	.align		4
.L_348:
        /*0048*/ 	.byte	0x04, 0x17
        /*004a*/ 	.short	(.L_350 - .L_349)
.L_349:
        /*004c*/ 	.word	0x00000000
        /*0050*/ 	.short	0x0002
        /*0052*/ 	.short	0x0010
        /*0054*/ 	.byte	0x00, 0xf0, 0x21, 0x00


	//----- nvinfo : EIATTR_KPARAM_INFO
	.align		4
.L_350:
        /*0058*/ 	.byte	0x04, 0x17
        /*005a*/ 	.short	(.L_352 - .L_351)
.L_351:
        /*005c*/ 	.word	0x00000000
        /*0060*/ 	.short	0x0001
        /*0062*/ 	.short	0x0008
        /*0064*/ 	.byte	0x00, 0xf5, 0x21, 0x00


	//----- nvinfo : EIATTR_KPARAM_INFO
	.align		4
.L_352:
        /*0068*/ 	.byte	0x04, 0x17
        /*006a*/ 	.short	(.L_354 - .L_353)
.L_353:
        /*006c*/ 	.word	0x00000000
        /*0070*/ 	.short	0x0000
        /*0072*/ 	.short	0x0000
        /*0074*/ 	.byte	0x00, 0xf5, 0x21, 0x00


	//----- nvinfo : EIATTR_SPARSE_MMA_MASK
	.align		4
.L_354:
        /*0078*/ 	.byte	0x03, 0x50
        /*007a*/ 	.short	0x0000


	//----- nvinfo : EIATTR_MAXREG_COUNT
	.align		4
        /*007c*/ 	.byte	0x03, 0x1b
        /*007e*/ 	.short	0x00a8


	//----- nvinfo : EIATTR_NUM_BARRIERS
	.align		4
        /*0080*/ 	.byte	0x02, 0x4c
        /*0082*/ 	.byte	0x01
	.zero		1


	//----- nvinfo : EIATTR_MERCURY_ISA_VERSION
	.align		4
        /*0084*/ 	.byte	0x03, 0x5f
        /*0086*/ 	.short	0x0101


	//----- nvinfo : EIATTR_UNUSED_LOAD_BYTE_OFFSET
	.align		4
        /*0088*/ 	.byte	0x04, 0x44
        /*008a*/ 	.short	(.L_356 - .L_355)


	//   ....[0]....
.L_355:
        /*008c*/ 	.word	0x000029f0
        /*0090*/ 	.word	0x00000fff


	//----- nvinfo : EIATTR_COOP_GROUP_MASK_REGIDS
	.align		4
.L_356:
        /*0094*/ 	.byte	0x04, 0x29
        /*0096*/ 	.short	(.L_358 - .L_357)


	//   ....[0]....
.L_357:
        /*0098*/ 	.word	0xffffffff


	//   ....[1]....
        /*009c*/ 	.word	0xffffffff


	//   ....[2]....
        /*00a0*/ 	.word	0xffffffff


	//   ....[3]....
        /*00a4*/ 	.word	0xffffffff


	//   ....[4]....
        /*00a8*/ 	.word	0xffffffff


	//   ....[5]....
        /*00ac*/ 	.word	0xffffffff


	//   ....[6]....
        /*00b0*/ 	.word	0xffffffff


	//   ....[7]....
        /*00b4*/ 	.word	0xffffffff


	//   ....[8]....
        /*00b8*/ 	.word	0xffffffff


	//   ....[9]....
        /*00bc*/ 	.word	0xffffffff


	//   ....[10]....
        /*00c0*/ 	.word	0xffffffff


	//   ....[11]....
        /*00c4*/ 	.word	0xffffffff


	//   ....[12]....
        /*00c8*/ 	.word	0xffffffff


	//   ....[13]....
        /*00cc*/ 	.word	0xffffffff


	//   ....[14]....
        /*00d0*/ 	.word	0xffffffff


	//   ....[15]....
        /*00d4*/ 	.word	0xffffffff


	//   ....[16]....
        /*00d8*/ 	.word	0xffffffff


	//   ....[17]....
        /*00dc*/ 	.word	0xffffffff


	//   ....[18]....
        /*00e0*/ 	.word	0xffffffff


	//   ....[19]....
        /*00e4*/ 	.word	0xffffffff


	//   ....[20]....
        /*00e8*/ 	.word	0xffffffff


	//   ....[21]....
        /*00ec*/ 	.word	0xffffffff


	//   ....[22]....
        /*00f0*/ 	.word	0xffffffff


	//   ....[23]....
        /*00f4*/ 	.word	0xffffffff


	//   ....[24]....
        /*00f8*/ 	.word	0xffffffff


	//   ....[25]....
        /*00fc*/ 	.word	0xffffffff


	//   ....[26]....
        /*0100*/ 	.word	0xffffffff


	//   ....[27]....
        /*0104*/ 	.word	0xffffffff


	//   ....[28]....
        /*0108*/ 	.word	0xffffffff


	//   ....[29]....
        /*010c*/ 	.word	0xffffffff


	//   ....[30]....
        /*0110*/ 	.word	0xffffffff


	//   ....[31]....
        /*0114*/ 	.word	0xffffffff


	//   ....[32]....
        /*0118*/ 	.word	0xffffffff


	//   ....[33]....
        /*011c*/ 	.word	0xffffffff


	//   ....[34]....
        /*0120*/ 	.word	0xffffffff


	//   ....[35]....
        /*0124*/ 	.word	0xffffffff


	//   ....[36]....
        /*0128*/ 	.word	0xffffffff


	//   ....[37]....
        /*012c*/ 	.word	0xffffffff


	//   ....[38]....
        /*0130*/ 	.word	0xffffffff


	//   ....[39]....
        /*0134*/ 	.word	0xffffffff


	//   ....[40]....
        /*0138*/ 	.word	0xffffffff


	//   ....[41]....
        /*013c*/ 	.word	0xffffffff


	//   ....[42]....
        /*0140*/ 	.word	0xffffffff


	//   ....[43]....
        /*0144*/ 	.word	0xffffffff


	//   ....[44]....
        /*0148*/ 	.word	0xffffffff


	//   ....[45]....
        /*014c*/ 	.word	0xffffffff


	//   ....[46]....
        /*0150*/ 	.word	0xffffffff


	//   ....[47]....
        /*0154*/ 	.word	0xffffffff


	//   ....[48]....
        /*0158*/ 	.word	0xffffffff


	//   ....[49]....
        /*015c*/ 	.word	0xffffffff


	//   ....[50]....
        /*0160*/ 	.word	0xffffffff


	//   ....[51]....
        /*0164*/ 	.word	0xffffffff


	//   ....[52]....
        /*0168*/ 	.word	0xffffffff


	//   ....[53]....
        /*016c*/ 	.word	0xffffffff


	//   ....[54]....
        /*0170*/ 	.word	0xffffffff


	//   ....[55]....
        /*0174*/ 	.word	0xffffffff


	//   ....[56]....
        /*0178*/ 	.word	0xffffffff


	//   ....[57]....
        /*017c*/ 	.word	0xffffffff


	//   ....[58]....
        /*0180*/ 	.word	0xffffffff


	//   ....[59]....
        /*0184*/ 	.word	0xffffffff


	//   ....[60]....
        /*0188*/ 	.word	0x05000013


	//   ....[61]....
        /*018c*/ 	.word	0x05000013


	//   ....[62]....
        /*0190*/ 	.word	0x05000013


	//   ....[63]....
        /*0194*/ 	.word	0x05000013


	//   ....[64]....
        /*0198*/ 	.word	0x05000013


	//   ....[65]....
        /*019c*/ 	.word	0x05000013


	//   ....[66]....
        /*01a0*/ 	.word	0x05000013


	//   ....[67]....
        /*01a4*/ 	.word	0x05000013


	//   ....[68]....
        /*01a8*/ 	.word	0x05000013


	//   ....[69]....
        /*01ac*/ 	.word	0x05000013


	//   ....[70]....
        /*01b0*/ 	.word	0x05000013


	//   ....[71]....
        /*01b4*/ 	.word	0x05000013


	//   ....[72]....
        /*01b8*/ 	.word	0x05000013


	//   ....[73]....
        /*01bc*/ 	.word	0x05000013


	//   ....[74]....
        /*01c0*/ 	.word	0x05000013


	//   ....[75]....
        /*01c4*/ 	.word	0x05000013


	//   ....[76]....
        /*01c8*/ 	.word	0x05000013


	//   ....[77]....
        /*01cc*/ 	.word	0x05000013


	//   ....[78]....
        /*01d0*/ 	.word	0x05000013


	//   ....[79]....
        /*01d4*/ 	.word	0x05000013


	//   ....[80]....
        /*01d8*/ 	.word	0x05000013


	//   ....[81]....
        /*01dc*/ 	.word	0x05000013


	//   ....[82]....
        /*01e0*/ 	.word	0x05000013


	//   ....[83]....
        /*01e4*/ 	.word	0x05000013


	//   ....[84]....
        /*01e8*/ 	.word	0x05000013


	//   ....[85]....
        /*01ec*/ 	.word	0x05000013


	//   ....[86]....
        /*01f0*/ 	.word	0x05000013


	//   ....[87]....
        /*01f4*/ 	.word	0x05000013


	//   ....[88]....
        /*01f8*/ 	.word	0x05000013


	//   ....[89]....
        /*01fc*/ 	.word	0x05000013


	//   ....[90]....
        /*0200*/ 	.word	0x05000013


	//   ....[91]....
        /*0204*/ 	.word	0x05000013


	//   ....[92]....
        /*0208*/ 	.word	0x05000013


	//   ....[93]....
        /*020c*/ 	.word	0x05000013


	//   ....[94]....
        /*0210*/ 	.word	0x05000013


	//   ....[95]....
        /*0214*/ 	.word	0x05000013


	//----- nvinfo : EIATTR_COOP_GROUP_INSTR_OFFSETS
	.align		4
.L_358:
        /*0218*/ 	.byte	0x04, 0x28
        /*021a*/ 	.short	(.L_360 - .L_359)


	//   ....[0]....
.L_359:
        /*021c*/ 	.word	0x00000510


	//   ....[1]....
        /*0220*/ 	.word	0x000006d0


	//   ....[2]....
        /*0224*/ 	.word	0x000006f0


	//   ....[3]....
        /*0228*/ 	.word	0x00000710


	//   ....[4]....
        /*022c*/ 	.word	0x00000730


	//   ....[5]....
        /*0230*/ 	.word	0x00000750


	//   ....[6]....
        /*0234*/ 	.word	0x00000b40


	//   ....[7]....
        /*0238*/ 	.word	0x00000b60


	//   ....[8]....
        /*023c*/ 	.word	0x00000b80


	//   ....[9]....
        /*0240*/ 	.word	0x00000ba0


	//   ....[10]....
        /*0244*/ 	.word	0x00000bc0


	//   ....[11]....
        /*0248*/ 	.word	0x00000f70


	//   ....[12]....
        /*024c*/ 	.word	0x00001140


	//   ....[13]....
        /*0250*/ 	.word	0x000011a0


	//   ....[14]....
        /*0254*/ 	.word	0x00001250


	//   ....[15]....
        /*0258*/ 	.word	0x000012a0


	//   ....[16]....
        /*025c*/ 	.word	0x000012f0


	//   ....[17]....
        /*0260*/ 	.word	0x00001340


	//   ....[18]....
        /*0264*/ 	.word	0x00001380


	//   ....[19]....
        /*0268*/ 	.word	0x00001390


	//   ....[20]....
        /*026c*/ 	.word	0x00001470


	//   ....[21]....
        /*0270*/ 	.word	0x00001640


	//   ....[22]....
        /*0274*/ 	.word	0x00001690


	//   ....[23]....
        /*0278*/ 	.word	0x000016f0


	//   ....[24]....
        /*027c*/ 	.word	0x00001750


	//   ....[25]....
        /*0280*/ 	.word	0x00001790


	//   ....[26]....
        /*0284*/ 	.word	0x000017d0


	//   ....[27]....
        /*0288*/ 	.word	0x00001810


	//   ....[28]....
        /*028c*/ 	.word	0x00001820


	//   ....[29]....
        /*0290*/ 	.word	0x00001c30


	//   ....[30]....
        /*0294*/ 	.word	0x00002710


	//   ....[31]....
        /*0298*/ 	.word	0x000028d0


	//   ....[32]....
        /*029c*/ 	.word	0x000028f0


	//   ....[33]....
        /*02a0*/ 	.word	0x00002910


	//   ....[34]....
        /*02a4*/ 	.word	0x00002930


	//   ....[35]....
        /*02a8*/ 	.word	0x00002950


	//   ....[36]....
        /*02ac*/ 	.word	0x00002ce0


	//   ....[37]....
        /*02b0*/ 	.word	0x00002d00


	//   ....[38]....
        /*02b4*/ 	.word	0x00002d20


	//   ....[39]....
        /*02b8*/ 	.word	0x00002d40


	//   ....[40]....
        /*02bc*/ 	.word	0x00002d60


	//   ....[41]....
        /*02c0*/ 	.word	0x00003120


	//   ....[42]....
        /*02c4*/ 	.word	0x000032f0


	//   ....[43]....
        /*02c8*/ 	.word	0x00003350


	//   ....[44]....
        /*02cc*/ 	.word	0x000033c0


	//   ....[45]....
        /*02d0*/ 	.word	0x00003430


	//   ....[46]....
        /*02d4*/ 	.word	0x00003480


	//   ....[47]....
        /*02d8*/ 	.word	0x000034d0


	//   ....[48]....
        /*02dc*/ 	.word	0x00003530


	//   ....[49]....
        /*02e0*/ 	.word	0x00003540


	//   ....[50]....
        /*02e4*/ 	.word	0x00003620


	//   ....[51]....
        /*02e8*/ 	.word	0x000037f0


	//   ....[52]....
        /*02ec*/ 	.word	0x00003840


	//   ....[53]....
        /*02f0*/ 	.word	0x000038b0


	//   ....[54]....
        /*02f4*/ 	.word	0x00003910


	//   ....[55]....
        /*02f8*/ 	.word	0x00003960


	//   ....[56]....
        /*02fc*/ 	.word	0x000039c0


	//   ....[57]....
        /*0300*/ 	.word	0x00003a00


	//   ....[58]....
        /*0304*/ 	.word	0x00003a10


	//   ....[59]....
        /*0308*/ 	.word	0x00003e90


	//   ....[60]....
        /*030c*/ 	.word	0x000044a0


	//   ....[61]....
        /*0310*/ 	.word	0x00004520


	//   ....[62]....
        /*0314*/ 	.word	0x000045b0


	//   ....[63]....
        /*0318*/ 	.word	0x000046b0


	//   ....[64]....
        /*031c*/ 	.word	0x00004750


	//   ....[65]....
        /*0320*/ 	.word	0x000047e0


	//   ....[66]....
        /*0324*/ 	.word	0x00004860


	//   ....[67]....
        /*0328*/ 	.word	0x000048e0


	//   ....[68]....
        /*032c*/ 	.word	0x00004910


	//   ....[69]....
        /*0330*/ 	.word	0x000049b0


	//   ....[70]....
        /*0334*/ 	.word	0x00004a30


	//   ....[71]....
        /*0338*/ 	.word	0x00004ab0


	//   ....[72]....
        /*033c*/ 	.word	0x00004b70


	//   ....[73]....
        /*0340*/ 	.word	0x00004c00


	//   ....[74]....
        /*0344*/ 	.word	0x00004c80


	//   ....[75]....
        /*0348*/ 	.word	0x00004d00


	//   ....[76]....
        /*034c*/ 	.word	0x00004d80


	//   ....[77]....
        /*0350*/ 	.word	0x00004db0


	//   ....[78]....
        /*0354*/ 	.word	0x00004e50


	//   ....[79]....
        /*0358*/ 	.word	0x00004ed0


	//   ....[80]....
        /*035c*/ 	.word	0x00004f60


	//   ....[81]....
        /*0360*/ 	.word	0x00005030


	//   ....[82]....
        /*0364*/ 	.word	0x000050d0


	//   ....[83]....
        /*0368*/ 	.word	0x00005160


	//   ....[84]....
        /*036c*/ 	.word	0x000051e0


	//   ....[85]....
        /*0370*/ 	.word	0x00005280


	//   ....[86]....
        /*0374*/ 	.word	0x000052b0


	//   ....[87]....
        /*0378*/ 	.word	0x00005370


	//   ....[88]....
        /*037c*/ 	.word	0x000053f0


	//   ....[89]....
        /*0380*/ 	.word	0x00005470


	//   ....[90]....
        /*0384*/ 	.word	0x00005530


	//   ....[91]....
        /*0388*/ 	.word	0x000055d0


	//   ....[92]....
        /*038c*/ 	.word	0x00005660


	//   ....[93]....
        /*0390*/ 	.word	0x000056f0


	//   ....[94]....
        /*0394*/ 	.word	0x00005760


	//   ....[95]....
        /*0398*/ 	.word	0x000057e0


	//----- nvinfo : EIATTR_VRC_CTA_INIT_COUNT
	.align		4
.L_360:
        /*039c*/ 	.byte	0x02, 0x4a
	.zero		1
	.zero		1


	//----- nvinfo : EIATTR_EXIT_INSTR_OFFSETS
	.align		4
        /*03a0*/ 	.byte	0x04, 0x1c
        /*03a2*/ 	.short	(.L_362 - .L_361)


	//   ....[0]....
.L_361:
        /*03a4*/ 	.word	0x00001f00


	//   ....[1]....
        /*03a8*/ 	.word	0x00001f20


	//   ....[2]....
        /*03ac*/ 	.word	0x00004430


	//   ....[3]....
        /*03b0*/ 	.word	0x00004450


	//----- nvinfo : EIATTR_MAX_THREADS
	.align		4
.L_362:
        /*03b4*/ 	.byte	0x04, 0x05
        /*03b6*/ 	.short	(.L_364 - .L_363)
.L_363:
        /*03b8*/ 	.word	0x00000180
        /*03bc*/ 	.word	0x00000001
        /*03c0*/ 	.word	0x00000001


	//----- nvinfo : EIATTR_CRS_STACK_SIZE
	.align		4
.L_364:
        /*03c4*/ 	.byte	0x04, 0x1e
        /*03c6*/ 	.short	(.L_366 - .L_365)
.L_365:
        /*03c8*/ 	.word	0x00000000


	//----- nvinfo : EIATTR_CBANK_PARAM_SIZE
	.align		4
.L_366:
        /*03cc*/ 	.byte	0x03, 0x19
        /*03ce*/ 	.short	0x0034


	//----- nvinfo : EIATTR_PARAM_CBANK
	.align		4
        /*03d0*/ 	.byte	0x04, 0x0a
        /*03d2*/ 	.short	(.L_368 - .L_367)
	.align		4
.L_367:
        /*03d4*/ 	.word	index@(.nv.constant0._ZN3cub18CUB_300001_SM_10006detail4scan16DeviceScanKernelINS2_10policy_hubIiiijN4cuda3std3__44plusIvEEE10Policy1000EPiSC_NS0_13ScanTileStateIiLb1EEES9_NS1_10InputValueIiSC_EEjiLb0EiEEvT0_T1_T2_iT3_T4_T5_)
        /*03d8*/ 	.short	0x0380
        /*03da*/ 	.short	0x0034


	//----- nvinfo : EIATTR_SW_WAR
	.align		4
.L_368:
        /*03dc*/ 	.byte	0x04, 0x36
        /*03de*/ 	.short	(.L_370 - .L_369)
.L_369:
        /*03e0*/ 	.word	0x00000008
.L_370:


//--------------------- .nv.info._ZN3cub18CUB_300001_SM_10006detail4scan20DeviceScanInitKernelINS0_13ScanTileStateIiLb1EEEEEvT_i --------------------------
	.section	.nv.info._ZN3cub18CUB_300001_SM_10006detail4scan20DeviceScanInitKernelINS0_13ScanTileStateIiLb1EEEEEvT_i,"",@"SHT_CUDA_INFO"
	.sectionflags	@""
	.align	4


	//----- nvinfo : EIATTR_CUDA_API_VERSION
	.align		4
        /*0000*/ 	.byte	0x04, 0x37
        /*0002*/ 	.short	(.L_372 - .L_371)
.L_371:
        /*0004*/ 	.word	0x00000082


	//----- nvinfo : EIATTR_KPARAM_INFO
	.align		4
.L_372:
        /*0008*/ 	.byte	0x04, 0x17
        /*000a*/ 	.short	(.L_374 - .L_373)
.L_373:
        /*000c*/ 	.word	0x00000000
        /*0010*/ 	.short	0x0001
        /*0012*/ 	.short	0x0008
        /*0014*/ 	.byte	0x00, 0xf0, 0x11, 0x00


	//----- nvinfo : EIATTR_KPARAM_INFO
	.align		4
.L_374:
        /*0018*/ 	.byte	0x04, 0x17
        /*001a*/ 	.short	(.L_376 - .L_375)
.L_375:
        /*001c*/ 	.word	0x00000000
        /*0020*/ 	.short	0x0000
        /*0022*/ 	.short	0x0000
        /*0024*/ 	.byte	0x00, 0xf0, 0x21, 0x00


	//----- nvinfo : EIATTR_SPARSE_MMA_MASK
	.align		4
.L_376:
        /*0028*/ 	.byte	0x03, 0x50
        /*002a*/ 	.short	0x0000


	//----- nvinfo : EIATTR_MAXREG_COUNT
	.align		4
        /*002c*/ 	.byte	0x03, 0x1b
        /*002e*/ 	.short	0x00ff


	//----- nvinfo : EIATTR_MERCURY_ISA_VERSION
	.align		4
        /*0030*/ 	.byte	0x03, 0x5f
        /*0032*/ 	.short	0x0101


	//----- nvinfo : EIATTR_VRC_CTA_INIT_COUNT
	.align		4
        /*0034*/ 	.byte	0x02, 0x4a
	.zero		1
	.zero		1


	//----- nvinfo : EIATTR_EXIT_INSTR_OFFSETS
	.align		4
        /*0038*/ 	.byte	0x04, 0x1c
        /*003a*/ 	.short	(.L_378 - .L_377)


	//   ....[0]....
.L_377:
        /*003c*/ 	.word	0x000000f0


	//   ....[1]....
        /*0040*/ 	.word	0x00000130


	//----- nvinfo : EIATTR_CBANK_PARAM_SIZE
	.align		4
.L_378:
        /*0044*/ 	.byte	0x03, 0x19
        /*0046*/ 	.short	0x000c


	//----- nvinfo : EIATTR_PARAM_CBANK
	.align		4
        /*0048*/ 	.byte	0x04, 0x0a
        /*004a*/ 	.short	(.L_380 - .L_379)
	.align		4
.L_379:
        /*004c*/ 	.word	index@(.nv.constant0._ZN3cub18CUB_300001_SM_10006detail4scan20DeviceScanInitKernelINS0_13ScanTileStateIiLb1EEEEEvT_i)
        /*0050*/ 	.short	0x0380
        /*0052*/ 	.short	0x000c


	//----- nvinfo : EIATTR_SW_WAR
	.align		4
.L_380:
        /*0054*/ 	.byte	0x04, 0x36
        /*0056*/ 	.short	(.L_382 - .L_381)
.L_381:
        /*0058*/ 	.word	0x00000008
.L_382:


//--------------------- .nv.info._ZN3cub18CUB_300001_SM_10006detail11EmptyKernelIvEEvv --------------------------
	.section	.nv.info._ZN3cub18CUB_300001_SM_10006detail11EmptyKernelIvEEvv,"",@"SHT_CUDA_INFO"
	.sectionflags	@""
	.align	4


	//----- nvinfo : EIATTR_CUDA_API_VERSION
	.align		4
        /*0000*/ 	.byte	0x04, 0x37
        /*0002*/ 	.short	(.L_384 - .L_383)
.L_383:
        /*0004*/ 	.word	0x00000082


	//----- nvinfo : EIATTR_SPARSE_MMA_MASK
	.align		4
.L_384:
        /*0008*/ 	.byte	0x03, 0x50
        /*000a*/ 	.short	0x0000


	//----- nvinfo : EIATTR_MAXREG_COUNT
	.align		4
        /*000c*/ 	.byte	0x03, 0x1b
        /*000e*/ 	.short	0x00ff


	//----- nvinfo : EIATTR_MERCURY_ISA_VERSION
	.align		4
        /*0010*/ 	.byte	0x03, 0x5f
        /*0012*/ 	.short	0x0101


	//----- nvinfo : EIATTR_VRC_CTA_INIT_COUNT
	.align		4
        /*0014*/ 	.byte	0x02, 0x4a
	.zero		1
	.zero		1


	//----- nvinfo : EIATTR_EXIT_INSTR_OFFSETS
	.align		4
        /*0018*/ 	.byte	0x04, 0x1c
        /*001a*/ 	.short	(.L_386 - .L_385)


	//   ....[0]....
.L_385:
        /*001c*/ 	.word	0x00000010


	//----- nvinfo : EIATTR_SW_WAR
	.align		4
.L_386:
        /*0020*/ 	.byte	0x04, 0x36
        /*0022*/ 	.short	(.L_388 - .L_387)
.L_387:
        /*0024*/ 	.word	0x00000008
.L_388:


//--------------------- .nv.info._Z12mark_visitedPiiiS_S_S_ --------------------------
	.section	.nv.info._Z12mark_visitedPiiiS_S_S_,"",@"SHT_CUDA_INFO"
	.sectionflags	@""
	.align	4


	//----- nvinfo : EIATTR_CUDA_API_VERSION
	.align		4
        /*0000*/ 	.byte	0x04, 0x37
        /*0002*/ 	.short	(.L_390 - .L_389)
.L_389:
        /*0004*/ 	.word	0x00000082


	//----- nvinfo : EIATTR_KPARAM_INFO
	.align		4
.L_390:
        /*0008*/ 	.byte	0x04, 0x17
        /*000a*/ 	.short	(.L_392 - .L_391)
.L_391:
        /*000c*/ 	.word	0x00000000
        /*0010*/ 	.short	0x0005
        /*0012*/ 	.short	0x0020
        /*0014*/ 	.byte	0x00, 0xf5, 0x21, 0x00


	//----- nvinfo : EIATTR_KPARAM_INFO
	.align		4
.L_392:
        /*0018*/ 	.byte	0x04, 0x17
        /*001a*/ 	.short	(.L_394 - .L_393)
.L_393:
        /*001c*/ 	.word	0x00000000
        /*0020*/ 	.short	0x0004
        /*0022*/ 	.short	0x0018
        /*0024*/ 	.byte	0x00, 0xf5, 0x21, 0x00


	//----- nvinfo : EIATTR_KPARAM_INFO
	.align		4
.L_394:
        /*0028*/ 	.byte	0x04, 0x17
        /*002a*/ 	.short	(.L_396 - .L_395)
.L_395:
        /*002c*/ 	.word	0x00000000
        /*0030*/ 	.short	0x0003
        /*0032*/ 	.short	0x0010
        /*0034*/ 	.byte	0x00, 0xf5, 0x21, 0x00


	//----- nvinfo : EIATTR_KPARAM_INFO
	.align		4
.L_396:
        /*0038*/ 	.byte	0x04, 0x17
        /*003a*/ 	.short	(.L_398 - .L_397)
.L_397:
        /*003c*/ 	.word	0x00000000
        /*0040*/ 	.short	0x0002
        /*0042*/ 	.short	0x000c
        /*0044*/ 	.byte	0x00, 0xf0, 0x11, 0x00


	//----- nvinfo : EIATTR_KPARAM_INFO
	.align		4
.L_398:
        /*0048*/ 	.byte	0x04, 0x17
        /*004a*/ 	.short	(.L_400 - .L_399)
.L_399:
        /*004c*/ 	.word	0x00000000
        /*0050*/ 	.short	0x0001
        /*0052*/ 	.short	0x0008
        /*0054*/ 	.byte	0x00, 0xf0, 0x11, 0x00


	//----- nvinfo : EIATTR_KPARAM_INFO
	.align		4
.L_400:
        /*0058*/ 	.byte	0x04, 0x17
        /*005a*/ 	.short	(.L_402 - .L_401)
.L_401:
        /*005c*/ 	.word	0x00000000
        /*0060*/ 	.short	0x0000
        /*0062*/ 	.short	0x0000
        /*0064*/ 	.byte	0x00, 0xf5, 0x21, 0x00


	//----- nvinfo : EIATTR_SPARSE_MMA_MASK
	.align		4
.L_402:
        /*0068*/ 	.byte	0x03, 0x50
        /*006a*/ 	.short	0x0000


	//----- nvinfo : EIATTR_MAXREG_COUNT
	.align		4
        /*006c*/ 	.byte	0x03, 0x1b
        /*006e*/ 	.short	0x00ff


	//----- nvinfo : EIATTR_MERCURY_ISA_VERSION
	.align		4
        /*0070*/ 	.byte	0x03, 0x5f
        /*0072*/ 	.short	0x0101


	//----- nvinfo : EIATTR_INT_WARP_WIDE_INSTR_OFFSETS
	.align		4
        /*0074*/ 	.byte	0x04, 0x31
        /*0076*/ 	.short	(.L_404 - .L_403)


	//   ....[0]....
.L_403:
        /*0078*/ 	.word	0x00000140


	//   ....[1]....
        /*007c*/ 	.word	0x00000200


	//----- nvinfo : EIATTR_VRC_CTA_INIT_COUNT
	.align		4
.L_404:
        /*0080*/ 	.byte	0x02, 0x4a
	.zero		1
	.zero		1


	//----- nvinfo : EIATTR_EXIT_INSTR_OFFSETS
	.align		4
        /*0084*/ 	.byte	0x04, 0x1c
        /*0086*/ 	.short	(.L_406 - .L_405)


	//   ....[0]....
.L_405:
        /*0088*/ 	.word	0x00000070


	//   ....[1]....
        /*008c*/ 	.word	0x00000120


	//   ....[2]....
        /*0090*/ 	.word	0x00000240


	//----- nvinfo : EIATTR_CBANK_PARAM_SIZE
	.align		4
.L_406:
        /*0094*/ 	.byte	0x03, 0x19
        /*0096*/ 	.short	0x0028


	//----- nvinfo : EIATTR_PARAM_CBANK
	.align		4
        /*0098*/ 	.byte	0x04, 0x0a
        /*009a*/ 	.short	(.L_408 - .L_407)
	.align		4
.L_407:
        /*009c*/ 	.word	index@(.nv.constant0._Z12mark_visitedPiiiS_S_S_)
        /*00a0*/ 	.short	0x0380
        /*00a2*/ 	.short	0x0028


	//----- nvinfo : EIATTR_SW_WAR
	.align		4
.L_408:
        /*00a4*/ 	.byte	0x04, 0x36
        /*00a6*/ 	.short	(.L_410 - .L_409)
.L_409:
        /*00a8*/ 	.word	0x00000008
.L_410:


//--------------------- .nv.info._Z25find_min_degree_unvisitedPiS_iS_S_ --------------------------
	.section	.nv.info._Z25find_min_degree_unvisitedPiS_iS_S_,"",@"SHT_CUDA_INFO"
	.sectionflags	@""
	.align	4


	//----- nvinfo : EIATTR_CUDA_API_VERSION
	.align		4
        /*0000*/ 	.byte	0x04, 0x37
        /*0002*/ 	.short	(.L_412 - .L_411)
.L_411:
        /*0004*/ 	.word	0x00000082


	//----- nvinfo : EIATTR_KPARAM_INFO
	.align		4
.L_412:
        /*0008*/ 	.byte	0x04, 0x17
        /*000a*/ 	.short	(.L_414 - .L_413)
.L_413:
        /*000c*/ 	.word	0x00000000
        /*0010*/ 	.short	0x0004
        /*0012*/ 	.short	0x0020
        /*0014*/ 	.byte	0x00, 0xf5, 0x21, 0x00


	//----- nvinfo : EIATTR_KPARAM_INFO
	.align		4
.L_414:
        /*0018*/ 	.byte	0x04, 0x17
        /*001a*/ 	.short	(.L_416 - .L_415)
.L_415:
        /*001c*/ 	.word	0x00000000
        /*0020*/ 	.short	0x0003
        /*0022*/ 	.short	0x0018
        /*0024*/ 	.byte	0x00, 0xf5, 0x21, 0x00


	//----- nvinfo : EIATTR_KPARAM_INFO
	.align		4
.L_416:
        /*0028*/ 	.byte	0x04, 0x17
        /*002a*/ 	.short	(.L_418 - .L_417)
.L_417:
        /*002c*/ 	.word	0x00000000
        /*0030*/ 	.short	0x0002
        /*0032*/ 	.short	0x0010
        /*0034*/ 	.byte	0x00, 0xf0, 0x11, 0x00


	//----- nvinfo : EIATTR_KPARAM_INFO
	.align		4
.L_418:
        /*0038*/ 	.byte	0x04, 0x17
        /*003a*/ 	.short	(.L_420 - .L_419)
.L_419:
        /*003c*/ 	.word	0x00000000
        /*0040*/ 	.short	0x0001
        /*0042*/ 	.short	0x0008
        /*0044*/ 	.byte	0x00, 0xf5, 0x21, 0x00


	//----- nvinfo : EIATTR_KPARAM_INFO
	.align		4
.L_420:
        /*0048*/ 	.byte	0x04, 0x17
        /*004a*/ 	.short	(.L_422 - .L_421)
.L_421:
        /*004c*/ 	.word	0x00000000
        /*0050*/ 	.short	0x0000
        /*0052*/ 	.short	0x0000
        /*0054*/ 	.byte	0x00, 0xf5, 0x21, 0x00


	//----- nvinfo : EIATTR_SPARSE_MMA_MASK
	.align		4
.L_422:
        /*0058*/ 	.byte	0x03, 0x50
        /*005a*/ 	.short	0x0000


	//----- nvinfo : EIATTR_MAXREG_COUNT
	.align		4
        /*005c*/ 	.byte	0x03, 0x1b
        /*005e*/ 	.short	0x00ff


	//----- nvinfo : EIATTR_MERCURY_ISA_VERSION
	.align		4
        /*0060*/ 	.byte	0x03, 0x5f
        /*0062*/ 	.short	0x0101


	//----- nvinfo : EIATTR_INT_WARP_WIDE_INSTR_OFFSETS
	.align		4
        /*0064*/ 	.byte	0x04, 0x31
        /*0066*/ 	.short	(.L_424 - .L_423)


	//   ....[0]....
.L_423:
        /*0068*/ 	.word	0x00000120


	//   ....[1]....
        /*006c*/ 	.word	0x00000160


	//   ....[2]....
        /*0070*/ 	.word	0x000001d0


	//   ....[3]....
        /*0074*/ 	.word	0x000001e0


	//----- nvinfo : EIATTR_VRC_CTA_INIT_COUNT
	.align		4
.L_424:
        /*0078*/ 	.byte	0x02, 0x4a
	.zero		1
	.zero		1


	//----- nvinfo : EIATTR_EXIT_INSTR_OFFSETS
	.align		4
        /*007c*/ 	.byte	0x04, 0x1c
        /*007e*/ 	.short	(.L_426 - .L_425)


	//   ....[0]....
.L_425:
        /*0080*/ 	.word	0x00000070


	//   ....[1]....
        /*0084*/ 	.word	0x000000d0


	//   ....[2]....
        /*0088*/ 	.word	0x000001b0


	//   ....[3]....
        /*008c*/ 	.word	0x00000230


	//----- nvinfo : EIATTR_CBANK_PARAM_SIZE
	.align		4
.L_426:
        /*0090*/ 	.byte	0x03, 0x19
        /*0092*/ 	.short	0x0028


	//----- nvinfo : EIATTR_PARAM_CBANK
	.align		4
        /*0094*/ 	.byte	0x04, 0x0a
        /*0096*/ 	.short	(.L_428 - .L_427)
	.align		4
.L_427:
        /*0098*/ 	.word	index@(.nv.constant0._Z25find_min_degree_unvisitedPiS_iS_S_)
        /*009c*/ 	.short	0x0380
        /*009e*/ 	.short	0x0028


	//----- nvinfo : EIATTR_SW_WAR
	.align		4
.L_428:
        /*00a0*/ 	.byte	0x04, 0x36
        /*00a2*/ 	.short	(.L_430 - .L_429)
.L_429:
        /*00a4*/ 	.word	0x00000008
.L_430:


//--------------------- .nv.info._Z15compute_degreesPiS_i --------------------------
	.section	.nv.info._Z15compute_degreesPiS_i,"",@"SHT_CUDA_INFO"
	.sectionflags	@""
	.align	4


	//----- nvinfo : EIATTR_CUDA_API_VERSION
	.align		4
        /*0000*/ 	.byte	0x04, 0x37
        /*0002*/ 	.short	(.L_432 - .L_431)
.L_431:
        /*0004*/ 	.word	0x00000082


	//----- nvinfo : EIATTR_KPARAM_INFO
	.align		4
.L_432:
        /*0008*/ 	.byte	0x04, 0x17
        /*000a*/ 	.short	(.L_434 - .L_433)
.L_433:
        /*000c*/ 	.word	0x00000000
        /*0010*/ 	.short	0x0002
        /*0012*/ 	.short	0x0010
        /*0014*/ 	.byte	0x00, 0xf0, 0x11, 0x00


	//----- nvinfo : EIATTR_KPARAM_INFO
	.align		4
.L_434:
        /*0018*/ 	.byte	0x04, 0x17
        /*001a*/ 	.short	(.L_436 - .L_435)
.L_435:
        /*001c*/ 	.word	0x00000000
        /*0020*/ 	.short	0x0001
        /*0022*/ 	.short	0x0008
        /*0024*/ 	.byte	0x00, 0xf5, 0x21, 0x00


	//----- nvinfo : EIATTR_KPARAM_INFO
	.align		4
.L_436:
        /*0028*/ 	.byte	0x04, 0x17
        /*002a*/ 	.short	(.L_438 - .L_437)
.L_437:
        /*002c*/ 	.word	0x00000000
        /*0030*/ 	.short	0x0000
        /*0032*/ 	.short	0x0000
        /*0034*/ 	.byte	0x00, 0xf5, 0x21, 0x00


	//----- nvinfo : EIATTR_SPARSE_MMA_MASK
	.align		4
.L_438:
        /*0038*/ 	.byte	0x03, 0x50
        /*003a*/ 	.short	0x0000


	//----- nvinfo : EIATTR_MAXREG_COUNT
	.align		4
        /*003c*/ 	.byte	0x03, 0x1b
        /*003e*/ 	.short	0x00ff


	//----- nvinfo : EIATTR_MERCURY_ISA_VERSION
	.align		4
        /*0040*/ 	.byte	0x03, 0x5f
        /*0042*/ 	.short	0x0101


	//----- nvinfo : EIATTR_VRC_CTA_INIT_COUNT
	.align		4
        /*0044*/ 	.byte	0x02, 0x4a
	.zero		1
	.zero		1


	//----- nvinfo : EIATTR_EXIT_INSTR_OFFSETS
	.align		4
        /*0048*/ 	.byte	0x04, 0x1c
        /*004a*/ 	.short	(.L_440 - .L_439)


	//   ....[0]....
.L_439:
        /*004c*/ 	.word	0x00000070


	//   ....[1]....
        /*0050*/ 	.word	0x00000110


	//----- nvinfo : EIATTR_CBANK_PARAM_SIZE
	.align		4
.L_440:
        /*0054*/ 	.byte	0x03, 0x19
        /*0056*/ 	.short	0x0014


	//----- nvinfo : EIATTR_PARAM_CBANK
	.align		4
        /*0058*/ 	.byte	0x04, 0x0a
        /*005a*/ 	.short	(.L_442 - .L_441)
	.align		4
.L_441:
        /*005c*/ 	.word	index@(.nv.constant0._Z15compute_degreesPiS_i)
        /*0060*/ 	.short	0x0380
        /*0062*/ 	.short	0x0014


	//----- nvinfo : EIATTR_SW_WAR
	.align		4
.L_442:
        /*0064*/ 	.byte	0x04, 0x36
        /*0066*/ 	.short	(.L_444 - .L_443)
.L_443:
        /*0068*/ 	.word	0x00000008
.L_444:


//--------------------- .nv.info._Z14validate_edgesPiS_ii --------------------------
	.section	.nv.info._Z14validate_edgesPiS_ii,"",@"SHT_CUDA_INFO"
	.sectionflags	@""
	.align	4


	//----- nvinfo : EIATTR_CUDA_API_VERSION
	.align		4
        /*0000*/ 	.byte	0x04, 0x37
        /*0002*/ 	.short	(.L_446 - .L_445)
.L_445:
        /*0004*/ 	.word	0x00000082


	//----- nvinfo : EIATTR_KPARAM_INFO
	.align		4
.L_446:
        /*0008*/ 	.byte	0x04, 0x17
        /*000a*/ 	.short	(.L_448 - .L_447)
.L_447:
        /*000c*/ 	.word	0x00000000
        /*0010*/ 	.short	0x0003
        /*0012*/ 	.short	0x0014
        /*0014*/ 	.byte	0x00, 0xf0, 0x11, 0x00


	//----- nvinfo : EIATTR_KPARAM_INFO
	.align		4
.L_448:
        /*0018*/ 	.byte	0x04, 0x17
        /*001a*/ 	.short	(.L_450 - .L_449)
.L_449:
        /*001c*/ 	.word	0x00000000
        /*0020*/ 	.short	0x0002
        /*0022*/ 	.short	0x0010
        /*0024*/ 	.byte	0x00, 0xf0, 0x11, 0x00


	//----- nvinfo : EIATTR_KPARAM_INFO
	.align		4
.L_450:
        /*0028*/ 	.byte	0x04, 0x17
        /*002a*/ 	.short	(.L_452 - .L_451)
.L_451:
        /*002c*/ 	.word	0x00000000
        /*0030*/ 	.short	0x0001
        /*0032*/ 	.short	0x0008
        /*0034*/ 	.byte	0x00, 0xf5, 0x21, 0x00


	//----- nvinfo : EIATTR_KPARAM_INFO
	.align		4
.L_452:
        /*0038*/ 	.byte	0x04, 0x17
        /*003a*/ 	.short	(.L_454 - .L_453)
.L_453:
        /*003c*/ 	.word	0x00000000
        /*0040*/ 	.short	0x0000
        /*0042*/ 	.short	0x0000
        /*0044*/ 	.byte	0x00, 0xf5, 0x21, 0x00


	//----- nvinfo : EIATTR_SPARSE_MMA_MASK
	.align		4
.L_454:
        /*0048*/ 	.byte	0x03, 0x50
        /*004a*/ 	.short	0x0000


	//----- nvinfo : EIATTR_MAXREG_COUNT
	.align		4
        /*004c*/ 	.byte	0x03, 0x1b
        /*004e*/ 	.short	0x00ff


	//----- nvinfo : EIATTR_MERCURY_ISA_VERSION
	.align		4
        /*0050*/ 	.byte	0x03, 0x5f
        /*0052*/ 	.short	0x0101


	//----- nvinfo : EIATTR_VRC_CTA_INIT_COUNT
	.align		4
        /*0054*/ 	.byte	0x02, 0x4a
	.zero		1
	.zero		1


	//----- nvinfo : EIATTR_EXIT_INSTR_OFFSETS
	.align		4
        /*0058*/ 	.byte	0x04, 0x1c
        /*005a*/ 	.short	(.L_456 - .L_455)


	//   ....[0]....
.L_455:
        /*005c*/ 	.word	0x00000070


	//   ....[1]....
        /*0060*/ 	.word	0x000001a0


	//----- nvinfo : EIATTR_CBANK_PARAM_SIZE
	.align		4
.L_456:
        /*0064*/ 	.byte	0x03, 0x19
        /*0066*/ 	.short	0x0018


	//----- nvinfo : EIATTR_PARAM_CBANK
	.align		4
        /*0068*/ 	.byte	0x04, 0x0a
        /*006a*/ 	.short	(.L_458 - .L_457)
	.align		4
.L_457:
        /*006c*/ 	.word	index@(.nv.constant0._Z14validate_edgesPiS_ii)
        /*0070*/ 	.short	0x0380
        /*0072*/ 	.short	0x0018


	//----- nvinfo : EIATTR_SW_WAR
	.align		4
.L_458:
        /*0074*/ 	.byte	0x04, 0x36
        /*0076*/ 	.short	(.L_460 - .L_459)
.L_459:
        /*0078*/ 	.word	0x00000008
.L_460:


//--------------------- .nv.info._Z14generate_edgesPiiiP17curandStateXORWOW --------------------------
	.section	.nv.info._Z14generate_edgesPiiiP17curandStateXORWOW,"",@"SHT_CUDA_INFO"
	.sectionflags	@""
	.align	4


	//----- nvinfo : EIATTR_CUDA_API_VERSION
	.align		4
        /*0000*/ 	.byte	0x04, 0x37
        /*0002*/ 	.short	(.L_462 - .L_461)
.L_461:
        /*0004*/ 	.word	0x00000082


	//----- nvinfo : EIATTR_KPARAM_INFO
	.align		4
.L_462:
        /*0008*/ 	.byte	0x04, 0x17
        /*000a*/ 	.short	(.L_464 - .L_463)
.L_463:
        /*000c*/ 	.word	0x00000000
        /*0010*/ 	.short	0x0003
        /*0012*/ 	.short	0x0010
        /*0014*/ 	.byte	0x00, 0xf5, 0x21, 0x00


	//----- nvinfo : EIATTR_KPARAM_INFO
	.align		4
.L_464:
        /*0018*/ 	.byte	0x04, 0x17
        /*001a*/ 	.short	(.L_466 - .L_465)
.L_465:
        /*001c*/ 	.word	0x00000000
        /*0020*/ 	.short	0x0002
        /*0022*/ 	.short	0x000c
        /*0024*/ 	.byte	0x00, 0xf0, 0x11, 0x00


	//----- nvinfo : EIATTR_KPARAM_INFO
	.align		4
.L_466:
        /*0028*/ 	.byte	0x04, 0x17
        /*002a*/ 	.short	(.L_468 - .L_467)
.L_467:
        /*002c*/ 	.word	0x00000000
        /*0030*/ 	.short	0x0001
        /*0032*/ 	.short	0x0008
        /*0034*/ 	.byte	0x00, 0xf0, 0x11, 0x00


	//----- nvinfo : EIATTR_KPARAM_INFO
	.align		4
.L_468:
        /*0038*/ 	.byte	0x04, 0x17
        /*003a*/ 	.short	(.L_470 - .L_469)
.L_469:
        /*003c*/ 	.word	0x00000000
        /*0040*/ 	.short	0x0000
        /*0042*/ 	.short	0x0000
        /*0044*/ 	.byte	0x00, 0xf5, 0x21, 0x00


	//----- nvinfo : EIATTR_SPARSE_MMA_MASK
	.align		4
.L_470:
        /*0048*/ 	.byte	0x03, 0x50
        /*004a*/ 	.short	0x0000


	//----- nvinfo : EIATTR_MAXREG_COUNT
	.align		4
        /*004c*/ 	.byte	0x03, 0x1b
        /*004e*/ 	.short	0x00ff


	//----- nvinfo : EIATTR_MERCURY_ISA_VERSION
	.align		4
        /*0050*/ 	.byte	0x03, 0x5f
        /*0052*/ 	.short	0x0101


	//----- nvinfo : EIATTR_VRC_CTA_INIT_COUNT
	.align		4
        /*0054*/ 	.byte	0x02, 0x4a
	.zero		1
	.zero		1


	//----- nvinfo : EIATTR_EXIT_INSTR_OFFSETS
	.align		4
        /*0058*/ 	.byte	0x04, 0x1c
        /*005a*/ 	.short	(.L_472 - .L_471)


	//   ....[0]....
.L_471:
        /*005c*/ 	.word	0x00000070


	//   ....[1]....
        /*0060*/ 	.word	0x00000460


	//----- nvinfo : EIATTR_CBANK_PARAM_SIZE
	.align		4
.L_472:
        /*0064*/ 	.byte	0x03, 0x19
        /*0066*/ 	.short	0x0018


	//----- nvinfo : EIATTR_PARAM_CBANK
	.align		4
        /*0068*/ 	.byte	0x04, 0x0a
        /*006a*/ 	.short	(.L_474 - .L_473)
	.align		4
.L_473:
        /*006c*/ 	.word	index@(.nv.constant0._Z14generate_edgesPiiiP17curandStateXORWOW)
        /*0070*/ 	.short	0x0380
        /*0072*/ 	.short	0x0018


	//----- nvinfo : EIATTR_SW_WAR
	.align		4
.L_474:
        /*0074*/ 	.byte	0x04, 0x36
        /*0076*/ 	.short	(.L_476 - .L_475)
.L_475:
        /*0078*/ 	.word	0x00000008
.L_476:


//--------------------- .nv.info._Z11init_curandP17curandStateXORWOWmi --------------------------
	.section	.nv.info._Z11init_curandP17curandStateXORWOWmi,"",@"SHT_CUDA_INFO"
	.sectionflags	@""
	.align	4


	//----- nvinfo : EIATTR_CUDA_API_VERSION
	.align		4
        /*0000*/ 	.byte	0x04, 0x37
        /*0002*/ 	.short	(.L_478 - .L_477)
.L_477:
        /*0004*/ 	.word	0x00000082


	//----- nvinfo : EIATTR_KPARAM_INFO
	.align		4
.L_478:
        /*0008*/ 	.byte	0x04, 0x17
        /*000a*/ 	.short	(.L_480 - .L_479)
.L_479:
        /*000c*/ 	.word	0x00000000
        /*0010*/ 	.short	0x0002
        /*0012*/ 	.short	0x0010
        /*0014*/ 	.byte	0x00, 0xf0, 0x11, 0x00


	//----- nvinfo : EIATTR_KPARAM_INFO
	.align		4
.L_480:
        /*0018*/ 	.byte	0x04, 0x17
        /*001a*/ 	.short	(.L_482 - .L_481)
.L_481:
        /*001c*/ 	.word	0x00000000
        /*0020*/ 	.short	0x0001
        /*0022*/ 	.short	0x0008
        /*0024*/ 	.byte	0x00, 0xf0, 0x21, 0x00


	//----- nvinfo : EIATTR_KPARAM_INFO
	.align		4
.L_482:
        /*0028*/ 	.byte	0x04, 0x17
        /*002a*/ 	.short	(.L_484 - .L_483)
.L_483:
        /*002c*/ 	.word	0x00000000
        /*0030*/ 	.short	0x0000
        /*0032*/ 	.short	0x0000
        /*0034*/ 	.byte	0x00, 0xf5, 0x21, 0x00


	//----- nvinfo : EIATTR_SPARSE_MMA_MASK
	.align		4
.L_484:
        /*0038*/ 	.byte	0x03, 0x50
        /*003a*/ 	.short	0x0000


	//----- nvinfo : EIATTR_MAXREG_COUNT
	.align		4
        /*003c*/ 	.byte	0x03, 0x1b
        /*003e*/ 	.short	0x00ff


	//----- nvinfo : EIATTR_MERCURY_ISA_VERSION
	.align		4
        /*0040*/ 	.byte	0x03, 0x5f
        /*0042*/ 	.short	0x0101


	//----- nvinfo : EIATTR_VRC_CTA_INIT_COUNT
	.align		4
        /*0044*/ 	.byte	0x02, 0x4a
	.zero		1
	.zero		1


	//----- nvinfo : EIATTR_EXIT_INSTR_OFFSETS
	.align		4
        /*0048*/ 	.byte	0x04, 0x1c
        /*004a*/ 	.short	(.L_486 - .L_485)


	//   ....[0]....
.L_485:
        /*004c*/ 	.word	0x00000070


	//   ....[1]....
        /*0050*/ 	.word	0x00000f00


	//----- nvinfo : EIATTR_CRS_STACK_SIZE
	.align		4
.L_486:
        /*0054*/ 	.byte	0x04, 0x1e
        /*0056*/ 	.short	(.L_488 - .L_487)
.L_487:
        /*0058*/ 	.word	0x00000000


	//----- nvinfo : EIATTR_CBANK_PARAM_SIZE
	.align		4
.L_488:
        /*005c*/ 	.byte	0x03, 0x19
        /*005e*/ 	.short	0x0014


	//----- nvinfo : EIATTR_PARAM_CBANK
	.align		4
        /*0060*/ 	.byte	0x04, 0x0a
        /*0062*/ 	.short	(.L_490 - .L_489)
	.align		4
.L_489:
        /*0064*/ 	.word	index@(.nv.constant0._Z11init_curandP17curandStateXORWOWmi)
        /*0068*/ 	.short	0x0380
        /*006a*/ 	.short	0x0014


	//----- nvinfo : EIATTR_SW_WAR
	.align		4
.L_490:
        /*006c*/ 	.byte	0x04, 0x36
        /*006e*/ 	.short	(.L_492 - .L_491)
.L_491:
        /*0070*/ 	.word	0x00000008
.L_492:


//--------------------- .nv.callgraph             --------------------------
	.section	.nv.callgraph,"",@"SHT_CUDA_CALLGRAPH"
	.align	4
	.sectionentsize	8
	.align		4
        /*0000*/ 	.word	0x00000000
	.align		4
        /*0004*/ 	.word	0xffffffff
	.align		4
        /*0008*/ 	.word	0x00000000
	.align		4
        /*000c*/ 	.word	0xfffffffe
	.align		4
        /*0010*/ 	.word	0x00000000
	.align		4
        /*0014*/ 	.word	0xfffffffd
	.align		4
        /*0018*/ 	.word	0x00000000
	.align		4
        /*001c*/ 	.word	0xfffffffc


//--------------------- .nv.constant4             --------------------------
	.section	.nv.constant4,"a",@progbits
	.align	8
	.align		8
.nv.constant4:
        /*0000*/ 	.dword	precalc_xorwow_matrix
	.align		8
        /*0008*/ 	.dword	precalc_xorwow_offset_matrix
	.align		8
        /*0010*/ 	.dword	mrg32k3aM1
	.align		8
        /*0018*/ 	.dword	mrg32k3aM2
	.align		8
        /*0020*/ 	.dword	mrg32k3aM1SubSeq
	.align		8
        /*0028*/ 	.dword	mrg32k3aM2SubSeq
	.align		8
        /*0030*/ 	.dword	mrg32k3aM1Seq
	.align		8
        /*0038*/ 	.dword	mrg32k3aM2Seq
	.align		8
        /*0040*/ 	.dword	_ZN34_INTERNAL_50ba78e9_4_k_cu_5ae581654cuda3std3__45__cpo5beginE
	.align		8
        /*0048*/ 	.dword	_ZN34_INTERNAL_50ba78e9_4_k_cu_5ae581654cuda3std3__45__cpo3endE
	.align		8
        /*0050*/ 	.dword	_ZN34_INTERNAL_50ba78e9_4_k_cu_5ae581654cuda3std3__45__cpo6cbeginE
	.align		8
        /*0058*/ 	.dword	_ZN34_INTERNAL_50ba78e9_4_k_cu_5ae581654cuda3std3__45__cpo4cendE
	.align		8
        /*0060*/ 	.dword	_ZN34_INTERNAL_50ba78e9_4_k_cu_5ae581654cuda3std3__45__cpo6rbeginE
	.align		8
        /*0068*/ 	.dword	_ZN34_INTERNAL_50ba78e9_4_k_cu_5ae581654cuda3std3__45__cpo4rendE
	.align		8
        /*0070*/ 	.dword	_ZN34_INTERNAL_50ba78e9_4_k_cu_5ae581654cuda3std3__45__cpo7crbeginE
	.align		8
        /*0078*/ 	.dword	_ZN34_INTERNAL_50ba78e9_4_k_cu_5ae581654cuda3std3__45__cpo5crendE
	.align		8
        /*0080*/ 	.dword	_ZN34_INTERNAL_50ba78e9_4_k_cu_5ae581654cuda3std3__436_GLOBAL__N__50ba78e9_4_k_cu_5ae581656ignoreE
	.align		8
        /*0088*/ 	.dword	_ZN34_INTERNAL_50ba78e9_4_k_cu_5ae581654cuda3std3__419piecewise_constructE
	.align		8
        /*0090*/ 	.dword	_ZN34_INTERNAL_50ba78e9_4_k_cu_5ae581654cuda3std3__48in_placeE
	.align		8
        /*0098*/ 	.dword	_ZN34_INTERNAL_50ba78e9_4_k_cu_5ae581654cuda3std3__420unreachable_sentinelE
	.align		8
        /*00a0*/ 	.dword	_ZN34_INTERNAL_50ba78e9_4_k_cu_5ae581654cuda3std3__47nulloptE
	.align		8
        /*00a8*/ 	.dword	_ZN34_INTERNAL_50ba78e9_4_k_cu_5ae581654cuda3std3__48unexpectE
	.align		8
        /*00b0*/ 	.dword	_ZN34_INTERNAL_50ba78e9_4_k_cu_5ae581654cuda3std6ranges3__45__cpo4swapE
	.align		8
        /*00b8*/ 	.dword	_ZN34_INTERNAL_50ba78e9_4_k_cu_5ae581654cuda3std6ranges3__45__cpo9iter_moveE
	.align		8
        /*00c0*/ 	.dword	_ZN34_INTERNAL_50ba78e9_4_k_cu_5ae581654cuda3std6ranges3__45__cpo5beginE
	.align		8
        /*00c8*/ 	.dword	_ZN34_INTERNAL_50ba78e9_4_k_cu_5ae581654cuda3std6ranges3__45__cpo3endE
	.align		8
        /*00d0*/ 	.dword	_ZN34_INTERNAL_50ba78e9_4_k_cu_5ae581654cuda3std6ranges3__45__cpo6cbeginE
	.align		8
        /*00d8*/ 	.dword	_ZN34_INTERNAL_50ba78e9_4_k_cu_5ae581654cuda3std6ranges3__45__cpo4cendE
	.align		8
        /*00e0*/ 	.dword	_ZN34_INTERNAL_50ba78e9_4_k_cu_5ae581654cuda3std6ranges3__45__cpo7advanceE
	.align		8
        /*00e8*/ 	.dword	_ZN34_INTERNAL_50ba78e9_4_k_cu_5ae581654cuda3std6ranges3__45__cpo9iter_swapE
	.align		8
        /*00f0*/ 	.dword	_ZN34_INTERNAL_50ba78e9_4_k_cu_5ae581654cuda3std6ranges3__45__cpo4nextE
	.align		8
        /*00f8*/ 	.dword	_ZN34_INTERNAL_50ba78e9_4_k_cu_5ae581654cuda3std6ranges3__45__cpo4prevE
	.align		8
        /*0100*/ 	.dword	_ZN34_INTERNAL_50ba78e9_4_k_cu_5ae581654cuda3std6ranges3__45__cpo4dataE
	.align		8
        /*0108*/ 	.dword	_ZN34_INTERNAL_50ba78e9_4_k_cu_5ae581654cuda3std6ranges3__45__cpo5cdataE
	.align		8
        /*0110*/ 	.dword	_ZN34_INTERNAL_50ba78e9_4_k_cu_5ae581654cuda3std6ranges3__45__cpo4sizeE
	.align		8
        /*0118*/ 	.dword	_ZN34_INTERNAL_50ba78e9_4_k_cu_5ae581654cuda3std6ranges3__45__cpo5ssizeE
	.align		8
        /*0120*/ 	.dword	_ZN34_INTERNAL_50ba78e9_4_k_cu_5ae581654cuda3std6ranges3__45__cpo8distanceE
	.align		8
        /*0128*/ 	.dword	_ZN34_INTERNAL_50ba78e9_4_k_cu_5ae581656thrust24THRUST_300001_SM_1000_NS6system6detail10sequential3seqE
	.align		8
        /*0130*/ 	.dword	_ZN34_INTERNAL_50ba78e9_4_k_cu_5ae581656thrust24THRUST_300001_SM_1000_NS12placeholders2_1E
	.align		8
        /*0138*/ 	.dword	_ZN34_INTERNAL_50ba78e9_4_k_cu_5ae581656thrust24THRUST_300001_SM_1000_NS12placeholders2_2E
	.align		8
        /*0140*/ 	.dword	_ZN34_INTERNAL_50ba78e9_4_k_cu_5ae581656thrust24THRUST_300001_SM_1000_NS12placeholders2_3E
	.align		8
        /*0148*/ 	.dword	_ZN34_INTERNAL_50ba78e9_4_k_cu_5ae581656thrust24THRUST_300001_SM_1000_NS12placeholders2_4E
	.align		8
        /*0150*/ 	.dword	_ZN34_INTERNAL_50ba78e9_4_k_cu_5ae581656thrust24THRUST_300001_SM_1000_NS12placeholders2_5E
	.align		8
        /*0158*/ 	.dword	_ZN34_INTERNAL_50ba78e9_4_k_cu_5ae581656thrust24THRUST_300001_SM_1000_NS12placeholders2_6E
	.align		8
        /*0160*/ 	.dword	_ZN34_INTERNAL_50ba78e9_4_k_cu_5ae581656thrust24THRUST_300001_SM_1000_NS12placeholders2_7E
	.align		8
        /*0168*/ 	.dword	_ZN34_INTERNAL_50ba78e9_4_k_cu_5ae581656thrust24THRUST_300001_SM_1000_NS12placeholders2_8E
	.align		8
        /*0170*/ 	.dword	_ZN34_INTERNAL_50ba78e9_4_k_cu_5ae581656thrust24THRUST_300001_SM_1000_NS12placeholders2_9E
	.align		8
        /*0178*/ 	.dword	_ZN34_INTERNAL_50ba78e9_4_k_cu_5ae581656thrust24THRUST_300001_SM_1000_NS12placeholders3_10E


//--------------------- .nv.constant3             --------------------------
	.section	.nv.constant3,"a",@progbits
	.align	8
.nv.constant3:
	.type		__cr_lgamma_table,@object
	.size		__cr_lgamma_table,(.L_8 - __cr_lgamma_table)
__cr_lgamma_table:
        /*0000*/ 	.byte	0x00, 0x00, 0x00, 0x00, 0x00, 0x00, 0x00, 0x00, 0x00, 0x00, 0x00, 0x00, 0x00, 0x00, 0x00, 0x00
        /*0010*/ 	.byte	0xef, 0x39, 0xfa, 0xfe, 0x42, 0x2e, 0xe6, 0x3f, 0x02, 0x20, 0x2a, 0xfa, 0x0b, 0xab, 0xfc, 0x3f
        /*0020*/ 	.byte	0xf9, 0x2c, 0x92, 0x7c, 0xa7, 0x6c, 0x09, 0x40, 0xc9, 0x79, 0x44, 0x3c, 0x64, 0x26, 0x13, 0x40
        /*0030*/ 	.byte	0xca, 0x01, 0xcf, 0x3a, 0x27, 0x51, 0x1a, 0x40, 0x30, 0xcc, 0x2d, 0xf3, 0xe1, 0x0c, 0x21, 0x40
        /*0040*/ 	.byte	0x0d, 0xb7, 0xfc, 0x82, 0x8e, 0x35, 0x25, 0x40
.L_8:


//--------------------- .text._ZN3cub18CUB_300001_SM_10006detail6reduce28DeviceReduceSingleTileKernelINS2_10policy_hubIijN4cuda3std3__44plusIvEEE10Policy1000EPiSC_iS9_iiNS7_10__identityEEEvT0_T1_T2_T3_T4_T6_ --------------------------
	.section	.text._ZN3cub18CUB_300001_SM_10006detail6reduce28DeviceReduceSingleTileKernelINS2_10policy_hubIijN4cuda3std3__44plusIvEEE10Policy1000EPiSC_iS9_iiNS7_10__identityEEEvT0_T1_T2_T3_T4_T6_,"ax",@progbits
	.align	128
        .global         _ZN3cub18CUB_300001_SM_10006detail6reduce28DeviceReduceSingleTileKernelINS2_10policy_hubIijN4cuda3std3__44plusIvEEE10Policy1000EPiSC_iS9_iiNS7_10__identityEEEvT0_T1_T2_T3_T4_T6_
        .type           _ZN3cub18CUB_300001_SM_10006detail6reduce28DeviceReduceSingleTileKernelINS2_10policy_hubIijN4cuda3std3__44plusIvEEE10Policy1000EPiSC_iS9_iiNS7_10__identityEEEvT0_T1_T2_T3_T4_T6_,@function
        .size           _ZN3cub18CUB_300001_SM_10006detail6reduce28DeviceReduceSingleTileKernelINS2_10policy_hubIijN4cuda3std3__44plusIvEEE10Policy1000EPiSC_iS9_iiNS7_10__identityEEEvT0_T1_T2_T3_T4_T6_,(.L_x_496 - _ZN3cub18CUB_300001_SM_10006detail6reduce28DeviceReduceSingleTileKernelINS2_10policy_hubIijN4cuda3std3__44plusIvEEE10Policy1000EPiSC_iS9_iiNS7_10__identityEEEvT0_T1_T2_T3_T4_T6_)
        .other          _ZN3cub18CUB_300001_SM_10006detail6reduce28DeviceReduceSingleTileKernelINS2_10policy_hubIijN4cuda3std3__44plusIvEEE10Policy1000EPiSC_iS9_iiNS7_10__identityEEEvT0_T1_T2_T3_T4_T6_,@"STO_CUDA_ENTRY STV_DEFAULT"
_ZN3cub18CUB_300001_SM_10006detail6reduce28DeviceReduceSingleTileKernelINS2_10policy_hubIijN4cuda3std3__44plusIvEEE10Policy1000EPiSC_iS9_iiNS7_10__identityEEEvT0_T1_T2_T3_T4_T6_:
.text._ZN3cub18CUB_300001_SM_10006detail6reduce28DeviceReduceSingleTileKernelINS2_10policy_hubIijN4cuda3std3__44plusIvEEE10Policy1000EPiSC_iS9_iiNS7_10__identityEEEvT0_T1_T2_T3_T4_T6_:
[----:B------:R-:W-:Y:S01]  /*0000*/  LDC R1, c[0x0][0x37c] ;  /* 0x0000df00ff017b82 */ /* 0x000fe20000000800 */
[----:B------:R-:W0:Y:S01]  /*0010*/  LDCU UR4, c[0x0][0x390] ;  /* 0x00007200ff0477ac */ /* 0x000e220008000800 */
[----:B------:R-:W1:Y:S01]  /*0020*/  LDCU.64 UR6, c[0x0][0x358] ;  /* 0x00006b00ff0677ac */ /* 0x000e620008000a00 */
[----:B0-----:R-:W-:-:S05]  /*0030*/  IMAD.U32 R20, RZ, RZ, UR4 ;  /* 0x00000004ff147e24 */ /* 0x001fca000f8e00ff */
[----:B------:R-:W-:-:S13]  /*0040*/  ISETP.NE.AND P0, PT, R20, RZ, PT ;  /* 0x000000ff1400720c */ /* 0x000fda0003f05270 */
[----:B-1----:R-:W-:Y:S05]  /*0050*/  @P0 BRA `(.L_x_0) ;  /* 0x00000000001c0947 */ /* 0x002fea0003800000 */
[----:B------:R-:W0:Y:S02]  /*0060*/  S2R R0, SR_TID.X ;  /* 0x0000000000007919 */ /* 0x000e240000002100 */
[----:B0-----:R-:W-:-:S13]  /*0070*/  ISETP.NE.AND P0, PT, R0, RZ, PT ;  /* 0x000000ff0000720c */ /* 0x001fda0003f05270 */
[----:B------:R-:W-:Y:S05]  /*0080*/  @P0 EXIT ;  /* 0x000000000000094d */ /* 0x000fea0003800000 */
[----:B------:R-:W0:Y:S08]  /*0090*/  LDC R5, c[0x0][0x398] ;  /* 0x0000e600ff057b82 */ /* 0x000e300000000800 */
[----:B------:R-:W0:Y:S02]  /*00a0*/  LDC.64 R2, c[0x0][0x388] ;  /* 0x0000e200ff027b82 */ /* 0x000e240000000a00 */
[----:B0-----:R-:W-:Y:S01]  /*00b0*/  STG.E desc[UR6][R2.64], R5 ;  /* 0x0000000502007986 */ /* 0x001fe2000c101906 */
[----:B------:R-:W-:Y:S05]  /*00c0*/  EXIT ;  /* 0x000000000000794d */ /* 0x000fea0003800000 */
.L_x_0:
[----:B------:R-:W0:Y:S01]  /*00d0*/  LDCU UR4, c[0x0][0x380] ;  /* 0x00007000ff0477ac */ /* 0x000e220008000800 */
[----:B------:R-:W-:Y:S01]  /*00e0*/  BSSY.RECONVERGENT B0, `(.L_x_1) ;  /* 0x000033d000007945 */ /* 0x000fe20003800200 */
[----:B0-----:R-:W-:-:S09]  /*00f0*/  ULOP3.LUT UP0, URZ, UR4, 0xf, URZ, 0xc0, !UPT ;  /* 0x0000000f04ff7892 */ /* 0x001fd2000f80c0ff */
[----:B------:R-:W-:Y:S05]  /*0100*/  BRA.U UP0, `(.L_x_2) ;  /* 0x0000001900487547 */ /* 0x000fea000b800000 */
[----:B------:R-:W-:-:S13]  /*0110*/  ISETP.GT.AND P0, PT, R20, 0xfff, PT ;  /* 0x00000fff1400780c */ /* 0x000fda0003f04270 */
[----:B------:R-:W-:Y:S05]  /*0120*/  @P0 BRA `(.L_x_3) ;  /* 0x0000000c00440947 */ /* 0x000fea0003800000 */
[----:B------:R-:W0:Y:S01]  /*0130*/  S2R R9, SR_TID.X ;  /* 0x0000000000097919 */ /* 0x000e220000002100 */
[----:B------:R-:W-:Y:S01]  /*0140*/  BSSY.RECONVERGENT B1, `(.L_x_4) ;  /* 0x0000009000017945 */ /* 0x000fe20003800200 */
[----:B------:R-:W-:Y:S01]  /*0150*/  IMAD.MOV.U32 R0, RZ, RZ, RZ ;  /* 0x000000ffff007224 */ /* 0x000fe200078e00ff */
[----:B0-----:R-:W-:Y:S01]  /*0160*/  ISETP.GE.AND P0, PT, R9, R20, PT ;  /* 0x000000140900720c */ /* 0x001fe20003f06270 */
[----:B------:R-:W-:-:S12]  /*0170*/  IMAD.MOV.U32 R11, RZ, RZ, R9 ;  /* 0x000000ffff0b7224 */ /* 0x000fd800078e0009 */
[----:B------:R-:W-:Y:S05]  /*0180*/  @P0 BRA `(.L_x_5) ;  /* 0x0000000000100947 */ /* 0x000fea0003800000 */
[----:B------:R-:W0:Y:S02]  /*0190*/  LDC.64 R2, c[0x0][0x380] ;  /* 0x0000e000ff027b82 */ /* 0x000e240000000a00 */
[----:B0-----:R-:W-:-:S05]  /*01a0*/  IMAD.WIDE.U32 R2, R9, 0x4, R2 ;  /* 0x0000000409027825 */ /* 0x001fca00078e0002 */
[----:B------:R0:W5:Y:S01]  /*01b0*/  LDG.E.CONSTANT R0, desc[UR6][R2.64] ;  /* 0x0000000602007981 */ /* 0x000162000c1e9900 */
[----:B------:R-:W-:-:S07]  /*01c0*/  VIADD R11, R9, 0x100 ;  /* 0x00000100090b7836 */ /* 0x000fce0000000000 */
.L_x_5:
[----:B------:R-:W-:Y:S05]  /*01d0*/  BSYNC.RECONVERGENT B1 ;  /* 0x0000000000017941 */ /* 0x000fea0003800200 */
.L_x_4:
[----:B------:R-:W-:Y:S01]  /*01e0*/  ISETP.GE.AND P0, PT, R11, R20, PT ;  /* 0x000000140b00720c */ /* 0x000fe20003f06270 */
[----:B------:R-:W-:-:S12]  /*01f0*/  BSSY.RECONVERGENT B1, `(.L_x_6) ;  /* 0x0000066000017945 */ /* 0x000fd80003800200 */
[----:B------:R-:W-:Y:S05]  /*0200*/  @P0 BRA `(.L_x_7) ;  /* 0x0000000400900947 */ /* 0x000fea0003800000 */
[----:B0-----:R-:W-:Y:S01]  /*0210*/  LOP3.LUT R3, RZ, R11, RZ, 0x33, !PT ;  /* 0x0000000bff037212 */ /* 0x001fe200078e33ff */
[----:B------:R-:W-:Y:S04]  /*0220*/  BSSY.RECONVERGENT B2, `(.L_x_8) ;  /* 0x0000015000027945 */ /* 0x000fe80003800200 */
[----:B------:R-:W-:-:S05]  /*0230*/  IMAD.IADD R4, R3, 0x1, R20 ;  /* 0x0000000103047824 */ /* 0x000fca00078e0214 */
[C---:B------:R-:W-:Y:S02]  /*0240*/  LOP3.LUT R2, R4.reuse, 0x300, RZ, 0xc0, !PT ;  /* 0x0000030004027812 */ /* 0x040fe400078ec0ff */
[----:B------:R-:W-:Y:S02]  /*0250*/  ISETP.GE.U32.AND P1, PT, R4, 0x300, PT ;  /* 0x000003000400780c */ /* 0x000fe40003f26070 */
[----:B------:R-:W-:-:S13]  /*0260*/  ISETP.NE.AND P0, PT, R2, 0x300, PT ;  /* 0x000003000200780c */ /* 0x000fda0003f05270 */
[----:B------:R-:W-:Y:S05]  /*0270*/  @!P0 BRA `(.L_x_9) ;  /* 0x00000000003c8947 */ /* 0x000fea0003800000 */
[----:B------:R-:W0:Y:S01]  /*0280*/  LDC.64 R2, c[0x0][0x380] ;  /* 0x0000e000ff027b82 */ /* 0x000e220000000a00 */
[----:B------:R-:W-:-:S04]  /*0290*/  LEA.HI R4, R4, 0x1, RZ, 0x18 ;  /* 0x0000000104047811 */ /* 0x000fc800078fc0ff */
[----:B------:R-:W-:-:S05]  /*02a0*/  LOP3.LUT R4, R4, 0x3, RZ, 0xc0, !PT ;  /* 0x0000000304047812 */ /* 0x000fca00078ec0ff */
[----:B------:R-:W-:Y:S02]  /*02b0*/  IMAD.MOV R4, RZ, RZ, -R4 ;  /* 0x000000ffff047224 */ /* 0x000fe400078e0a04 */
[----:B0-----:R-:W-:-:S04]  /*02c0*/  IMAD.WIDE.U32 R2, R11, 0x4, R2 ;  /* 0x000000040b027825 */ /* 0x001fc800078e0002 */
[----:B------:R-:W-:-:S07]  /*02d0*/  IMAD.MOV.U32 R5, RZ, RZ, R3 ;  /* 0x000000ffff057224 */ /* 0x000fce00078e0003 */
.L_x_10:
[----:B------:R-:W-:-:S06]  /*02e0*/  IMAD.MOV.U32 R3, RZ, RZ, R5 ;  /* 0x000000ffff037224 */ /* 0x000fcc00078e0005 */
[----:B------:R0:W2:Y:S01]  /*02f0*/  LDG.E.CONSTANT R3, desc[UR6][R2.64] ;  /* 0x0000000602037981 */ /* 0x0000a2000c1e9900 */
[----:B------:R-:W-:Y:S02]  /*0300*/  VIADD R4, R4, 0x1 ;  /* 0x0000000104047836 */ /* 0x000fe40000000000 */
[----:B------:R-:W-:-:S03]  /*0310*/  VIADD R11, R11, 0x100 ;  /* 0x000001000b0b7836 */ /* 0x000fc60000000000 */
[----:B------:R-:W-:Y:S02]  /*0320*/  ISETP.NE.AND P0, PT, R4, RZ, PT ;  /* 0x000000ff0400720c */ /* 0x000fe40003f05270 */
[----:B0-----:R-:W-:-:S05]  /*0330*/  IADD3 R2, P2, PT, R2, 0x400, RZ ;  /* 0x0000040002027810 */ /* 0x001fca0007f5e0ff */
[----:B------:R-:W-:Y:S02]  /*0340*/  IMAD.X R5, RZ, RZ, R5, P2 ;  /* 0x000000ffff057224 */ /* 0x000fe400010e0605 */
[----:B--2--5:R-:W-:-:S04]  /*0350*/  IMAD.IADD R0, R3, 0x1, R0 ;  /* 0x0000000103007824 */ /* 0x024fc800078e0200 */
[----:B------:R-:W-:Y:S05]  /*0360*/  @P0 BRA `(.L_x_10) ;  /* 0xfffffffc00dc0947 */ /* 0x000fea000383ffff */
.L_x_9:
[----:B------:R-:W-:Y:S05]  /*0370*/  BSYNC.RECONVERGENT B2 ;  /* 0x0000000000027941 */ /* 0x000fea0003800200 */
.L_x_8:
[----:B------:R-:W-:Y:S05]  /*0380*/  @!P1 BRA `(.L_x_7) ;  /* 0x0000000400309947 */ /* 0x000fea0003800000 */
[----:B------:R-:W-:Y:S01]  /*0390*/  IMAD.IADD R2, R20, 0x1, -R11 ;  /* 0x0000000114027824 */ /* 0x000fe200078e0a0b */
[----:B------:R-:W-:Y:S01]  /*03a0*/  BSSY.RECONVERGENT B2, `(.L_x_11) ;  /* 0x0000029000027945 */ /* 0x000fe20003800200 */
[----:B------:R-:W-:-:S03]  /*03b0*/  PLOP3.LUT P0, PT, PT, PT, PT, 0x80, 0x8 ;  /* 0x000000000008781c */ /* 0x000fc60003f0f070 */
[----:B------:R-:W-:-:S13]  /*03c0*/  ISETP.GT.AND P1, PT, R2, 0xc00, PT ;  /* 0x00000c000200780c */ /* 0x000fda0003f24270 */
[----:B------:R-:W-:Y:S05]  /*03d0*/  @!P1 BRA `(.L_x_12) ;  /* 0x0000000000949947 */ /* 0x000fea0003800000 */
[----:B------:R-:W-:Y:S01]  /*03e0*/  PLOP3.LUT P0, PT, PT, PT, PT, 0x8, 0x80 ;  /* 0x000000000080781c */ /* 0x000fe20003f0e170 */
[----:B------:R-:W-:-:S12]  /*03f0*/  VIADD R8, R20, 0xfffff400 ;  /* 0xfffff40014087836 */ /* 0x000fd80000000000 */
.L_x_13:
[----:B------:R-:W0:Y:S01]  /*0400*/  LDC.64 R4, c[0x0][0x380] ;  /* 0x0000e000ff047b82 */ /* 0x000e220000000a00 */
[C---:B------:R-:W-:Y:S02]  /*0410*/  VIADD R7, R11.reuse, 0x400 ;  /* 0x000004000b077836 */ /* 0x040fe40000000000 */
[C---:B------:R-:W-:Y:S02]  /*0420*/  VIADD R3, R11.reuse, 0x800 ;  /* 0x000008000b037836 */ /* 0x040fe40000000000 */
[----:B0-----:R-:W-:-:S05]  /*0430*/  IMAD.WIDE R22, R11, 0x4, R4 ;  /* 0x000000040b167825 */ /* 0x001fca00078e0204 */
[----:B------:R-:W2:Y:S01]  /*0440*/  LDG.E.CONSTANT R13, desc[UR6][R22.64] ;  /* 0x00000006160d7981 */ /* 0x000ea2000c1e9900 */
[----:B------:R-:W-:-:S03]  /*0450*/  IMAD.WIDE R6, R7, 0x4, R4 ;  /* 0x0000000407067825 */ /* 0x000fc600078e0204 */
[----:B------:R-:W2:Y:S04]  /*0460*/  LDG.E.CONSTANT R10, desc[UR6][R22.64+0x400] ;  /* 0x00040006160a7981 */ /* 0x000ea8000c1e9900 */
[----:B------:R-:W3:Y:S04]  /*0470*/  LDG.E.CONSTANT R12, desc[UR6][R22.64+0x800] ;  /* 0x00080006160c7981 */ /* 0x000ee8000c1e9900 */
[----:B------:R-:W3:Y:S01]  /*0480*/  LDG.E.CONSTANT R19, desc[UR6][R22.64+0xc00] ;  /* 0x000c000616137981 */ /* 0x000ee2000c1e9900 */
[----:B------:R-:W-:-:S03]  /*0490*/  IMAD.WIDE R2, R3, 0x4, R4 ;  /* 0x0000000403027825 */ /* 0x000fc600078e0204 */
[----:B------:R-:W4:Y:S04]  /*04a0*/  LDG.E.CONSTANT R16, desc[UR6][R6.64] ;  /* 0x0000000606107981 */ /* 0x000f28000c1e9900 */
[----:B------:R-:W4:Y:S01]  /*04b0*/  LDG.E.CONSTANT R15, desc[UR6][R6.64+0x400] ;  /* 0x00040006060f7981 */ /* 0x000f22000c1e9900 */
[----:B------:R-:W-:-:S03]  /*04c0*/  VIADD R25, R11, 0xc00 ;  /* 0x00000c000b197836 */ /* 0x000fc60000000000 */
[----:B------:R-:W4:Y:S04]  /*04d0*/  LDG.E.CONSTANT R14, desc[UR6][R6.64+0x800] ;  /* 0x00080006060e7981 */ /* 0x000f28000c1e9900 */
[----:B------:R-:W4:Y:S01]  /*04e0*/  LDG.E.CONSTANT R21, desc[UR6][R6.64+0xc00] ;  /* 0x000c000606157981 */ /* 0x000f22000c1e9900 */
[----:B------:R-:W-:-:S03]  /*04f0*/  IMAD.WIDE R4, R25, 0x4, R4 ;  /* 0x0000000419047825 */ /* 0x000fc600078e0204 */
[----:B------:R-:W4:Y:S04]  /*0500*/  LDG.E.CONSTANT R18, desc[UR6][R2.64] ;  /* 0x0000000602127981 */ /* 0x000f28000c1e9900 */
[----:B------:R-:W4:Y:S04]  /*0510*/  LDG.E.CONSTANT R17, desc[UR6][R2.64+0x400] ;  /* 0x0004000602117981 */ /* 0x000f28000c1e9900 */
[----:B------:R-:W4:Y:S04]  /*0520*/  LDG.E.CONSTANT R23, desc[UR6][R2.64+0x800] ;  /* 0x0008000602177981 */ /* 0x000f28000c1e9900 */
[----:B------:R-:W4:Y:S04]  /*0530*/  LDG.E.CONSTANT R24, desc[UR6][R2.64+0xc00] ;  /* 0x000c000602187981 */ /* 0x000f28000c1e9900 */
[----:B------:R-:W4:Y:S04]  /*0540*/  LDG.E.CONSTANT R25, desc[UR6][R4.64] ;  /* 0x0000000604197981 */ /* 0x000f28000c1e9900 */
[----:B------:R-:W4:Y:S04]  /*0550*/  LDG.E.CONSTANT R26, desc[UR6][R4.64+0x400] ;  /* 0x00040006041a7981 */ /* 0x000f28000c1e9900 */
[----:B------:R-:W4:Y:S04]  /*0560*/  LDG.E.CONSTANT R22, desc[UR6][R4.64+0x800] ;  /* 0x0008000604167981 */ /* 0x000f28000c1e9900 */
[----:B------:R-:W4:Y:S01]  /*0570*/  LDG.E.CONSTANT R27, desc[UR6][R4.64+0xc00] ;  /* 0x000c0006041b7981 */ /* 0x000f22000c1e9900 */
[----:B------:R-:W-:-:S05]  /*0580*/  VIADD R11, R11, 0x1000 ;  /* 0x000010000b0b7836 */ /* 0x000fca0000000000 */
[----:B------:R-:W-:Y:S02]  /*0590*/  ISETP.GE.AND P1, PT, R11, R8, PT ;  /* 0x000000080b00720c */ /* 0x000fe40003f26270 */
[----:B--2--5:R-:W-:-:S04]  /*05a0*/  IADD3 R10, PT, PT, R10, R13, R0 ;  /* 0x0000000d0a0a7210 */ /* 0x024fc80007ffe000 */
[----:B---3--:R-:W-:-:S04]  /*05b0*/  IADD3 R10, PT, PT, R19, R12, R10 ;  /* 0x0000000c130a7210 */ /* 0x008fc80007ffe00a */
[----:B----4-:R-:W-:-:S04]  /*05c0*/  IADD3 R10, PT, PT, R15, R16, R10 ;  /* 0x000000100f0a7210 */ /* 0x010fc80007ffe00a */
[----:B------:R-:W-:-:S04]  /*05d0*/  IADD3 R10, PT, PT, R21, R14, R10 ;  /* 0x0000000e150a7210 */ /* 0x000fc80007ffe00a */
[----:B------:R-:W-:-:S04]  /*05e0*/  IADD3 R10, PT, PT, R17, R18, R10 ;  /* 0x00000012110a7210 */ /* 0x000fc80007ffe00a */
[----:B------:R-:W-:-:S04]  /*05f0*/  IADD3 R10, PT, PT, R24, R23, R10 ;  /* 0x00000017180a7210 */ /* 0x000fc80007ffe00a */
[----:B------:R-:W-:-:S04]  /*0600*/  IADD3 R25, PT, PT, R26, R25, R10 ;  /* 0x000000191a197210 */ /* 0x000fc80007ffe00a */
[----:B------:R-:W-:Y:S01]  /*0610*/  IADD3 R0, PT, PT, R27, R22, R25 ;  /* 0x000000161b007210 */ /* 0x000fe20007ffe019 */
[----:B------:R-:W-:Y:S06]  /*0620*/  @!P1 BRA `(.L_x_13) ;  /* 0xfffffffc00749947 */ /* 0x000fec000383ffff */
.L_x_12:
[----:B------:R-:W-:Y:S05]  /*0630*/  BSYNC.RECONVERGENT B2 ;  /* 0x0000000000027941 */ /* 0x000fea0003800200 */
.L_x_11:
[----:B------:R-:W-:Y:S01]  /*0640*/  IMAD.IADD R2, R20, 0x1, -R11 ;  /* 0x0000000114027824 */ /* 0x000fe200078e0a0b */
[----:B------:R-:W-:Y:S04]  /*0650*/  BSSY.RECONVERGENT B2, `(.L_x_14) ;  /* 0x0000015000027945 */ /* 0x000fe80003800200 */
[----:B------:R-:W-:-:S13]  /*0660*/  ISETP.GT.AND P1, PT, R2, 0x400, PT ;  /* 0x000004000200780c */ /* 0x000fda0003f24270 */
[----:B------:R-:W-:Y:S05]  /*0670*/  @!P1 BRA `(.L_x_15) ;  /* 0x0000000000489947 */ /* 0x000fea0003800000 */
[----:B------:R-:W0:Y:S01]  /*0680*/  LDC.64 R4, c[0x0][0x380] ;  /* 0x0000e000ff047b82 */ /* 0x000e220000000a00 */
[C---:B------:R-:W-:Y:S02]  /*0690*/  VIADD R13, R11.reuse, 0x400 ;  /* 0x000004000b0d7836 */ /* 0x040fe40000000000 */
[----:B0-----:R-:W-:-:S05]  /*06a0*/  IMAD.WIDE R2, R11, 0x4, R4 ;  /* 0x000000040b027825 */ /* 0x001fca00078e0204 */
[----:B------:R-:W2:Y:S01]  /*06b0*/  LDG.E.CONSTANT R7, desc[UR6][R2.64] ;  /* 0x0000000602077981 */ /* 0x000ea2000c1e9900 */
[----:B------:R-:W-:-:S03]  /*06c0*/  IMAD.WIDE R4, R13, 0x4, R4 ;  /* 0x000000040d047825 */ /* 0x000fc600078e0204 */
[----:B------:R-:W2:Y:S04]  /*06d0*/  LDG.E.CONSTANT R6, desc[UR6][R2.64+0x400] ;  /* 0x0004000602067981 */ /* 0x000ea8000c1e9900 */
[----:B------:R-:W3:Y:S04]  /*06e0*/  LDG.E.CONSTANT R13, desc[UR6][R2.64+0x800] ;  /* 0x00080006020d7981 */ /* 0x000ee8000c1e9900 */
[----:B------:R-:W3:Y:S04]  /*06f0*/  LDG.E.CONSTANT R8, desc[UR6][R2.64+0xc00] ;  /* 0x000c000602087981 */ /* 0x000ee8000c1e9900 */
[----:B------:R-:W4:Y:S04]  /*0700*/  LDG.E.CONSTANT R15, desc[UR6][R4.64] ;  /* 0x00000006040f7981 */ /* 0x000f28000c1e9900 */
[----:B------:R-:W4:Y:S04]  /*0710*/  LDG.E.CONSTANT R10, desc[UR6][R4.64+0x400] ;  /* 0x00040006040a7981 */ /* 0x000f28000c1e9900 */
[----:B------:R-:W4:Y:S04]  /*0720*/  LDG.E.CONSTANT R17, desc[UR6][R4.64+0x800] ;  /* 0x0008000604117981 */ /* 0x000f28000c1e9900 */
[----:B------:R-:W4:Y:S01]  /*0730*/  LDG.E.CONSTANT R12, desc[UR6][R4.64+0xc00] ;  /* 0x000c0006040c7981 */ /* 0x000f22000c1e9900 */
[----:B------:R-:W-:Y:S01]  /*0740*/  PLOP3.LUT P0, PT, PT, PT, PT, 0x8, 0x80 ;  /* 0x000000000080781c */ /* 0x000fe20003f0e170 */
[----:B------:R-:W-:Y:S01]  /*0750*/  VIADD R11, R11, 0x800 ;  /* 0x000008000b0b7836 */ /* 0x000fe20000000000 */
[----:B--2--5:R-:W-:-:S04]  /*0760*/  IADD3 R6, PT, PT, R6, R7, R0 ;  /* 0x0000000706067210 */ /* 0x024fc80007ffe000 */
[----:B---3--:R-:W-:-:S04]  /*0770*/  IADD3 R6, PT, PT, R8, R13, R6 ;  /* 0x0000000d08067210 */ /* 0x008fc80007ffe006 */
[----:B----4-:R-:W-:-:S04]  /*0780*/  IADD3 R6, PT, PT, R10, R15, R6 ;  /* 0x0000000f0a067210 */ /* 0x010fc80007ffe006 */
[----:B------:R-:W-:-:S07]  /*0790*/  IADD3 R0, PT, PT, R12, R17, R6 ;  /* 0x000000110c007210 */ /* 0x000fce0007ffe006 */
.L_x_15:
[----:B------:R-:W-:Y:S05]  /*07a0*/  BSYNC.RECONVERGENT B2 ;  /* 0x0000000000027941 */ /* 0x000fea0003800200 */
.L_x_14:
[----:B------:R-:W-:-:S13]  /*07b0*/  ISETP.LT.OR P0, PT, R11, R20, P0 ;  /* 0x000000140b00720c */ /* 0x000fda0000701670 */
[----:B------:R-:W-:Y:S05]  /*07c0*/  @!P0 BRA `(.L_x_7) ;  /* 0x0000000000208947 */ /* 0x000fea0003800000 */
[----:B------:R-:W0:Y:S02]  /*07d0*/  LDC.64 R2, c[0x0][0x380] ;  /* 0x0000e000ff027b82 */ /* 0x000e240000000a00 */
[----:B0-----:R-:W-:-:S05]  /*07e0*/  IMAD.WIDE R2, R11, 0x4, R2 ;  /* 0x000000040b027825 */ /* 0x001fca00078e0202 */
[----:B------:R-:W2:Y:S04]  /*07f0*/  LDG.E.CONSTANT R5, desc[UR6][R2.64] ;  /* 0x0000000602057981 */ /* 0x000ea8000c1e9900 */
[----:B------:R-:W2:Y:S04]  /*0800*/  LDG.E.CONSTANT R4, desc[UR6][R2.64+0x400] ;  /* 0x0004000602047981 */ /* 0x000ea8000c1e9900 */
[----:B------:R-:W3:Y:S04]  /*0810*/  LDG.E.CONSTANT R7, desc[UR6][R2.64+0x800] ;  /* 0x0008000602077981 */ /* 0x000ee8000c1e9900 */
[----:B------:R-:W3:Y:S01]  /*0820*/  LDG.E.CONSTANT R6, desc[UR6][R2.64+0xc00] ;  /* 0x000c000602067981 */ /* 0x000ee2000c1e9900 */
[----:B--2--5:R-:W-:-:S04]  /*0830*/  IADD3 R0, PT, PT, R4, R5, R0 ;  /* 0x0000000504007210 */ /* 0x024fc80007ffe000 */
[----:B---3--:R-:W-:-:S07]  /*0840*/  IADD3 R0, PT, PT, R6, R7, R0 ;  /* 0x0000000706007210 */ /* 0x008fce0007ffe000 */
.L_x_7:
[----:B------:R-:W-:Y:S05]  /*0850*/  BSYNC.RECONVERGENT B1 ;  /* 0x0000000000017941 */ /* 0x000fea0003800200 */
.L_x_6:
[----:B------:R-:W-:-:S13]  /*0860*/  ISETP.GE.AND P0, PT, R20, 0x100, PT ;  /* 0x000001001400780c */ /* 0x000fda0003f06270 */
[----:B------:R-:W-:Y:S05]  /*0870*/  @!P0 BRA `(.L_x_16) ;  /* 0x0000000000648947 */ /* 0x000fea0003800000 */
[----:B0-----:R-:W0:Y:S01]  /*0880*/  S2R R2, SR_LANEID ;  /* 0x0000000000027919 */ /* 0x001e220000000000 */
[----:B-----5:R-:W1:Y:S01]  /*0890*/  REDUX.SUM.S32 UR4, R0 ;  /* 0x00000000000473c4 */ /* 0x020e62000000c200 */
[----:B0-----:R-:W-:-:S13]  /*08a0*/  ISETP.NE.AND P0, PT, R2, RZ, PT ;  /* 0x000000ff0200720c */ /* 0x001fda0003f05270 */
[----:B------:R-:W0:Y:S01]  /*08b0*/  @!P0 S2R R4, SR_CgaCtaId ;  /* 0x0000000000048919 */ /* 0x000e220000008800 */
[----:B------:R-:W-:Y:S02]  /*08c0*/  @!P0 MOV R3, 0x400 ;  /* 0x0000040000038802 */ /* 0x000fe40000000f00 */
[----:B------:R-:W-:-:S04]  /*08d0*/  @!P0 SHF.R.U32.HI R2, RZ, 0x3, R9 ;  /* 0x00000003ff028819 */ /* 0x000fc80000011609 */
[----:B------:R-:W-:Y:S02]  /*08e0*/  @!P0 LOP3.LUT R2, R2, 0x7c, RZ, 0xc0, !PT ;  /* 0x0000007c02028812 */ /* 0x000fe400078ec0ff */
[----:B0-----:R-:W-:Y:S01]  /*08f0*/  @!P0 LEA R5, R4, R3, 0x18 ;  /* 0x0000000304058211 */ /* 0x001fe200078ec0ff */
[----:B-1----:R-:W-:-:S04]  /*0900*/  IMAD.U32 R3, RZ, RZ, UR4 ;  /* 0x00000004ff037e24 */ /* 0x002fc8000f8e00ff */
[----:B------:R-:W-:-:S05]  /*0910*/  @!P0 IMAD.IADD R2, R2, 0x1, R5 ;  /* 0x0000000102028824 */ /* 0x000fca00078e0205 */
[----:B------:R2:W-:Y:S01]  /*0920*/  @!P0 STS [R2+0x8], R3 ;  /* 0x0000080302008388 */ /* 0x0005e20000000800 */
[----:B------:R-:W-:Y:S01]  /*0930*/  BAR.SYNC.DEFER_BLOCKING 0x0 ;  /* 0x0000000000007b1d */ /* 0x000fe20000010000 */
[----:B------:R-:W-:-:S13]  /*0940*/  ISETP.NE.AND P0, PT, R9, RZ, PT ;  /* 0x000000ff0900720c */ /* 0x000fda0003f05270 */
[----:B--2---:R-:W-:Y:S05]  /*0950*/  @P0 BRA `(.L_x_17) ;  /* 0x0000002800d40947 */ /* 0x004fea0003800000 */
[----:B------:R-:W0:Y:S01]  /*0960*/  S2UR UR5, SR_CgaCtaId ;  /* 0x00000000000579c3 */ /* 0x000e220000008800 */
[----:B------:R-:W-:Y:S02]  /*0970*/  UMOV UR4, 0x400 ;  /* 0x0000040000047882 */ /* 0x000fe40000000000 */
[----:B0-----:R-:W-:-:S09]  /*0980*/  ULEA UR4, UR5, UR4, 0x18 ;  /* 0x0000000405047291 */ /* 0x001fd2000f8ec0ff */
[----:B------:R-:W-:Y:S04]  /*0990*/  LDS R0, [UR4+0xc] ;  /* 0x00000c04ff007984 */ /* 0x000fe80008000800 */
[----:B------:R-:W0:Y:S04]  /*09a0*/  LDS.128 R4, [UR4+0x10] ;  /* 0x00001004ff047984 */ /* 0x000e280008000c00 */
[----:B------:R-:W1:Y:S01]  /*09b0*/  LDS.64 R8, [UR4+0x20] ;  /* 0x00002004ff087984 */ /* 0x000e620008000a00 */
[----:B0-----:R-:W-:-:S04]  /*09c0*/  IADD3 R0, PT, PT, R4, R0, R3 ;  /* 0x0000000004007210 */ /* 0x001fc80007ffe003 */
[----:B------:R-:W-:-:S04]  /*09d0*/  IADD3 R0, PT, PT, R6, R0, R5 ;  /* 0x0000000006007210 */ /* 0x000fc80007ffe005 */
[----:B-1----:R-:W-:-:S05]  /*09e0*/  IADD3 R0, PT, PT, R8, R0, R7 ;  /* 0x0000000008007210 */ /* 0x002fca0007ffe007 */
[----:B------:R-:W-:Y:S01]  /*09f0*/  IMAD.IADD R3, R0, 0x1, R9 ;  /* 0x0000000100037824 */ /* 0x000fe200078e0209 */
[----:B------:R-:W-:Y:S06]  /*0a00*/  BRA `(.L_x_17) ;  /* 0x0000002800a87947 */ /* 0x000fec0003800000 */
.L_x_16:
[----:B0-----:R-:W-:Y:S01]  /*0a10*/  LOP3.LUT R2, R9, 0x3e0, RZ, 0xc0, !PT ;  /* 0x000003e009027812 */ /* 0x001fe200078ec0ff */
[----:B------:R-:W0:Y:S03]  /*0a20*/  S2R R8, SR_LANEID ;  /* 0x0000000000087919 */ /* 0x000e260000000000 */
[----:B------:R-:W-:Y:S01]  /*0a30*/  LOP3.LUT R5, RZ, R2, RZ, 0x33, !PT ;  /* 0x00000002ff057212 */ /* 0x000fe200078e33ff */
[----:B------:R-:W-:-:S04]  /*0a40*/  VIADD R3, R2, 0x20 ;  /* 0x0000002002037836 */ /* 0x000fc80000000000 */
[----:B------:R-:W-:Y:S01]  /*0a50*/  IMAD.IADD R5, R5, 0x1, R20 ;  /* 0x0000000105057824 */ /* 0x000fe200078e0214 */
[----:B------:R-:W-:-:S04]  /*0a60*/  ISETP.GT.AND P0, PT, R3, R20, PT ;  /* 0x000000140300720c */ /* 0x000fc80003f04270 */
[----:B------:R-:W-:-:S05]  /*0a70*/  SEL R5, R5, 0x1f, P0 ;  /* 0x0000001f05057807 */ /* 0x000fca0000000000 */
[----:B-----5:R-:W1:Y:S01]  /*0a80*/  SHFL.DOWN PT, R2, R0, 0x1, R5 ;  /* 0x0820000000027989 */ /* 0x020e6200000e0005 */
[CC--:B0-----:R-:W-:Y:S01]  /*0a90*/  ISETP.GE.AND P0, PT, R8.reuse, R5.reuse, PT ;  /* 0x000000050800720c */ /* 0x0c1fe20003f06270 */
[C---:B------:R-:W-:Y:S01]  /*0aa0*/  VIADD R4, R8.reuse, 0x2 ;  /* 0x0000000208047836 */ /* 0x040fe20000000000 */
[C---:B------:R-:W-:Y:S01]  /*0ab0*/  ISETP.NE.AND P1, PT, R8.reuse, RZ, PT ;  /* 0x000000ff0800720c */ /* 0x040fe20003f25270 */
[----:B------:R-:W-:Y:S01]  /*0ac0*/  VIADD R6, R8, 0x4 ;  /* 0x0000000408067836 */ /* 0x000fe20000000000 */
[----:B-1----:R-:W-:Y:S02]  /*0ad0*/  SEL R3, R2, RZ, !P0 ;  /* 0x000000ff02037207 */ /* 0x002fe40004000000 */
[----:B------:R-:W-:-:S03]  /*0ae0*/  ISETP.GT.AND P0, PT, R4, R5, PT ;  /* 0x000000050400720c */ /* 0x000fc60003f04270 */
[----:B------:R-:W-:-:S06]  /*0af0*/  IMAD.IADD R2, R3, 0x1, R0 ;  /* 0x0000000103027824 */ /* 0x000fcc00078e0200 */
[----:B------:R-:W0:Y:S01]  /*0b00*/  @!P1 S2R R10, SR_CgaCtaId ;  /* 0x00000000000a9919 */ /* 0x000e220000008800 */
[----:B------:R-:W-:Y:S01]  /*0b10*/  @!P1 MOV R7, 0x400 ;  /* 0x0000040000079802 */ /* 0x000fe20000000f00 */
[----:B------:R-:W1:Y:S02]  /*0b20*/  SHFL.DOWN PT, R3, R2, 0x2, R5 ;  /* 0x0840000002037989 */ /* 0x000e6400000e0005 */
[----:B-1----:R-:W-:Y:S02]  /*0b30*/  SEL R3, R3, RZ, !P0 ;  /* 0x000000ff03037207 */ /* 0x002fe40004000000 */
[----:B------:R-:W-:Y:S02]  /*0b40*/  ISETP.GT.AND P0, PT, R6, R5, PT ;  /* 0x000000050600720c */ /* 0x000fe40003f04270 */
[----:B------:R-:W-:Y:S01]  /*0b50*/  @!P1 SHF.R.U32.HI R6, RZ, 0x3, R9 ;  /* 0x00000003ff069819 */ /* 0x000fe20000011609 */
[----:B------:R-:W-:Y:S01]  /*0b60*/  IMAD.IADD R4, R2, 0x1, R3 ;  /* 0x0000000102047824 */ /* 0x000fe200078e0203 */
[----:B0-----:R-:W-:Y:S01]  /*0b70*/  @!P1 LEA R7, R10, R7, 0x18 ;  /* 0x000000070a079211 */ /* 0x001fe200078ec0ff */
[----:B------:R-:W-:Y:S01]  /*0b80*/  VIADD R2, R8, 0x8 ;  /* 0x0000000808027836 */ /* 0x000fe20000000000 */
[----:B------:R-:W-:-:S02]  /*0b90*/  @!P1 LOP3.LUT R6, R6, 0x7c, RZ, 0xc0, !PT ;  /* 0x0000007c06069812 */ /* 0x000fc400078ec0ff */
[----:B------:R-:W0:Y:S03]  /*0ba0*/  SHFL.DOWN PT, R3, R4, 0x4, R5 ;  /* 0x0880000004037989 */ /* 0x000e2600000e0005 */
[----:B------:R-:W-:Y:S01]  /*0bb0*/  @!P1 IMAD.IADD R6, R6, 0x1, R7 ;  /* 0x0000000106069824 */ /* 0x000fe200078e0207 */
[----:B0-----:R-:W-:Y:S02]  /*0bc0*/  SEL R3, R3, RZ, !P0 ;  /* 0x000000ff03037207 */ /* 0x001fe40004000000 */
[----:B------:R-:W-:-:S03]  /*0bd0*/  ISETP.GT.AND P0, PT, R2, R5, PT ;  /* 0x000000050200720c */ /* 0x000fc60003f04270 */
[----:B------:R-:W-:Y:S02]  /*0be0*/  IMAD.IADD R0, R4, 0x1, R3 ;  /* 0x0000000104007824 */ /* 0x000fe400078e0203 */
[----:B------:R-:W-:-:S03]  /*0bf0*/  VIADD R4, R8, 0x10 ;  /* 0x0000001008047836 */ /* 0x000fc60000000000 */
[----:B------:R-:W0:Y:S02]  /*0c00*/  SHFL.DOWN PT, R3, R0, 0x8, R5 ;  /* 0x0900000000037989 */ /* 0x000e2400000e0005 */
[----:B0-----:R-:W-:Y:S02]  /*0c10*/  SEL R3, R3, RZ, !P0 ;  /* 0x000000ff03037207 */ /* 0x001fe40004000000 */
[----:B------:R-:W-:-:S03]  /*0c20*/  ISETP.GT.AND P0, PT, R4, R5, PT ;  /* 0x000000050400720c */ /* 0x000fc60003f04270 */
[----:B------:R-:W-:-:S05]  /*0c30*/  IMAD.IADD R2, R0, 0x1, R3 ;  /* 0x0000000100027824 */ /* 0x000fca00078e0203 */
[----:B------:R-:W0:Y:S02]  /*0c40*/  SHFL.DOWN PT, R3, R2, 0x10, R5 ;  /* 0x0a00000002037989 */ /* 0x000e2400000e0005 */
[----:B0-----:R-:W-:Y:S02]  /*0c50*/  SEL R3, R3, RZ, !P0 ;  /* 0x000000ff03037207 */ /* 0x001fe40004000000 */
[----:B------:R-:W-:-:S03]  /*0c60*/  ISETP.NE.AND P0, PT, R9, RZ, PT ;  /* 0x000000ff0900720c */ /* 0x000fc60003f05270 */
[----:B------:R-:W-:-:S05]  /*0c70*/  IMAD.IADD R3, R2, 0x1, R3 ;  /* 0x0000000102037824 */ /* 0x000fca00078e0203 */
[----:B------:R1:W-:Y:S01]  /*0c80*/  @!P1 STS [R6+0x8], R3 ;  /* 0x0000080306009388 */ /* 0x0003e20000000800 */
[----:B------:R-:W-:Y:S06]  /*0c90*/  BAR.SYNC.DEFER_BLOCKING 0x0 ;  /* 0x0000000000007b1d */ /* 0x000fec0000010000 */
[----:B------:R-:W-:Y:S05]  /*0ca0*/  @P0 BRA `(.L_x_17) ;  /* 0x0000002800000947 */ /* 0x000fea0003800000 */
[----:B------:R-:W0:Y:S01]  /*0cb0*/  S2UR UR5, SR_CgaCtaId ;  /* 0x00000000000579c3 */ /* 0x000e220000008800 */
[----:B------:R-:W-:Y:S01]  /*0cc0*/  UMOV UR4, 0x400 ;  /* 0x0000040000047882 */ /* 0x000fe20000000000 */
[C---:B------:R-:W-:Y:S02]  /*0cd0*/  ISETP.GT.AND P2, PT, R20.reuse, 0x40, PT ;  /* 0x000000401400780c */ /* 0x040fe40003f44270 */
[C---:B------:R-:W-:Y:S02]  /*0ce0*/  ISETP.GT.AND P1, PT, R20.reuse, 0x20, PT ;  /* 0x000000201400780c */ /* 0x040fe40003f24270 */
[----:B------:R-:W-:Y:S01]  /*0cf0*/  ISETP.GT.AND P3, PT, R20, 0x80, PT ;  /* 0x000000801400780c */ /* 0x000fe20003f64270 */
[----:B0-----:R-:W-:-:S09]  /*0d00*/  ULEA UR4, UR5, UR4, 0x18 ;  /* 0x0000000405047291 */ /* 0x001fd2000f8ec0ff */
[----:B-1----:R-:W0:Y:S04]  /*0d10*/  LDS.128 R4, [UR4+0x10] ;  /* 0x00001004ff047984 */ /* 0x002e280008000c00 */
[----:B------:R-:W1:Y:S04]  /*0d20*/  LDS R0, [UR4+0xc] ;  /* 0x00000c04ff007984 */ /* 0x000e680008000800 */
[----:B------:R-:W2:Y:S01]  /*0d30*/  LDS.64 R8, [UR4+0x20] ;  /* 0x00002004ff087984 */ /* 0x000ea20008000a00 */
[----:B0-----:R-:W-:Y:S02]  /*0d40*/  SEL R4, R4, RZ, P2 ;  /* 0x000000ff04047207 */ /* 0x001fe40001000000 */
[----:B------:R-:W-:-:S02]  /*0d50*/  ISETP.GT.AND P2, PT, R20, 0x60, PT ;  /* 0x000000601400780c */ /* 0x000fc40003f44270 */
[----:B-1----:R-:W-:Y:S02]  /*0d60*/  SEL R0, R0, RZ, P1 ;  /* 0x000000ff00007207 */ /* 0x002fe40000800000 */
[----:B------:R-:W-:Y:S02]  /*0d70*/  SEL R5, R5, RZ, P2 ;  /* 0x000000ff05057207 */ /* 0x000fe40001000000 */
[----:B------:R-:W-:Y:S02]  /*0d80*/  IADD3 R0, PT, PT, R4, R0, R3 ;  /* 0x0000000004007210 */ /* 0x000fe40007ffe003 */
[----:B------:R-:W-:Y:S02]  /*0d90*/  ISETP.GT.AND P1, PT, R20, 0xa0, PT ;  /* 0x000000a01400780c */ /* 0x000fe40003f24270 */
[----:B------:R-:W-:Y:S02]  /*0da0*/  SEL R6, R6, RZ, P3 ;  /* 0x000000ff06067207 */ /* 0x000fe40001800000 */
[----:B------:R-:W-:-:S02]  /*0db0*/  ISETP.GT.AND P2, PT, R20, 0xc0, PT ;  /* 0x000000c01400780c */ /* 0x000fc40003f44270 */
[----:B------:R-:W-:Y:S02]  /*0dc0*/  ISETP.GT.AND P3, PT, R20, 0xe0, PT ;  /* 0x000000e01400780c */ /* 0x000fe40003f64270 */
[----:B------:R-:W-:Y:S02]  /*0dd0*/  SEL R7, R7, RZ, P1 ;  /* 0x000000ff07077207 */ /* 0x000fe40000800000 */
[----:B------:R-:W-:Y:S02]  /*0de0*/  IADD3 R0, PT, PT, R6, R0, R5 ;  /* 0x0000000006007210 */ /* 0x000fe40007ffe005 */
[----:B--2---:R-:W-:Y:S02]  /*0df0*/  SEL R8, R8, RZ, P2 ;  /* 0x000000ff08087207 */ /* 0x004fe40001000000 */
[----:B------:R-:W-:Y:S02]  /*0e00*/  SEL R9, R9, RZ, P3 ;  /* 0x000000ff09097207 */ /* 0x000fe40001800000 */
[----:B------:R-:W-:-:S05]  /*0e10*/  IADD3 R0, PT, PT, R8, R0, R7 ;  /* 0x0000000008007210 */ /* 0x000fca0007ffe007 */
[----:B------:R-:W-:Y:S01]  /*0e20*/  IMAD.IADD R3, R0, 0x1, R9 ;  /* 0x0000000100037824 */ /* 0x000fe200078e0209 */
[----:B------:R-:W-:Y:S06]  /*0e30*/  BRA `(.L_x_17) ;  /* 0x00000024009c7947 */ /* 0x000fec0003800000 */
.L_x_3:
[----:B------:R-:W0:Y:S01]  /*0e40*/  S2R R0, SR_TID.X ;  /* 0x0000000000007919 */ /* 0x000e220000002100 */
[----:B------:R-:W1:Y:S01]  /*0e50*/  LDC.64 R2, c[0x0][0x380] ;  /* 0x0000e000ff027b82 */ /* 0x000e620000000a00 */
[----:B0-----:R-:W-:-:S04]  /*0e60*/  IMAD.SHL.U32 R5, R0, 0x4, RZ ;  /* 0x0000000400057824 */ /* 0x001fc800078e00ff */
[----:B-1----:R-:W-:-:S05]  /*0e70*/  IMAD.WIDE.U32 R2, R5, 0x4, R2 ;  /* 0x0000000405027825 */ /* 0x002fca00078e0002 */
[----:B------:R-:W2:Y:S04]  /*0e80*/  LDG.E.128.CONSTANT R4, desc[UR6][R2.64] ;  /* 0x0000000602047981 */ /* 0x000ea8000c1e9d00 */
[----:B------:R-:W3:Y:S04]  /*0e90*/  LDG.E.128.CONSTANT R8, desc[UR6][R2.64+0x1000] ;  /* 0x0010000602087981 */ /* 0x000ee8000c1e9d00 */
[----:B------:R-:W4:Y:S04]  /*0ea0*/  LDG.E.128.CONSTANT R12, desc[UR6][R2.64+0x2000] ;  /* 0x00200006020c7981 */ /* 0x000f28000c1e9d00 */
[----:B------:R-:W5:Y:S01]  /*0eb0*/  LDG.E.128.CONSTANT R16, desc[UR6][R2.64+0x3000] ;  /* 0x0030000602107981 */ /* 0x000f62000c1e9d00 */
[----:B------:R-:W-:Y:S01]  /*0ec0*/  ISETP.GE.U32.AND P0, PT, R20, 0x2000, PT ;  /* 0x000020001400780c */ /* 0x000fe20003f06070 */
[----:B------:R-:W-:Y:S01]  /*0ed0*/  IMAD.MOV.U32 R23, RZ, RZ, 0x1000 ;  /* 0x00001000ff177424 */ /* 0x000fe200078e00ff */
[----:B--2---:R-:W-:-:S04]  /*0ee0*/  IADD3 R5, PT, PT, R6, R5, R4 ;  /* 0x0000000506057210 */ /* 0x004fc80007ffe004 */
[----:B---3--:R-:W-:-:S04]  /*0ef0*/  IADD3 R5, PT, PT, R8, R7, R5 ;  /* 0x0000000708057210 */ /* 0x008fc80007ffe005 */
[----:B------:R-:W-:-:S04]  /*0f00*/  IADD3 R5, PT, PT, R10, R9, R5 ;  /* 0x000000090a057210 */ /* 0x000fc80007ffe005 */
[----:B----4-:R-:W-:-:S04]  /*0f10*/  IADD3 R5, PT, PT, R12, R11, R5 ;  /* 0x0000000b0c057210 */ /* 0x010fc80007ffe005 */
[----:B------:R-:W-:-:S04]  /*0f20*/  IADD3 R5, PT, PT, R14, R13, R5 ;  /* 0x0000000d0e057210 */ /* 0x000fc80007ffe005 */
[----:B-----5:R-:W-:-:S04]  /*0f30*/  IADD3 R5, PT, PT, R16, R15, R5 ;  /* 0x0000000f10057210 */ /* 0x020fc80007ffe005 */
[----:B------:R-:W-:-:S05]  /*0f40*/  IADD3 R5, PT, PT, R18, R17, R5 ;  /* 0x0000001112057210 */ /* 0x000fca0007ffe005 */
[----:B------:R-:W-:Y:S01]  /*0f50*/  IMAD.IADD R21, R19, 0x1, R5 ;  /* 0x0000000113157824 */ /* 0x000fe200078e0205 */
[----:B------:R-:W-:Y:S06]  /*0f60*/  @!P0 BRA `(.L_x_18) ;  /* 0x00000000005c8947 */ /* 0x000fec0003800000 */
[----:B------:R-:W0:Y:S01]  /*0f70*/  LDC R24, c[0x0][0x390] ;  /* 0x0000e400ff187b82 */ /* 0x000e220000000800 */
[----:B------:R-:W-:Y:S02]  /*0f80*/  VIADD R22, R20, 0xfffff000 ;  /* 0xfffff00014167836 */ /* 0x000fe40000000000 */
[----:B------:R-:W-:-:S07]  /*0f90*/  IMAD.MOV.U32 R23, RZ, RZ, 0x1000 ;  /* 0x00001000ff177424 */ /* 0x000fce00078e00ff */
.L_x_20:
[----:B------:R-:W-:-:S05]  /*0fa0*/  IMAD.WIDE R26, R23, 0x4, R2 ;  /* 0x00000004171a7825 */ /* 0x000fca00078e0202 */
[----:B------:R-:W2:Y:S04]  /*0fb0*/  LDG.E.128.CONSTANT R12, desc[UR6][R26.64] ;  /* 0x000000061a0c7981 */ /* 0x000ea8000c1e9d00 */
[----:B------:R-:W3:Y:S04]  /*0fc0*/  LDG.E.128.CONSTANT R16, desc[UR6][R26.64+0x1000] ;  /* 0x001000061a107981 */ /* 0x000ee8000c1e9d00 */
[----:B------:R-:W4:Y:S04]  /*0fd0*/  LDG.E.128.CONSTANT R4, desc[UR6][R26.64+0x2000] ;  /* 0x002000061a047981 */ /* 0x000f28000c1e9d00 */
[----:B------:R-:W5:Y:S01]  /*0fe0*/  LDG.E.128.CONSTANT R8, desc[UR6][R26.64+0x3000] ;  /* 0x003000061a087981 */ /* 0x000f62000c1e9d00 */
[----:B0-----:R-:W-:Y:S01]  /*0ff0*/  IMAD.MOV.U32 R20, RZ, RZ, R24 ;  /* 0x000000ffff147224 */ /* 0x001fe200078e0018 */
[----:B--2---:R-:W-:-:S04]  /*1000*/  IADD3 R13, PT, PT, R13, R12, R21 ;  /* 0x0000000c0d0d7210 */ /* 0x004fc80007ffe015 */
[----:B------:R-:W-:-:S04]  /*1010*/  IADD3 R13, PT, PT, R15, R14, R13 ;  /* 0x0000000e0f0d7210 */ /* 0x000fc80007ffe00d */
[----:B---3--:R-:W-:-:S04]  /*1020*/  IADD3 R13, PT, PT, R17, R16, R13 ;  /* 0x00000010110d7210 */ /* 0x008fc80007ffe00d */
[----:B------:R-:W-:-:S04]  /*1030*/  IADD3 R13, PT, PT, R19, R18, R13 ;  /* 0x00000012130d7210 */ /* 0x000fc80007ffe00d */
[----:B----4-:R-:W-:Y:S01]  /*1040*/  IADD3 R13, PT, PT, R5, R4, R13 ;  /* 0x00000004050d7210 */ /* 0x010fe20007ffe00d */
[----:B------:R-:W-:-:S03]  /*1050*/  IMAD.IADD R4, R20, 0x1, -R23 ;  /* 0x0000000114047824 */ /* 0x000fc600078e0a17 */
[----:B------:R-:W-:Y:S02]  /*1060*/  IADD3 R13, PT, PT, R7, R6, R13 ;  /* 0x00000006070d7210 */ /* 0x000fe40007ffe00d */
[----:B------:R-:W-:Y:S02]  /*1070*/  ISETP.GE.AND P0, PT, R4, 0x1000, PT ;  /* 0x000010000400780c */ /* 0x000fe40003f06270 */
[----:B-----5:R-:W-:-:S04]  /*1080*/  IADD3 R13, PT, PT, R9, R8, R13 ;  /* 0x00000008090d7210 */ /* 0x020fc80007ffe00d */
[----:B------:R-:W-:-:S07]  /*1090*/  IADD3 R21, PT, PT, R11, R10, R13 ;  /* 0x0000000a0b157210 */ /* 0x000fce0007ffe00d */
[----:B------:R-:W-:Y:S05]  /*10a0*/  @!P0 BRA `(.L_x_19) ;  /* 0x0000000400fc8947 */ /* 0x000fea0003800000 */
[----:B------:R-:W-:-:S05]  /*10b0*/  VIADD R23, R23, 0x1000 ;  /* 0x0000100017177836 */ /* 0x000fca0000000000 */
[----:B------:R-:W-:-:S13]  /*10c0*/  ISETP.GT.AND P0, PT, R23, R22, PT ;  /* 0x000000161700720c */ /* 0x000fda0003f04270 */
[----:B------:R-:W-:Y:S05]  /*10d0*/  @!P0 BRA `(.L_x_20) ;  /* 0xfffffffc00b08947 */ /* 0x000fea000383ffff */
.L_x_18:
[----:B------:R-:W-:-:S13]  /*10e0*/  ISETP.GE.AND P0, PT, R23, R20, PT ;  /* 0x000000141700720c */ /* 0x000fda0003f06270 */
[----:B------:R-:W-:Y:S05]  /*10f0*/  @P0 BRA `(.L_x_19) ;  /* 0x0000000400e80947 */ /* 0x000fea0003800000 */
[----:B------:R-:W-:Y:S01]  /*1100*/  IMAD.IADD R9, R20, 0x1, -R23 ;  /* 0x0000000114097824 */ /* 0x000fe200078e0a17 */
[----:B------:R-:W-:Y:S04]  /*1110*/  BSSY.RECONVERGENT B1, `(.L_x_19) ;  /* 0x0000078000017945 */ /* 0x000fe80003800200 */
[----:B------:R-:W-:-:S13]  /*1120*/  ISETP.GE.AND P0, PT, R0, R9, PT ;  /* 0x000000090000720c */ /* 0x000fda0003f06270 */
[----:B------:R-:W-:Y:S05]  /*1130*/  @P0 BRA `(.L_x_21) ;  /* 0x0000000400d40947 */ /* 0x000fea0003800000 */
[----:B------:R-:W-:Y:S01]  /*1140*/  LOP3.LUT R2, RZ, R0, RZ, 0x33, !PT ;  /* 0x00000000ff027212 */ /* 0x000fe200078e33ff */
[----:B------:R-:W-:Y:S01]  /*1150*/  BSSY.RECONVERGENT B2, `(.L_x_22) ;  /* 0x0000015000027945 */ /* 0x000fe20003800200 */
[----:B------:R-:W-:Y:S02]  /*1160*/  IMAD.MOV.U32 R8, RZ, RZ, R0 ;  /* 0x000000ffff087224 */ /* 0x000fe400078e0000 */
[----:B------:R-:W-:-:S04]  /*1170*/  IADD3 R2, PT, PT, -R23, R20, R2 ;  /* 0x0000001417027210 */ /* 0x000fc80007ffe102 */
[C---:B------:R-:W-:Y:S02]  /*1180*/  LOP3.LUT R3, R2.reuse, 0x300, RZ, 0xc0, !PT ;  /* 0x0000030002037812 */ /* 0x040fe400078ec0ff */
[----:B------:R-:W-:Y:S02]  /*1190*/  ISETP.GE.U32.AND P1, PT, R2, 0x300, PT ;  /* 0x000003000200780c */ /* 0x000fe40003f26070 */
[----:B------:R-:W-:-:S13]  /*11a0*/  ISETP.NE.AND P0, PT, R3, 0x300, PT ;  /* 0x000003000300780c */ /* 0x000fda0003f05270 */
[----:B------:R-:W-:Y:S05]  /*11b0*/  @!P0 BRA `(.L_x_23) ;  /* 0x0000000000388947 */ /* 0x000fea0003800000 */
[----:B------:R-:W0:Y:S01]  /*11c0*/  LDC.64 R4, c[0x0][0x380] ;  /* 0x0000e000ff047b82 */ /* 0x000e220000000a00 */
[----:B------:R-:W-:Y:S01]  /*11d0*/  LEA.HI R2, R2, 0x1, RZ, 0x18 ;  /* 0x0000000102027811 */ /* 0x000fe200078fc0ff */
[----:B------:R-:W-:Y:S02]  /*11e0*/  IMAD.IADD R7, R0, 0x1, R23 ;  /* 0x0000000100077824 */ /* 0x000fe400078e0217 */
[----:B------:R-:W-:Y:S01]  /*11f0*/  IMAD.MOV.U32 R8, RZ, RZ, R0 ;  /* 0x000000ffff087224 */ /* 0x000fe200078e0000 */
[----:B------:R-:W-:-:S05]  /*1200*/  LOP3.LUT R2, R2, 0x3, RZ, 0xc0, !PT ;  /* 0x0000000302027812 */ /* 0x000fca00078ec0ff */
[----:B------:R-:W-:-:S07]  /*1210*/  IMAD.MOV R6, RZ, RZ, -R2 ;  /* 0x000000ffff067224 */ /* 0x000fce00078e0a02 */
.L_x_24:
[----:B0-----:R-:W-:-:S06]  /*1220*/  IMAD.WIDE.U32 R2, R7, 0x4, R4 ;  /* 0x0000000407027825 */ /* 0x001fcc00078e0004 */
[----:B------:R-:W2:Y:S01]  /*1230*/  LDG.E.CONSTANT R2, desc[UR6][R2.64] ;  /* 0x0000000602027981 */ /* 0x000ea2000c1e9900 */
[----:B------:R-:W-:Y:S02]  /*1240*/  VIADD R6, R6, 0x1 ;  /* 0x0000000106067836 */ /* 0x000fe40000000000 */
[----:B------:R-:W-:Y:S02]  /*1250*/  VIADD R8, R8, 0x100 ;  /* 0x0000010008087836 */ /* 0x000fe40000000000 */
[----:B------:R-:W-:Y:S01]  /*1260*/  VIADD R7, R7, 0x100 ;  /* 0x0000010007077836 */ /* 0x000fe20000000000 */
[----:B------:R-:W-:Y:S01]  /*1270*/  ISETP.NE.AND P0, PT, R6, RZ, PT ;  /* 0x000000ff0600720c */ /* 0x000fe20003f05270 */
[----:B--2---:R-:W-:-:S12]  /*1280*/  IMAD.IADD R21, R2, 0x1, R21 ;  /* 0x0000000102157824 */ /* 0x004fd800078e0215 */
[----:B------:R-:W-:Y:S05]  /*1290*/  @P0 BRA `(.L_x_24) ;  /* 0xfffffffc00e00947 */ /* 0x000fea000383ffff */
.L_x_23:
[----:B------:R-:W-:Y:S05]  /*12a0*/  BSYNC.RECONVERGENT B2 ;  /* 0x0000000000027941 */ /* 0x000fea0003800200 */
.L_x_22:
[----:B------:R-:W-:Y:S05]  /*12b0*/  @!P1 BRA `(.L_x_21) ;  /* 0x0000000400749947 */ /* 0x000fea0003800000 */
[----:B------:R-:W0:Y:S01]  /*12c0*/  LDCU.64 UR4, c[0x0][0x380] ;  /* 0x00007000ff0477ac */ /* 0x000e220008000a00 */
[----:B------:R-:W-:Y:S01]  /*12d0*/  IMAD.IADD R5, R9, 0x1, -R8 ;  /* 0x0000000109057824 */ /* 0x000fe200078e0a08 */
[C---:B------:R-:W-:Y:S01]  /*12e0*/  IADD3 R3, P0, PT, R8.reuse, R23, RZ ;  /* 0x0000001708037210 */ /* 0x040fe20007f1e0ff */
[----:B------:R-:W-:Y:S01]  /*12f0*/  BSSY.RECONVERGENT B2, `(.L_x_25) ;  /* 0x0000033000027945 */ /* 0x000fe20003800200 */
[----:B------:R-:W-:Y:S02]  /*1300*/  IMAD.IADD R23, R8, 0x1, R23 ;  /* 0x0000000108177824 */ /* 0x000fe400078e0217 */
[----:B------:R-:W-:Y:S01]  /*1310*/  ISETP.GT.AND P1, PT, R5, 0xc00, PT ;  /* 0x00000c000500780c */ /* 0x000fe20003f24270 */
[----:B------:R-:W-:Y:S01]  /*1320*/  IMAD.X R4, RZ, RZ, RZ, P0 ;  /* 0x000000ffff047224 */ /* 0x000fe200000e06ff */
[----:B0-----:R-:W-:-:S04]  /*1330*/  LEA R2, P0, R3, UR4, 0x2 ;  /* 0x0000000403027c11 */ /* 0x001fc8000f8010ff */
[----:B------:R-:W-:Y:S02]  /*1340*/  LEA.HI.X R3, R3, UR5, R4, 0x2, P0 ;  /* 0x0000000503037c11 */ /* 0x000fe400080f1404 */
[----:B------:R-:W-:-:S05]  /*1350*/  IADD3 R2, P0, PT, R2, 0x800, RZ ;  /* 0x0000080002027810 */ /* 0x000fca0007f1e0ff */
[----:B------:R-:W-:Y:S01]  /*1360*/  IMAD.X R3, RZ, RZ, R3, P0 ;  /* 0x000000ffff037224 */ /* 0x000fe200000e0603 */
[----:B------:R-:W-:Y:S01]  /*1370*/  PLOP3.LUT P0, PT, PT, PT, PT, 0x80, 0x8 ;  /* 0x000000000008781c */ /* 0x000fe20003f0f070 */
[----:B------:R-:W-:-:S12]  /*1380*/  @!P1 BRA `(.L_x_26) ;  /* 0x0000000000a49947 */ /* 0x000fd80003800000 */
[----:B------:R-:W-:Y:S01]  /*1390*/  PLOP3.LUT P0, PT, PT, PT, PT, 0x8, 0x80 ;  /* 0x000000000080781c */ /* 0x000fe20003f0e170 */
[----:B------:R-:W-:-:S12]  /*13a0*/  VIADD R11, R9, 0xfffff400 ;  /* 0xfffff400090b7836 */ /* 0x000fd80000000000 */
.L_x_27:
[----:B------:R-:W0:Y:S01]  /*13b0*/  LDC.64 R4, c[0x0][0x380] ;  /* 0x0000e000ff047b82 */ /* 0x000e220000000a00 */
[C---:B------:R-:W-:Y:S01]  /*13c0*/  VIADD R27, R23.reuse, 0x400 ;  /* 0x00000400171b7836 */ /* 0x040fe20000000000 */
[----:B------:R-:W2:Y:S01]  /*13d0*/  LDG.E.CONSTANT R12, desc[UR6][R2.64+-0x400] ;  /* 0xfffc0006020c7981 */ /* 0x000ea2000c1e9900 */
[----:B------:R-:W-:-:S03]  /*13e0*/  VIADD R7, R23, 0x800 ;  /* 0x0000080017077836 */ /* 0x000fc60000000000 */
[----:B------:R-:W3:Y:S04]  /*13f0*/  LDG.E.CONSTANT R18, desc[UR6][R2.64] ;  /* 0x0000000602127981 */ /* 0x000ee8000c1e9900 */
[----:B------:R-:W3:Y:S04]  /*1400*/  LDG.E.CONSTANT R17, desc[UR6][R2.64+0x400] ;  /* 0x0004000602117981 */ /* 0x000ee8000c1e9900 */
[----:B------:R-:W4:Y:S01]  /*1410*/  LDG.E.CONSTANT R15, desc[UR6][R2.64+0xc00] ;  /* 0x000c0006020f7981 */ /* 0x000f22000c1e9900 */
[----:B------:R-:W-:-:S03]  /*1420*/  VIADD R29, R23, 0xc00 ;  /* 0x00000c00171d7836 */ /* 0x000fc60000000000 */
[----:B------:R-:W5:Y:S04]  /*1430*/  LDG.E.CONSTANT R14, desc[UR6][R2.64+0x1000] ;  /* 0x00100006020e7981 */ /* 0x000f68000c1e9900 */
[----:B------:R-:W5:Y:S01]  /*1440*/  LDG.E.CONSTANT R13, desc[UR6][R2.64+0x1400] ;  /* 0x00140006020d7981 */ /* 0x000f62000c1e9900 */
[----:B0-----:R-:W-:-:S03]  /*1450*/  IMAD.WIDE.U32 R24, R23, 0x4, R4 ;  /* 0x0000000417187825 */ /* 0x001fc600078e0004 */
[----:B------:R-:W5:Y:S04]  /*1460*/  LDG.E.CONSTANT R19, desc[UR6][R2.64+0x1c00] ;  /* 0x001c000602137981 */ /* 0x000f68000c1e9900 */
[----:B------:R-:W2:Y:S01]  /*1470*/  LDG.E.CONSTANT R10, desc[UR6][R24.64] ;  /* 0x00000006180a7981 */ /* 0x000ea2000c1e9900 */
[----:B------:R-:W-:-:S03]  /*1480*/  IMAD.WIDE.U32 R26, R27, 0x4, R4 ;  /* 0x000000041b1a7825 */ /* 0x000fc600078e0004 */
[----:B------:R-:W5:Y:S01]  /*1490*/  LDG.E.CONSTANT R20, desc[UR6][R2.64+0x2400] ;  /* 0x0024000602147981 */ /* 0x000f62000c1e9900 */
[----:B------:R-:W-:-:S03]  /*14a0*/  IMAD.WIDE.U32 R6, R7, 0x4, R4 ;  /* 0x0000000407067825 */ /* 0x000fc600078e0004 */
[----:B------:R-:W4:Y:S01]  /*14b0*/  LDG.E.CONSTANT R16, desc[UR6][R26.64] ;  /* 0x000000061a107981 */ /* 0x000f22000c1e9900 */
[----:B------:R-:W-:-:S03]  /*14c0*/  IMAD.WIDE.U32 R4, R29, 0x4, R4 ;  /* 0x000000041d047825 */ /* 0x000fc600078e0004 */
[----:B------:R-:W5:Y:S04]  /*14d0*/  LDG.E.CONSTANT R6, desc[UR6][R6.64] ;  /* 0x0000000606067981 */ /* 0x000f68000c1e9900 */
[----:B------:R-:W5:Y:S04]  /*14e0*/  LDG.E.CONSTANT R25, desc[UR6][R2.64+0x2000] ;  /* 0x0020000602197981 */ /* 0x000f68000c1e9900 */
[----:B------:R0:W5:Y:S04]  /*14f0*/  LDG.E.CONSTANT R5, desc[UR6][R4.64] ;  /* 0x0000000604057981 */ /* 0x000168000c1e9900 */
[----:B------:R-:W5:Y:S04]  /*1500*/  LDG.E.CONSTANT R24, desc[UR6][R2.64+0x2c00] ;  /* 0x002c000602187981 */ /* 0x000f68000c1e9900 */
[----:B------:R-:W5:Y:S04]  /*1510*/  LDG.E.CONSTANT R27, desc[UR6][R2.64+0x3000] ;  /* 0x00300006021b7981 */ /* 0x000f68000c1e9900 */
[----:B------:R1:W5:Y:S01]  /*1520*/  LDG.E.CONSTANT R22, desc[UR6][R2.64+0x3400] ;  /* 0x0034000602167981 */ /* 0x000362000c1e9900 */
[----:B------:R-:W-:-:S05]  /*1530*/  VIADD R8, R8, 0x1000 ;  /* 0x0000100008087836 */ /* 0x000fca0000000000 */
[----:B------:R-:W-:Y:S02]  /*1540*/  ISETP.GE.AND P1, PT, R8, R11, PT ;  /* 0x0000000b0800720c */ /* 0x000fe40003f26270 */
[----:B0-----:R-:W-:Y:S01]  /*1550*/  IADD3 R4, P2, PT, R2, 0x4000, RZ ;  /* 0x0000400002047810 */ /* 0x001fe20007f5e0ff */
[----:B------:R-:W-:-:S04]  /*1560*/  VIADD R23, R23, 0x1000 ;  /* 0x0000100017177836 */ /* 0x000fc80000000000 */
[----:B-1----:R-:W-:Y:S02]  /*1570*/  IMAD.X R3, RZ, RZ, R3, P2 ;  /* 0x000000ffff037224 */ /* 0x002fe400010e0603 */
[----:B------:R-:W-:Y:S01]  /*1580*/  IMAD.MOV.U32 R2, RZ, RZ, R4 ;  /* 0x000000ffff027224 */ /* 0x000fe200078e0004 */
[----:B--2---:R-:W-:-:S04]  /*1590*/  IADD3 R10, PT, PT, R12, R10, R21 ;  /* 0x0000000a0c0a7210 */ /* 0x004fc80007ffe015 */
[----:B---3--:R-:W-:-:S04]  /*15a0*/  IADD3 R10, PT, PT, R17, R18, R10 ;  /* 0x00000012110a7210 */ /* 0x008fc80007ffe00a */
[----:B----4-:R-:W-:-:S04]  /*15b0*/  IADD3 R10, PT, PT, R15, R16, R10 ;  /* 0x000000100f0a7210 */ /* 0x010fc80007ffe00a */
[----:B-----5:R-:W-:-:S04]  /*15c0*/  IADD3 R10, PT, PT, R13, R14, R10 ;  /* 0x0000000e0d0a7210 */ /* 0x020fc80007ffe00a */
[----:B------:R-:W-:-:S04]  /*15d0*/  IADD3 R6, PT, PT, R19, R6, R10 ;  /* 0x0000000613067210 */ /* 0x000fc80007ffe00a */
[----:B------:R-:W-:-:S04]  /*15e0*/  IADD3 R6, PT, PT, R20, R25, R6 ;  /* 0x0000001914067210 */ /* 0x000fc80007ffe006 */
[----:B------:R-:W-:-:S04]  /*15f0*/  IADD3 R5, PT, PT, R24, R5, R6 ;  /* 0x0000000518057210 */ /* 0x000fc80007ffe006 */
[----:B------:R-:W-:Y:S01]  /*1600*/  IADD3 R21, PT, PT, R22, R27, R5 ;  /* 0x0000001b16157210 */ /* 0x000fe20007ffe005 */
[----:B------:R-:W-:Y:S06]  /*1610*/  @!P1 BRA `(.L_x_27) ;  /* 0xfffffffc00649947 */ /* 0x000fec000383ffff */
.L_x_26:
[----:B------:R-:W-:Y:S05]  /*1620*/  BSYNC.RECONVERGENT B2 ;  /* 0x0000000000027941 */ /* 0x000fea0003800200 */
.L_x_25:
[----:B------:R-:W-:Y:S01]  /*1630*/  IMAD.IADD R4, R9, 0x1, -R8 ;  /* 0x0000000109047824 */ /* 0x000fe200078e0a08 */
[----:B------:R-:W-:Y:S04]  /*1640*/  BSSY.RECONVERGENT B2, `(.L_x_28) ;  /* 0x000001a000027945 */ /* 0x000fe80003800200 */
[----:B------:R-:W-:-:S13]  /*1650*/  ISETP.GT.AND P1, PT, R4, 0x400, PT ;  /* 0x000004000400780c */ /* 0x000fda0003f24270 */
[----:B------:R-:W-:Y:S05]  /*1660*/  @!P1 BRA `(.L_x_29) ;  /* 0x00000000005c9947 */ /* 0x000fea0003800000 */
[----:B------:R-:W0:Y:S01]  /*1670*/  LDC.64 R6, c[0x0][0x380] ;  /* 0x0000e000ff067b82 */ /* 0x000e220000000a00 */
[C---:B------:R-:W-:Y:S01]  /*1680*/  VIADD R11, R23.reuse, 0x400 ;  /* 0x00000400170b7836 */ /* 0x040fe20000000000 */
[----:B------:R-:W2:Y:S04]  /*1690*/  LDG.E.CONSTANT R10, desc[UR6][R2.64+-0x400] ;  /* 0xfffc0006020a7981 */ /* 0x000ea8000c1e9900 */
[----:B------:R-:W3:Y:S04]  /*16a0*/  LDG.E.CONSTANT R12, desc[UR6][R2.64+0x400] ;  /* 0x00040006020c7981 */ /* 0x000ee8000c1e9900 */
[----:B------:R-:W4:Y:S04]  /*16b0*/  LDG.E.CONSTANT R13, desc[UR6][R2.64+0xc00] ;  /* 0x000c0006020d7981 */ /* 0x000f28000c1e9900 */
[----:B------:R-:W5:Y:S04]  /*16c0*/  LDG.E.CONSTANT R15, desc[UR6][R2.64+0x1000] ;  /* 0x00100006020f7981 */ /* 0x000f68000c1e9900 */
[----:B------:R1:W5:Y:S01]  /*16d0*/  LDG.E.CONSTANT R14, desc[UR6][R2.64+0x1400] ;  /* 0x00140006020e7981 */ /* 0x000362000c1e9900 */
[----:B0-----:R-:W-:-:S04]  /*16e0*/  IMAD.WIDE.U32 R4, R23, 0x4, R6 ;  /* 0x0000000417047825 */ /* 0x001fc800078e0006 */
[----:B------:R-:W-:Y:S02]  /*16f0*/  IMAD.WIDE.U32 R6, R11, 0x4, R6 ;  /* 0x000000040b067825 */ /* 0x000fe400078e0006 */
[----:B------:R-:W2:Y:S04]  /*1700*/  LDG.E.CONSTANT R4, desc[UR6][R4.64] ;  /* 0x0000000604047981 */ /* 0x000ea8000c1e9900 */
[----:B------:R-:W3:Y:S04]  /*1710*/  LDG.E.CONSTANT R11, desc[UR6][R2.64] ;  /* 0x00000006020b7981 */ /* 0x000ee8000c1e9900 */
[----:B------:R-:W4:Y:S01]  /*1720*/  LDG.E.CONSTANT R7, desc[UR6][R6.64] ;  /* 0x0000000606077981 */ /* 0x000f22000c1e9900 */
[----:B------:R-:W-:Y:S01]  /*1730*/  PLOP3.LUT P0, PT, PT, PT, PT, 0x8, 0x80 ;  /* 0x000000000080781c */ /* 0x000fe20003f0e170 */
[----:B------:R-:W-:-:S02]  /*1740*/  VIADD R8, R8, 0x800 ;  /* 0x0000080008087836 */ /* 0x000fc40000000000 */
[----:B------:R-:W-:Y:S01]  /*1750*/  VIADD R23, R23, 0x800 ;  /* 0x0000080017177836 */ /* 0x000fe20000000000 */
[----:B--2---:R-:W-:Y:S02]  /*1760*/  IADD3 R10, PT, PT, R10, R4, R21 ;  /* 0x000000040a0a7210 */ /* 0x004fe40007ffe015 */
[----:B------:R-:W-:Y:S02]  /*1770*/  IADD3 R4, P1, PT, R2, 0x2000, RZ ;  /* 0x0000200002047810 */ /* 0x000fe40007f3e0ff */
[----:B---3--:R-:W-:-:S03]  /*1780*/  IADD3 R10, PT, PT, R12, R11, R10 ;  /* 0x0000000b0c0a7210 */ /* 0x008fc60007ffe00a */
[----:B------:R-:W-:Y:S01]  /*1790*/  IMAD.X R5, RZ, RZ, R3, P1 ;  /* 0x000000ffff057224 */ /* 0x000fe200008e0603 */
[----:B----4-:R-:W-:Y:S01]  /*17a0*/  IADD3 R10, PT, PT, R13, R7, R10 ;  /* 0x000000070d0a7210 */ /* 0x010fe20007ffe00a */
[----:B-1----:R-:W-:Y:S02]  /*17b0*/  IMAD.MOV.U32 R2, RZ, RZ, R4 ;  /* 0x000000ffff027224 */ /* 0x002fe400078e0004 */
[----:B------:R-:W-:Y:S01]  /*17c0*/  IMAD.MOV.U32 R3, RZ, RZ, R5 ;  /* 0x000000ffff037224 */ /* 0x000fe200078e0005 */
[----:B-----5:R-:W-:-:S07]  /*17d0*/  IADD3 R21, PT, PT, R14, R15, R10 ;  /* 0x0000000f0e157210 */ /* 0x020fce0007ffe00a */
.L_x_29:
[----:B------:R-:W-:Y:S05]  /*17e0*/  BSYNC.RECONVERGENT B2 ;  /* 0x0000000000027941 */ /* 0x000fea0003800200 */
.L_x_28:
[----:B------:R-:W-:-:S13]  /*17f0*/  ISETP.LT.OR P0, PT, R8, R9, P0 ;  /* 0x000000090800720c */ /* 0x000fda0000701670 */
[----:B------:R-:W-:Y:S05]  /*1800*/  @!P0 BRA `(.L_x_21) ;  /* 0x0000000000208947 */ /* 0x000fea0003800000 */
[----:B------:R-:W0:Y:S01]  /*1810*/  LDC.64 R4, c[0x0][0x380] ;  /* 0x0000e000ff047b82 */ /* 0x000e220000000a00 */
[----:B------:R-:W2:Y:S04]  /*1820*/  LDG.E.CONSTANT R6, desc[UR6][R2.64+-0x400] ;  /* 0xfffc000602067981 */ /* 0x000ea8000c1e9900 */
[----:B------:R-:W3:Y:S04]  /*1830*/  LDG.E.CONSTANT R7, desc[UR6][R2.64] ;  /* 0x0000000602077981 */ /* 0x000ee8000c1e9900 */
[----:B------:R-:W3:Y:S01]  /*1840*/  LDG.E.CONSTANT R8, desc[UR6][R2.64+0x400] ;  /* 0x0004000602087981 */ /* 0x000ee2000c1e9900 */
[----:B0-----:R-:W-:-:S06]  /*1850*/  IMAD.WIDE.U32 R4, R23, 0x4, R4 ;  /* 0x0000000417047825 */ /* 0x001fcc00078e0004 */
[----:B------:R-:W2:Y:S02]  /*1860*/  LDG.E.CONSTANT R4, desc[UR6][R4.64] ;  /* 0x0000000604047981 */ /* 0x000ea4000c1e9900 */
[----:B--2---:R-:W-:-:S04]  /*1870*/  IADD3 R6, PT, PT, R6, R4, R21 ;  /* 0x0000000406067210 */ /* 0x004fc80007ffe015 */
[----:B---3--:R-:W-:-:S07]  /*1880*/  IADD3 R21, PT, PT, R8, R7, R6 ;  /* 0x0000000708157210 */ /* 0x008fce0007ffe006 */
.L_x_21:
[----:B------:R-:W-:Y:S05]  /*1890*/  BSYNC.RECONVERGENT B1 ;  /* 0x0000000000017941 */ /* 0x000fea0003800200 */
.L_x_19:
[----:B------:R-:W0:Y:S01]  /*18a0*/  S2R R2, SR_LANEID ;  /* 0x0000000000027919 */ /* 0x000e220000000000 */
[----:B------:R-:W1:Y:S01]  /*18b0*/  REDUX.SUM.S32 UR4, R21 ;  /* 0x00000000150473c4 */ /* 0x000e62000000c200 */
        /* <DEDUP_REMOVED lines=11> */
[----:B-1----:R-:W-:Y:S05]  /*1970*/  @P0 BRA `(.L_x_17) ;  /* 0x0000001800cc0947 */ /* 0x002fea0003800000 */
        /* <DEDUP_REMOVED lines=11> */
.L_x_2:
        /* <DEDUP_REMOVED lines=12> */
.L_x_32:
[----:B------:R-:W-:Y:S05]  /*1af0*/  BSYNC.RECONVERGENT B1 ;  /* 0x0000000000017941 */ /* 0x000fea0003800200 */
.L_x_31:
        /* <DEDUP_REMOVED lines=16> */
.L_x_37:
        /* <DEDUP_REMOVED lines=9> */
.L_x_36:
[----:B------:R-:W-:Y:S05]  /*1c90*/  BSYNC.RECONVERGENT B2 ;  /* 0x0000000000027941 */ /* 0x000fea0003800200 */
.L_x_35:
        /* <DEDUP_REMOVED lines=8> */
.L_x_40:
        /* <DEDUP_REMOVED lines=35> */
.L_x_39:
[----:B------:R-:W-:Y:S05]  /*1f50*/  BSYNC.RECONVERGENT B2 ;  /* 0x0000000000027941 */ /* 0x000fea0003800200 */
.L_x_38:
        /* <DEDUP_REMOVED lines=22> */
.L_x_42:
[----:B------:R-:W-:Y:S05]  /*20c0*/  BSYNC.RECONVERGENT B2 ;  /* 0x0000000000027941 */ /* 0x000fea0003800200 */
.L_x_41:
        /* <DEDUP_REMOVED lines=10> */
.L_x_34:
[----:B------:R-:W-:Y:S05]  /*2170*/  BSYNC.RECONVERGENT B1 ;  /* 0x0000000000017941 */ /* 0x000fea0003800200 */
.L_x_33:
        /* <DEDUP_REMOVED lines=27> */
.L_x_43:
        /* <DEDUP_REMOVED lines=16> */
[----:B------:R-:W1:Y:S02]  /*2430*/  SHFL.DOWN PT, R2, R3, 0x2, R7 ;  /* 0x0840000003027989 */ /* 0x000e6400000e0007 */
[----:B-1----:R-:W-:Y:S02]  /*2440*/  SEL R2, R2, RZ, !P0 ;  /* 0x000000ff02027207 */ /* 0x002fe40004000000 */
[----:B------:R-:W-:-:S03]  /*2450*/  ISETP.GT.AND P0, PT, R8, R7, PT ;  /* 0x000000070800720c */ /* 0x000fc60003f04270 */
[----:B------:R-:W-:Y:S01]  /*2460*/  IMAD.IADD R2, R3, 0x1, R2 ;  /* 0x0000000103027824 */ /* 0x000fe200078e0202 */
[----:B------:R-:W-:-:S04]  /*2470*/  @!P1 SHF.R.U32.HI R3, RZ, 0x3, R9 ;  /* 0x00000003ff039819 */ /* 0x000fc80000011609 */
[----:B------:R-:W1:Y:S02]  /*2480*/  SHFL.DOWN PT, R4, R2, 0x4, R7 ;  /* 0x0880000002047989 */ /* 0x000e6400000e0007 */
[----:B-1----:R-:W-:Y:S01]  /*2490*/  SEL R5, R4, RZ, !P0 ;  /* 0x000000ff04057207 */ /* 0x002fe20004000000 */
[C---:B------:R-:W-:Y:S02]  /*24a0*/  VIADD R4, R6.reuse, 0x8 ;  /* 0x0000000806047836 */ /* 0x040fe40000000000 */
[----:B------:R-:W-:Y:S02]  /*24b0*/  VIADD R6, R6, 0x10 ;  /* 0x0000001006067836 */ /* 0x000fe40000000000 */
[----:B------:R-:W-:Y:S01]  /*24c0*/  IMAD.IADD R5, R2, 0x1, R5 ;  /* 0x0000000102057824 */ /* 0x000fe200078e0205 */
[----:B------:R-:W-:Y:S02]  /*24d0*/  ISETP.GT.AND P0, PT, R4, R7, PT ;  /* 0x000000070400720c */ /* 0x000fe40003f04270 */
[----:B------:R-:W-:-:S02]  /*24e0*/  @!P1 MOV R4, 0x400 ;  /* 0x0000040000049802 */ /* 0x000fc40000000f00 */
[----:B------:R-:W1:Y:S02]  /*24f0*/  SHFL.DOWN PT, R0, R5, 0x8, R7 ;  /* 0x0900000005007989 */ /* 0x000e6400000e0007 */
[----:B0-----:R-:W-:Y:S02]  /*2500*/  @!P1 LEA R11, R11, R4, 0x18 ;  /* 0x000000040b0b9211 */ /* 0x001fe400078ec0ff */
[----:B------:R-:W-:-:S05]  /*2510*/  @!P1 LOP3.LUT R4, R3, 0x7c, RZ, 0xc0, !PT ;  /* 0x0000007c03049812 */ /* 0x000fca00078ec0ff */
[----:B------:R-:W-:Y:S01]  /*2520*/  @!P1 IMAD.IADD R4, R4, 0x1, R11 ;  /* 0x0000000104049824 */ /* 0x000fe200078e020b */
[----:B-1----:R-:W-:Y:S02]  /*2530*/  SEL R0, R0, RZ, !P0 ;  /* 0x000000ff00007207 */ /* 0x002fe40004000000 */
        /* <DEDUP_REMOVED lines=9> */
[----:B------:R-:W1:Y:S01]  /*25d0*/  S2UR UR5, SR_CgaCtaId ;  /* 0x00000000000579c3 */ /* 0x000e620000008800 */
[----:B------:R-:W-:Y:S01]  /*25e0*/  UMOV UR4, 0x400 ;  /* 0x0000040000047882 */ /* 0x000fe20000000000 */
[C---:B------:R-:W-:Y:S02]  /*25f0*/  ISETP.GT.AND P2, PT, R20.reuse, 0x40, PT ;  /* 0x000000401400780c */ /* 0x040fe40003f44270 */
[C---:B------:R-:W-:Y:S02]  /*2600*/  ISETP.GT.AND P1, PT, R20.reuse, 0x20, PT ;  /* 0x000000201400780c */ /* 0x040fe40003f24270 */
[----:B------:R-:W-:Y:S01]  /*2610*/  ISETP.GT.AND P3, PT, R20, 0x80, PT ;  /* 0x000000801400780c */ /* 0x000fe20003f64270 */
[----:B-1----:R-:W-:-:S09]  /*2620*/  ULEA UR4, UR5, UR4, 0x18 ;  /* 0x0000000405047291 */ /* 0x002fd2000f8ec0ff */
[----:B0-----:R-:W0:Y:S04]  /*2630*/  LDS.128 R4, [UR4+0x10] ;  /* 0x00001004ff047984 */ /* 0x001e280008000c00 */
        /* <DEDUP_REMOVED lines=18> */
.L_x_30:
[----:B------:R-:W0:Y:S01]  /*2760*/  S2R R0, SR_TID.X ;  /* 0x0000000000007919 */ /* 0x000e220000002100 */
[----:B------:R-:W0:Y:S02]  /*2770*/  LDC.64 R2, c[0x0][0x380] ;  /* 0x0000e000ff027b82 */ /* 0x000e240000000a00 */
[----:B0-----:R-:W-:-:S05]  /*2780*/  IMAD.WIDE.U32 R2, R0, 0x4, R2 ;  /* 0x0000000400027825 */ /* 0x001fca00078e0002 */
[----:B------:R-:W2:Y:S04]  /*2790*/  LDG.E.CONSTANT R19, desc[UR6][R2.64] ;  /* 0x0000000602137981 */ /* 0x000ea8000c1e9900 */
[----:B------:R-:W2:Y:S04]  /*27a0*/  LDG.E.CONSTANT R4, desc[UR6][R2.64+0x400] ;  /* 0x0004000602047981 */ /* 0x000ea8000c1e9900 */
[----:B------:R-:W2:Y:S04]  /*27b0*/  LDG.E.CONSTANT R5, desc[UR6][R2.64+0x800] ;  /* 0x0008000602057981 */ /* 0x000ea8000c1e9900 */
[----:B------:R-:W3:Y:S04]  /*27c0*/  LDG.E.CONSTANT R6, desc[UR6][R2.64+0xc00] ;  /* 0x000c000602067981 */ /* 0x000ee8000c1e9900 */
[----:B------:R-:W3:Y:S04]  /*27d0*/  LDG.E.CONSTANT R7, desc[UR6][R2.64+0x1000] ;  /* 0x0010000602077981 */ /* 0x000ee8000c1e9900 */
[----:B------:R-:W4:Y:S04]  /*27e0*/  LDG.E.CONSTANT R8, desc[UR6][R2.64+0x1400] ;  /* 0x0014000602087981 */ /* 0x000f28000c1e9900 */
[----:B------:R-:W4:Y:S04]  /*27f0*/  LDG.E.CONSTANT R9, desc[UR6][R2.64+0x1800] ;  /* 0x0018000602097981 */ /* 0x000f28000c1e9900 */
[----:B------:R-:W5:Y:S04]  /*2800*/  LDG.E.CONSTANT R10, desc[UR6][R2.64+0x1c00] ;  /* 0x001c0006020a7981 */ /* 0x000f68000c1e9900 */
[----:B------:R-:W5:Y:S04]  /*2810*/  LDG.E.CONSTANT R11, desc[UR6][R2.64+0x2000] ;  /* 0x00200006020b7981 */ /* 0x000f68000c1e9900 */
[----:B------:R-:W5:Y:S04]  /*2820*/  LDG.E.CONSTANT R12, desc[UR6][R2.64+0x2400] ;  /* 0x00240006020c7981 */ /* 0x000f68000c1e9900 */
[----:B------:R-:W5:Y:S04]  /*2830*/  LDG.E.CONSTANT R13, desc[UR6][R2.64+0x2800] ;  /* 0x00280006020d7981 */ /* 0x000f68000c1e9900 */
[----:B------:R-:W5:Y:S04]  /*2840*/  LDG.E.CONSTANT R14, desc[UR6][R2.64+0x2c00] ;  /* 0x002c0006020e7981 */ /* 0x000f68000c1e9900 */
[----:B------:R-:W5:Y:S04]  /*2850*/  LDG.E.CONSTANT R15, desc[UR6][R2.64+0x3000] ;  /* 0x00300006020f7981 */ /* 0x000f68000c1e9900 */
[----:B------:R-:W5:Y:S04]  /*2860*/  LDG.E.CONSTANT R16, desc[UR6][R2.64+0x3400] ;  /* 0x0034000602107981 */ /* 0x000f68000c1e9900 */
[----:B------:R-:W5:Y:S04]  /*2870*/  LDG.E.CONSTANT R17, desc[UR6][R2.64+0x3800] ;  /* 0x0038000602117981 */ /* 0x000f68000c1e9900 */
[----:B------:R-:W5:Y:S01]  /*2880*/  LDG.E.CONSTANT R18, desc[UR6][R2.64+0x3c00] ;  /* 0x003c000602127981 */ /* 0x000f62000c1e9900 */
[----:B------:R-:W-:-:S02]  /*2890*/  ISETP.GE.U32.AND P0, PT, R20, 0x2000, PT ;  /* 0x000020001400780c */ /* 0x000fc40003f06070 */
[----:B--2---:R-:W-:-:S04]  /*28a0*/  IADD3 R4, PT, PT, R5, R4, R19 ;  /* 0x0000000405047210 */ /* 0x004fc80007ffe013 */
[----:B---3--:R-:W-:-:S04]  /*28b0*/  IADD3 R4, PT, PT, R7, R6, R4 ;  /* 0x0000000607047210 */ /* 0x008fc80007ffe004 */
[----:B----4-:R-:W-:-:S04]  /*28c0*/  IADD3 R4, PT, PT, R9, R8, R4 ;  /* 0x0000000809047210 */ /* 0x010fc80007ffe004 */
[----:B-----5:R-:W-:Y:S01]  /*28d0*/  IADD3 R4, PT, PT, R11, R10, R4 ;  /* 0x0000000a0b047210 */ /* 0x020fe20007ffe004 */
[----:B------:R-:W-:-:S03]  /*28e0*/  IMAD.MOV.U32 R11, RZ, RZ, 0x1000 ;  /* 0x00001000ff0b7424 */ /* 0x000fc600078e00ff */
[----:B------:R-:W-:-:S04]  /*28f0*/  IADD3 R4, PT, PT, R13, R12, R4 ;  /* 0x0000000c0d047210 */ /* 0x000fc80007ffe004 */
[----:B------:R-:W-:-:S04]  /*2900*/  IADD3 R4, PT, PT, R15, R14, R4 ;  /* 0x0000000e0f047210 */ /* 0x000fc80007ffe004 */
[----:B------:R-:W-:-:S05]  /*2910*/  IADD3 R17, PT, PT, R17, R16, R4 ;  /* 0x0000001011117210 */ /* 0x000fca0007ffe004 */
[----:B------:R-:W-:Y:S01]  /*2920*/  IMAD.IADD R8, R18, 0x1, R17 ;  /* 0x0000000112087824 */ /* 0x000fe200078e0211 */
[----:B------:R-:W-:Y:S06]  /*2930*/  @!P0 BRA `(.L_x_44) ;  /* 0x00000000008c8947 */ /* 0x000fec0003800000 */
[----:B------:R-:W0:Y:S01]  /*2940*/  LDC R7, c[0x0][0x390] ;  /* 0x0000e400ff077b82 */ /* 0x000e220000000800 */
[----:B------:R-:W-:Y:S02]  /*2950*/  VIADD R6, R20, 0xfffff000 ;  /* 0xfffff00014067836 */ /* 0x000fe40000000000 */
[----:B------:R-:W-:-:S07]  /*2960*/  IMAD.MOV.U32 R11, RZ, RZ, 0x1000 ;  /* 0x00001000ff0b7424 */ /* 0x000fce00078e00ff */
.L_x_46:
[----:B------:R-:W-:-:S05]  /*2970*/  IMAD.WIDE R4, R11, 0x4, R2 ;  /* 0x000000040b047825 */ /* 0x000fca00078e0202 */
        /* <DEDUP_REMOVED lines=16> */
[----:B--2---:R-:W-:-:S04]  /*2a80*/  IADD3 R18, PT, PT, R18, R19, R8 ;  /* 0x0000001312127210 */ /* 0x004fc80007ffe008 */
[----:B---3--:R-:W-:Y:S01]  /*2a90*/  IADD3 R18, PT, PT, R21, R20, R18 ;  /* 0x0000001415127210 */ /* 0x008fe20007ffe012 */
[----:B0-----:R-:W-:-:S04]  /*2aa0*/  IMAD.MOV.U32 R20, RZ, RZ, R7 ;  /* 0x000000ffff147224 */ /* 0x001fc800078e0007 */
[----:B------:R-:W-:Y:S01]  /*2ab0*/  IMAD.IADD R8, R20, 0x1, -R11 ;  /* 0x0000000114087824 */ /* 0x000fe200078e0a0b */
[----:B----4-:R-:W-:-:S04]  /*2ac0*/  IADD3 R18, PT, PT, R23, R22, R18 ;  /* 0x0000001617127210 */ /* 0x010fc80007ffe012 */
[----:B------:R-:W-:Y:S02]  /*2ad0*/  ISETP.GE.AND P0, PT, R8, 0x1000, PT ;  /* 0x000010000800780c */ /* 0x000fe40003f06270 */
[----:B-----5:R-:W-:-:S04]  /*2ae0*/  IADD3 R18, PT, PT, R25, R24, R18 ;  /* 0x0000001819127210 */ /* 0x020fc80007ffe012 */
[----:B------:R-:W-:-:S04]  /*2af0*/  IADD3 R14, PT, PT, R14, R17, R18 ;  /* 0x000000110e0e7210 */ /* 0x000fc80007ffe012 */
[----:B------:R-:W-:-:S04]  /*2b00*/  IADD3 R12, PT, PT, R15, R12, R14 ;  /* 0x0000000c0f0c7210 */ /* 0x000fc80007ffe00e */
[----:B------:R-:W-:-:S04]  /*2b10*/  IADD3 R10, PT, PT, R10, R13, R12 ;  /* 0x0000000d0a0a7210 */ /* 0x000fc80007ffe00c */
[----:B------:R-:W-:Y:S01]  /*2b20*/  IADD3 R8, PT, PT, R16, R9, R10 ;  /* 0x0000000910087210 */ /* 0x000fe20007ffe00a */
[----:B------:R-:W-:Y:S06]  /*2b30*/  @!P0 BRA `(.L_x_45) ;  /* 0x0000000400fc8947 */ /* 0x000fec0003800000 */
[----:B------:R-:W-:-:S05]  /*2b40*/  VIADD R11, R11, 0x1000 ;  /* 0x000010000b0b7836 */ /* 0x000fca0000000000 */
[----:B------:R-:W-:-:S13]  /*2b50*/  ISETP.GT.AND P0, PT, R11, R6, PT ;  /* 0x000000060b00720c */ /* 0x000fda0003f04270 */
[----:B------:R-:W-:Y:S05]  /*2b60*/  @!P0 BRA `(.L_x_46) ;  /* 0xfffffffc00808947 */ /* 0x000fea000383ffff */
.L_x_44:
        /* <DEDUP_REMOVED lines=20> */
.L_x_50:
        /* <DEDUP_REMOVED lines=8> */
.L_x_49:
[----:B------:R-:W-:Y:S05]  /*2d30*/  BSYNC.RECONVERGENT B2 ;  /* 0x0000000000027941 */ /* 0x000fea0003800200 */
.L_x_48:
        /* <DEDUP_REMOVED lines=16> */
.L_x_53:
        /* <DEDUP_REMOVED lines=20> */
[----:B------:R-:W5:Y:S04]  /*2f80*/  LDG.E.CONSTANT R22, desc[UR6][R2.64+0x2400] ;  /* 0x0024000602167981 */ /* 0x000f68000c1e9900 */
[----:B------:R0:W5:Y:S04]  /*2f90*/  LDG.E.CONSTANT R5, desc[UR6][R4.64] ;  /* 0x0000000604057981 */ /* 0x000168000c1e9900 */
        /* <DEDUP_REMOVED lines=17> */
.L_x_52:
[----:B------:R-:W-:Y:S05]  /*30b0*/  BSYNC.RECONVERGENT B2 ;  /* 0x0000000000027941 */ /* 0x000fea0003800200 */
.L_x_51:
        /* <DEDUP_REMOVED lines=10> */
[----:B------:R-:W5:Y:S01]  /*3160*/  LDG.E.CONSTANT R16, desc[UR6][R2.64+0x1400] ;  /* 0x0014000602107981 */ /* 0x000f62000c1e9900 */
[----:B0-----:R-:W-:-:S04]  /*3170*/  IMAD.WIDE.U32 R4, R11, 0x4, R6 ;  /* 0x000000040b047825 */ /* 0x001fc800078e0006 */
[----:B------:R-:W-:Y:S02]  /*3180*/  IMAD.WIDE.U32 R6, R13, 0x4, R6 ;  /* 0x000000040d067825 */ /* 0x000fe400078e0006 */
[----:B------:R0:W2:Y:S04]  /*3190*/  LDG.E.CONSTANT R5, desc[UR6][R4.64] ;  /* 0x0000000604057981 */ /* 0x0000a8000c1e9900 */
[----:B------:R1:W3:Y:S04]  /*31a0*/  LDG.E.CONSTANT R13, desc[UR6][R2.64] ;  /* 0x00000006020d7981 */ /* 0x0002e8000c1e9900 */
[----:B------:R-:W4:Y:S01]  /*31b0*/  LDG.E.CONSTANT R7, desc[UR6][R6.64] ;  /* 0x0000000606077981 */ /* 0x000f22000c1e9900 */
[----:B0-----:R-:W-:Y:S01]  /*31c0*/  IADD3 R4, P1, PT, R2, 0x2000, RZ ;  /* 0x0000200002047810 */ /* 0x001fe20007f3e0ff */
[----:B------:R-:W-:Y:S01]  /*31d0*/  VIADD R10, R10, 0x800 ;  /* 0x000008000a0a7836 */ /* 0x000fe20000000000 */
[----:B------:R-:W-:Y:S01]  /*31e0*/  PLOP3.LUT P0, PT, PT, PT, PT, 0x8, 0x80 ;  /* 0x000000000080781c */ /* 0x000fe20003f0e170 */
[----:B------:R-:W-:-:S02]  /*31f0*/  VIADD R11, R11, 0x800 ;  /* 0x000008000b0b7836 */ /* 0x000fc40000000000 */
[----:B-1----:R-:W-:Y:S01]  /*3200*/  IMAD.MOV.U32 R2, RZ, RZ, R4 ;  /* 0x000000ffff027224 */ /* 0x002fe200078e0004 */
[----:B--2---:R-:W-:-:S04]  /*3210*/  IADD3 R12, PT, PT, R12, R5, R8 ;  /* 0x000000050c0c7210 */ /* 0x004fc80007ffe008 */
[----:B---3--:R-:W-:Y:S01]  /*3220*/  IADD3 R12, PT, PT, R14, R13, R12 ;  /* 0x0000000d0e0c7210 */ /* 0x008fe20007ffe00c */
[----:B------:R-:W-:-:S03]  /*3230*/  IMAD.X R5, RZ, RZ, R3, P1 ;  /* 0x000000ffff057224 */ /* 0x000fc600008e0603 */
[----:B----4-:R-:W-:Y:S01]  /*3240*/  IADD3 R12, PT, PT, R15, R7, R12 ;  /* 0x000000070f0c7210 */ /* 0x010fe20007ffe00c */
[----:B------:R-:W-:-:S03]  /*3250*/  IMAD.MOV.U32 R3, RZ, RZ, R5 ;  /* 0x000000ffff037224 */ /* 0x000fc600078e0005 */
[----:B-----5:R-:W-:-:S07]  /*3260*/  IADD3 R8, PT, PT, R16, R17, R12 ;  /* 0x0000001110087210 */ /* 0x020fce0007ffe00c */
.L_x_55:
[----:B------:R-:W-:Y:S05]  /*3270*/  BSYNC.RECONVERGENT B2 ;  /* 0x0000000000027941 */ /* 0x000fea0003800200 */
.L_x_54:
        /* <DEDUP_REMOVED lines=10> */
.L_x_47:
[----:B------:R-:W-:Y:S05]  /*3320*/  BSYNC.RECONVERGENT B1 ;  /* 0x0000000000017941 */ /* 0x000fea0003800200 */
.L_x_45:
        /* <DEDUP_REMOVED lines=13> */
[----:B0-----:R-:W-:Y:S05]  /*3400*/  @P0 BRA `(.L_x_17) ;  /* 0x0000000000280947 */ /* 0x001fea0003800000 */
        /* <DEDUP_REMOVED lines=9> */
[----:B------:R-:W-:-:S07]  /*34a0*/  IMAD.IADD R3, R0, 0x1, R9 ;  /* 0x0000000100037824 */ /* 0x000fce00078e0209 */
.L_x_17:
[----:B------:R-:W-:Y:S05]  /*34b0*/  BSYNC.RECONVERGENT B0 ;  /* 0x0000000000007941 */ /* 0x000fea0003800200 */
.L_x_1:
[----:B------:R-:W-:Y:S05]  /*34c0*/  @P0 EXIT ;  /* 0x000000000000094d */ /* 0x000fea0003800000 */
[----:B0-----:R-:W0:Y:S01]  /*34d0*/  LDC.64 R4, c[0x0][0x388] ;  /* 0x0000e200ff047b82 */ /* 0x001e220000000a00 */
[----:B------:R-:W1:Y:S02]  /*34e0*/  LDCU UR4, c[0x0][0x398] ;  /* 0x00007300ff0477ac */ /* 0x000e640008000800 */
[----:B-1----:R-:W-:-:S05]  /*34f0*/  VIADD R3, R3, UR4 ;  /* 0x0000000403037c36 */ /* 0x002fca0008000000 */
[----:B0-----:R-:W-:Y:S01]  /*3500*/  STG.E desc[UR6][R4.64], R3 ;  /* 0x0000000304007986 */ /* 0x001fe2000c101906 */
[----:B------:R-:W-:Y:S05]  /*3510*/  EXIT ;  /* 0x000000000000794d */ /* 0x000fea0003800000 */
.L_x_56:
[----:B------:R-:W-:-:S00]  /*3520*/  BRA `(.L_x_56) ;  /* 0xfffffffc00fc7947 */ /* 0x000fc0000383ffff */
[----:B------:R-:W-:-:S00]  /*3530*/  NOP ;  /* 0x0000000000007918 */ /* 0x000fc00000000000 */
        /* <DEDUP_REMOVED lines=12> */
.L_x_496:


//--------------------- .text._ZN3cub18CUB_300001_SM_10006detail6reduce18DeviceReduceKernelINS2_10policy_hubIijN4cuda3std3__44plusIvEEE10Policy1000EPijS9_iNS7_10__identityEEEvT0_PT3_T1_NS0_13GridEvenShareISH_EET2_T4_ --------------------------
	.section	.text._ZN3cub18CUB_300001_SM_10006detail6reduce18DeviceReduceKernelINS2_10policy_hubIijN4cuda3std3__44plusIvEEE10Policy1000EPijS9_iNS7_10__identityEEEvT0_PT3_T1_NS0_13GridEvenShareISH_EET2_T4_,"ax",@progbits
	.align	128
        .global         _ZN3cub18CUB_300001_SM_10006detail6reduce18DeviceReduceKernelINS2_10policy_hubIijN4cuda3std3__44plusIvEEE10Policy1000EPijS9_iNS7_10__identityEEEvT0_PT3_T1_NS0_13GridEvenShareISH_EET2_T4_
        .type           _ZN3cub18CUB_300001_SM_10006detail6reduce18DeviceReduceKernelINS2_10policy_hubIijN4cuda3std3__44plusIvEEE10Policy1000EPijS9_iNS7_10__identityEEEvT0_PT3_T1_NS0_13GridEvenShareISH_EET2_T4_,@function
        .size           _ZN3cub18CUB_300001_SM_10006detail6reduce18DeviceReduceKernelINS2_10policy_hubIijN4cuda3std3__44plusIvEEE10Policy1000EPijS9_iNS7_10__identityEEEvT0_PT3_T1_NS0_13GridEvenShareISH_EET2_T4_,(.L_x_497 - _ZN3cub18CUB_300001_SM_10006detail6reduce18DeviceReduceKernelINS2_10policy_hubIijN4cuda3std3__44plusIvEEE10Policy1000EPijS9_iNS7_10__identityEEEvT0_PT3_T1_NS0_13GridEvenShareISH_EET2_T4_)
        .other          _ZN3cub18CUB_300001_SM_10006detail6reduce18DeviceReduceKernelINS2_10policy_hubIijN4cuda3std3__44plusIvEEE10Policy1000EPijS9_iNS7_10__identityEEEvT0_PT3_T1_NS0_13GridEvenShareISH_EET2_T4_,@"STO_CUDA_ENTRY STV_DEFAULT"
_ZN3cub18CUB_300001_SM_10006detail6reduce18DeviceReduceKernelINS2_10policy_hubIijN4cuda3std3__44plusIvEEE10Policy1000EPijS9_iNS7_10__identityEEEvT0_PT3_T1_NS0_13GridEvenShareISH_EET2_T4_:
.text._ZN3cub18CUB_300001_SM_10006detail6reduce18DeviceReduceKernelINS2_10policy_hubIijN4cuda3std3__44plusIvEEE10Policy1000EPijS9_iNS7_10__identityEEEvT0_PT3_T1_NS0_13GridEvenShareISH_EET2_T4_:
[----:B------:R-:W-:Y:S01]  /*0000*/  LDC R1, c[0x0][0x37c] ;  /* 0x0000df00ff017b82 */ /* 0x000fe20000000800 */
[----:B------:R-:W0:Y:S01]  /*0010*/  S2R R0, SR_CTAID.X ;  /* 0x0000000000007919 */ /* 0x000e220000002500 */
[----:B------:R-:W1:Y:S01]  /*0020*/  LDCU UR4, c[0x0][0x380] ;  /* 0x00007000ff0477ac */ /* 0x000e620008000800 */
[----:B------:R-:W-:Y:S01]  /*0030*/  BSSY.RECONVERGENT B0, `(.L_x_57) ;  /* 0x0000264000007945 */ /* 0x000fe20003800200 */
[----:B------:R-:W2:Y:S01]  /*0040*/  LDCU UR5, c[0x0][0x3ac] ;  /* 0x00007580ff0577ac */ /* 0x000ea20008000800 */
[----:B------:R-:W3:Y:S01]  /*0050*/  LDCU.64 UR8, c[0x0][0x358] ;  /* 0x00006b00ff0877ac */ /* 0x000ee20008000a00 */
[----:B-1----:R-:W-:Y:S02]  /*0060*/  ULOP3.LUT UP0, URZ, UR4, 0xf, URZ, 0xc0, !UPT ;  /* 0x0000000f04ff7892 */ /* 0x002fe4000f80c0ff */
[----:B--2---:R-:W-:Y:S01]  /*0070*/  USHF.L.U32 UR5, UR5, 0xc, URZ ;  /* 0x0000000c05057899 */ /* 0x004fe200080006ff */
[----:B0-----:R-:W-:-:S06]  /*0080*/  IMAD.SHL.U32 R23, R0, 0x1000, RZ ;  /* 0x0000100000177824 */ /* 0x001fcc00078e00ff */
[----:B---3--:R-:W-:Y:S05]  /*0090*/  BRA.U UP0, `(.L_x_58) ;  /* 0x0000001100847547 */ /* 0x008fea000b800000 */
[----:B------:R-:W0:Y:S02]  /*00a0*/  LDC R3, c[0x0][0x3a8] ;  /* 0x0000ea00ff037b82 */ /* 0x000e240000000800 */
[----:B0-----:R-:W-:-:S05]  /*00b0*/  IMAD R22, R0, -0x1000, R3 ;  /* 0xfffff00000167824 */ /* 0x001fca00078e0203 */
[----:B------:R-:W-:-:S13]  /*00c0*/  ISETP.GT.U32.AND P0, PT, R22, 0xfff, PT ;  /* 0x00000fff1600780c */ /* 0x000fda0003f04070 */
[----:B------:R-:W-:Y:S05]  /*00d0*/  @P0 BRA `(.L_x_59) ;  /* 0x0000000800680947 */ /* 0x000fea0003800000 */
[----:B------:R-:W0:Y:S01]  /*00e0*/  S2R R5, SR_TID.X ;  /* 0x0000000000057919 */ /* 0x000e220000002100 */
[----:B------:R-:W-:Y:S01]  /*00f0*/  BSSY.RECONVERGENT B1, `(.L_x_60) ;  /* 0x000000a000017945 */ /* 0x000fe20003800200 */
[----:B------:R-:W-:Y:S01]  /*0100*/  IMAD.MOV.U32 R2, RZ, RZ, RZ ;  /* 0x000000ffff027224 */ /* 0x000fe200078e00ff */
[----:B0-----:R-:W-:Y:S01]  /*0110*/  ISETP.GE.U32.AND P0, PT, R5, R22, PT ;  /* 0x000000160500720c */ /* 0x001fe20003f06070 */
[----:B------:R-:W-:-:S12]  /*0120*/  IMAD.MOV.U32 R11, RZ, RZ, R5 ;  /* 0x000000ffff0b7224 */ /* 0x000fd800078e0005 */
[----:B------:R-:W-:Y:S05]  /*0130*/  @P0 BRA `(.L_x_61) ;  /* 0x0000000000140947 */ /* 0x000fea0003800000 */
[----:B------:R-:W0:Y:S01]  /*0140*/  LDC.64 R6, c[0x0][0x380] ;  /* 0x0000e000ff067b82 */ /* 0x000e220000000a00 */
[----:B------:R-:W-:-:S04]  /*0150*/  IMAD R9, R0, 0x1000, R5 ;  /* 0x0000100000097824 */ /* 0x000fc800078e0205 */
[----:B0-----:R-:W-:-:S05]  /*0160*/  IMAD.WIDE.U32 R6, R9, 0x4, R6 ;  /* 0x0000000409067825 */ /* 0x001fca00078e0006 */
[----:B------:R0:W5:Y:S01]  /*0170*/  LDG.E.CONSTANT R2, desc[UR8][R6.64] ;  /* 0x0000000806027981 */ /* 0x000162000c1e9900 */
[----:B------:R-:W-:-:S07]  /*0180*/  VIADD R11, R5, 0x100 ;  /* 0x00000100050b7836 */ /* 0x000fce0000000000 */
.L_x_61:
[----:B------:R-:W-:Y:S05]  /*0190*/  BSYNC.RECONVERGENT B1 ;  /* 0x0000000000017941 */ /* 0x000fea0003800200 */
.L_x_60:
[----:B------:R-:W-:Y:S01]  /*01a0*/  ISETP.GE.U32.AND P0, PT, R11, R22, PT ;  /* 0x000000160b00720c */ /* 0x000fe20003f06070 */
[----:B------:R-:W-:-:S12]  /*01b0*/  BSSY.RECONVERGENT B1, `(.L_x_62) ;  /* 0x000002e000017945 */ /* 0x000fd80003800200 */
[----:B------:R-:W-:Y:S05]  /*01c0*/  @P0 BRA `(.L_x_63) ;  /* 0x0000000000b00947 */ /* 0x000fea0003800000 */
[----:B------:R-:W-:Y:S01]  /*01d0*/  LOP3.LUT R4, RZ, R11, RZ, 0x33, !PT ;  /* 0x0000000bff047212 */ /* 0x000fe200078e33ff */
[----:B------:R-:W-:Y:S04]  /*01e0*/  BSSY.RECONVERGENT B2, `(.L_x_64) ;  /* 0x0000014000027945 */ /* 0x000fe80003800200 */
[----:B------:R-:W-:-:S04]  /*01f0*/  IMAD.IADD R3, R4, 0x1, R3 ;  /* 0x0000000104037824 */ /* 0x000fc800078e0203 */
[----:B0-----:R-:W-:Y:S01]  /*0200*/  IMAD R6, R0, -0x1000, R3 ;  /* 0xfffff00000067824 */ /* 0x001fe200078e0203 */
[----:B------:R-:W-:-:S04]  /*0210*/  LOP3.LUT R4, R3, 0x300, RZ, 0xc0, !PT ;  /* 0x0000030003047812 */ /* 0x000fc800078ec0ff */
[----:B------:R-:W-:Y:S02]  /*0220*/  ISETP.NE.AND P0, PT, R4, 0x300, PT ;  /* 0x000003000400780c */ /* 0x000fe40003f05270 */
[----:B------:R-:W-:-:S11]  /*0230*/  ISETP.GE.U32.AND P1, PT, R6, 0x300, PT ;  /* 0x000003000600780c */ /* 0x000fd60003f26070 */
[----:B------:R-:W-:Y:S05]  /*0240*/  @!P0 BRA `(.L_x_65) ;  /* 0x0000000000348947 */ /* 0x000fea0003800000 */
[----:B------:R-:W0:Y:S01]  /*0250*/  LDC.64 R8, c[0x0][0x380] ;  /* 0x0000e000ff087b82 */ /* 0x000e220000000a00 */
[----:B------:R-:W-:Y:S01]  /*0260*/  LEA.HI R3, R3, 0x1, RZ, 0x18 ;  /* 0x0000000103037811 */ /* 0x000fe200078fc0ff */
[----:B------:R-:W-:-:S03]  /*0270*/  IMAD R13, R0, 0x1000, R11 ;  /* 0x00001000000d7824 */ /* 0x000fc600078e020b */
[----:B------:R-:W-:-:S05]  /*0280*/  LOP3.LUT R3, R3, 0x3, RZ, 0xc0, !PT ;  /* 0x0000000303037812 */ /* 0x000fca00078ec0ff */
[----:B------:R-:W-:-:S07]  /*0290*/  IMAD.MOV R3, RZ, RZ, -R3 ;  /* 0x000000ffff037224 */ /* 0x000fce00078e0a03 */
.L_x_66:
[----:B0-----:R-:W-:-:S06]  /*02a0*/  IMAD.WIDE.U32 R6, R13, 0x4, R8 ;  /* 0x000000040d067825 */ /* 0x001fcc00078e0008 */
[----:B------:R-:W2:Y:S01]  /*02b0*/  LDG.E.CONSTANT R7, desc[UR8][R6.64] ;  /* 0x0000000806077981 */ /* 0x000ea2000c1e9900 */
[----:B------:R-:W-:Y:S02]  /*02c0*/  VIADD R3, R3, 0x1 ;  /* 0x0000000103037836 */ /* 0x000fe40000000000 */
[----:B------:R-:W-:Y:S02]  /*02d0*/  VIADD R11, R11, 0x100 ;  /* 0x000001000b0b7836 */ /* 0x000fe40000000000 */
[----:B------:R-:W-:Y:S01]  /*02e0*/  VIADD R13, R13, 0x100 ;  /* 0x000001000d0d7836 */ /* 0x000fe20000000000 */
[----:B------:R-:W-:Y:S01]  /*02f0*/  ISETP.NE.AND P0, PT, R3, RZ, PT ;  /* 0x000000ff0300720c */ /* 0x000fe20003f05270 */
[----:B--2--5:R-:W-:-:S12]  /*0300*/  IMAD.IADD R2, R7, 0x1, R2 ;  /* 0x0000000107027824 */ /* 0x024fd800078e0202 */
[----:B------:R-:W-:Y:S05]  /*0310*/  @P0 BRA `(.L_x_66) ;  /* 0xfffffffc00e00947 */ /* 0x000fea000383ffff */
.L_x_65:
[----:B------:R-:W-:Y:S05]  /*0320*/  BSYNC.RECONVERGENT B2 ;  /* 0x0000000000027941 */ /* 0x000fea0003800200 */
.L_x_64:
[----:B------:R-:W-:Y:S05]  /*0330*/  @!P1 BRA `(.L_x_63) ;  /* 0x0000000000549947 */ /* 0x000fea0003800000 */
[----:B------:R-:W0:Y:S01]  /*0340*/  LDC.64 R6, c[0x0][0x380] ;  /* 0x0000e000ff067b82 */ /* 0x000e220000000a00 */
[----:B------:R-:W-:Y:S02]  /*0350*/  VIADD R3, R11, 0x200 ;  /* 0x000002000b037836 */ /* 0x000fe40000000000 */
[----:B------:R-:W-:-:S07]  /*0360*/  IMAD R17, R0, 0x1000, R11 ;  /* 0x0000100000117824 */ /* 0x000fce00078e020b */
.L_x_67:
[C---:B------:R-:W-:Y:S02]  /*0370*/  VIADD R11, R17.reuse, 0x100 ;  /* 0x00000100110b7836 */ /* 0x040fe40000000000 */
[----:B0-----:R-:W-:-:S04]  /*0380*/  IMAD.WIDE.U32 R8, R17, 0x4, R6 ;  /* 0x0000000411087825 */ /* 0x001fc800078e0006 */
[C---:B------:R-:W-:Y:S02]  /*0390*/  VIADD R13, R17.reuse, 0x200 ;  /* 0x00000200110d7836 */ /* 0x040fe40000000000 */
[----:B------:R-:W-:Y:S01]  /*03a0*/  VIADD R15, R17, 0x300 ;  /* 0x00000300110f7836 */ /* 0x000fe20000000000 */
[----:B------:R-:W2:Y:S01]  /*03b0*/  LDG.E.CONSTANT R9, desc[UR8][R8.64] ;  /* 0x0000000808097981 */ /* 0x000ea2000c1e9900 */
[----:B------:R-:W-:-:S04]  /*03c0*/  IMAD.WIDE.U32 R10, R11, 0x4, R6 ;  /* 0x000000040b0a7825 */ /* 0x000fc800078e0006 */
[--C-:B------:R-:W-:Y:S02]  /*03d0*/  IMAD.WIDE.U32 R12, R13, 0x4, R6.reuse ;  /* 0x000000040d0c7825 */ /* 0x100fe400078e0006 */
[----:B------:R-:W2:Y:S02]  /*03e0*/  LDG.E.CONSTANT R10, desc[UR8][R10.64] ;  /* 0x000000080a0a7981 */ /* 0x000ea4000c1e9900 */
[----:B------:R-:W-:Y:S02]  /*03f0*/  IMAD.WIDE.U32 R14, R15, 0x4, R6 ;  /* 0x000000040f0e7825 */ /* 0x000fe400078e0006 */
[----:B------:R-:W3:Y:S04]  /*0400*/  LDG.E.CONSTANT R13, desc[UR8][R12.64] ;  /* 0x000000080c0d7981 */ /* 0x000ee8000c1e9900 */
[----:B------:R-:W3:Y:S01]  /*0410*/  LDG.E.CONSTANT R14, desc[UR8][R14.64] ;  /* 0x000000080e0e7981 */ /* 0x000ee2000c1e9900 */
[----:B------:R-:W-:-:S05]  /*0420*/  VIADD R19, R3, 0x200 ;  /* 0x0000020003137836 */ /* 0x000fca0000000000 */
[----:B------:R-:W-:Y:S01]  /*0430*/  ISETP.GE.AND P0, PT, R19, R22, PT ;  /* 0x000000161300720c */ /* 0x000fe20003f06270 */
[----:B------:R-:W-:Y:S02]  /*0440*/  VIADD R3, R3, 0x400 ;  /* 0x0000040003037836 */ /* 0x000fe40000000000 */
[----:B------:R-:W-:Y:S01]  /*0450*/  VIADD R17, R17, 0x400 ;  /* 0x0000040011117836 */ /* 0x000fe20000000000 */
[----:B--2--5:R-:W-:-:S04]  /*0460*/  IADD3 R2, PT, PT, R10, R9, R2 ;  /* 0x000000090a027210 */ /* 0x024fc80007ffe002 */
[----:B---3--:R-:W-:-:S05]  /*0470*/  IADD3 R2, PT, PT, R14, R13, R2 ;  /* 0x0000000d0e027210 */ /* 0x008fca0007ffe002 */
[----:B------:R-:W-:Y:S05]  /*0480*/  @!P0 BRA `(.L_x_67) ;  /* 0xfffffffc00b88947 */ /* 0x000fea000383ffff */
.L_x_63:
[----:B------:R-:W-:Y:S05]  /*0490*/  BSYNC.RECONVERGENT B1 ;  /* 0x0000000000017941 */ /* 0x000fea0003800200 */
.L_x_62:
[----:B------:R-:W-:-:S13]  /*04a0*/  ISETP.GE.U32.AND P0, PT, R22, 0x100, PT ;  /* 0x000001001600780c */ /* 0x000fda0003f06070 */
[----:B------:R-:W-:Y:S05]  /*04b0*/  @!P0 BRA `(.L_x_68) ;  /* 0x0000000000648947 */ /* 0x000fea0003800000 */
[----:B------:R-:W1:Y:S01]  /*04c0*/  S2R R3, SR_LANEID ;  /* 0x0000000000037919 */ /* 0x000e620000000000 */
[----:B-----5:R-:W2:Y:S01]  /*04d0*/  REDUX.SUM.S32 UR4, R2 ;  /* 0x00000000020473c4 */ /* 0x020ea2000000c200 */
[----:B-1----:R-:W-:-:S13]  /*04e0*/  ISETP.NE.AND P0, PT, R3, RZ, PT ;  /* 0x000000ff0300720c */ /* 0x002fda0003f05270 */
[----:B0-----:R-:W0:Y:S01]  /*04f0*/  @!P0 S2R R7, SR_CgaCtaId ;  /* 0x0000000000078919 */ /* 0x001e220000008800 */
[----:B------:R-:W-:Y:S02]  /*0500*/  @!P0 MOV R4, 0x400 ;  /* 0x0000040000048802 */ /* 0x000fe40000000f00 */
[----:B------:R-:W-:Y:S02]  /*0510*/  @!P0 SHF.R.U32.HI R3, RZ, 0x3, R5 ;  /* 0x00000003ff038819 */ /* 0x000fe40000011605 */
[----:B0-----:R-:W-:Y:S02]  /*0520*/  @!P0 LEA R7, R7, R4, 0x18 ;  /* 0x0000000407078211 */ /* 0x001fe400078ec0ff */
[----:B------:R-:W-:Y:S01]  /*0530*/  @!P0 LOP3.LUT R4, R3, 0x7c, RZ, 0xc0, !PT ;  /* 0x0000007c03048812 */ /* 0x000fe200078ec0ff */
[----:B--2---:R-:W-:-:S04]  /*0540*/  IMAD.U32 R3, RZ, RZ, UR4 ;  /* 0x00000004ff037e24 */ /* 0x004fc8000f8e00ff */
        /* <DEDUP_REMOVED lines=16> */
.L_x_68:
[----:B------:R-:W-:Y:S01]  /*0650*/  LOP3.LUT R3, R5, 0x3e0, RZ, 0xc0, !PT ;  /* 0x000003e005037812 */ /* 0x000fe200078ec0ff */
[----:B------:R-:W1:Y:S04]  /*0660*/  S2R R10, SR_LANEID ;  /* 0x00000000000a7919 */ /* 0x000e680000000000 */
[----:B0-----:R-:W-:Y:S01]  /*0670*/  VIADD R7, R3, 0x20 ;  /* 0x0000002003077836 */ /* 0x001fe20000000000 */
[----:B------:R-:W-:-:S04]  /*0680*/  LOP3.LUT R3, RZ, R3, RZ, 0x33, !PT ;  /* 0x00000003ff037212 */ /* 0x000fc800078e33ff */
[----:B------:R-:W-:Y:S01]  /*0690*/  ISETP.GT.U32.AND P0, PT, R7, R22, PT ;  /* 0x000000160700720c */ /* 0x000fe20003f04070 */
[----:B------:R-:W-:-:S05]  /*06a0*/  IMAD.IADD R3, R22, 0x1, R3 ;  /* 0x0000000116037824 */ /* 0x000fca00078e0203 */
[----:B------:R-:W-:-:S05]  /*06b0*/  SEL R7, R3, 0x1f, P0 ;  /* 0x0000001f03077807 */ /* 0x000fca0000000000 */
[----:B-----5:R-:W0:Y:S01]  /*06c0*/  SHFL.DOWN PT, R3, R2, 0x1, R7 ;  /* 0x0820000002037989 */ /* 0x020e2200000e0007 */
[CC--:B-1----:R-:W-:Y:S01]  /*06d0*/  ISETP.GE.AND P0, PT, R10.reuse, R7.reuse, PT ;  /* 0x000000070a00720c */ /* 0x0c2fe20003f06270 */
[C---:B------:R-:W-:Y:S01]  /*06e0*/  VIADD R6, R10.reuse, 0x2 ;  /* 0x000000020a067836 */ /* 0x040fe20000000000 */
[C---:B------:R-:W-:Y:S01]  /*06f0*/  ISETP.NE.AND P1, PT, R10.reuse, RZ, PT ;  /* 0x000000ff0a00720c */ /* 0x040fe20003f25270 */
[----:B------:R-:W-:Y:S01]  /*0700*/  VIADD R8, R10, 0x4 ;  /* 0x000000040a087836 */ /* 0x000fe20000000000 */
[----:B0-----:R-:W-:Y:S02]  /*0710*/  SEL R3, R3, RZ, !P0 ;  /* 0x000000ff03037207 */ /* 0x001fe40004000000 */
[----:B------:R-:W-:-:S09]  /*0720*/  ISETP.GT.AND P0, PT, R6, R7, PT ;  /* 0x000000070600720c */ /* 0x000fd20003f04270 */
[----:B------:R-:W0:Y:S01]  /*0730*/  @!P1 S2R R12, SR_CgaCtaId ;  /* 0x00000000000c9919 */ /* 0x000e220000008800 */
[----:B------:R-:W-:Y:S01]  /*0740*/  @!P1 MOV R9, 0x400 ;  /* 0x0000040000099802 */ /* 0x000fe20000000f00 */
[----:B------:R-:W-:-:S05]  /*0750*/  IMAD.IADD R4, R3, 0x1, R2 ;  /* 0x0000000103047824 */ /* 0x000fca00078e0202 */
        /* <DEDUP_REMOVED lines=27> */
[C---:B------:R-:W-:Y:S02]  /*0910*/  ISETP.GT.U32.AND P2, PT, R22.reuse, 0x40, PT ;  /* 0x000000401600780c */ /* 0x040fe40003f44070 */
[C---:B------:R-:W-:Y:S02]  /*0920*/  ISETP.GT.U32.AND P1, PT, R22.reuse, 0x20, PT ;  /* 0x000000201600780c */ /* 0x040fe40003f24070 */
[----:B------:R-:W-:Y:S01]  /*0930*/  ISETP.GT.U32.AND P3, PT, R22, 0x80, PT ;  /* 0x000000801600780c */ /* 0x000fe20003f64070 */
[----:B-1----:R-:W-:-:S09]  /*0940*/  ULEA UR4, UR5, UR4, 0x18 ;  /* 0x0000000405047291 */ /* 0x002fd2000f8ec0ff */
[----:B------:R-:W1:Y:S04]  /*0950*/  LDS.128 R4, [UR4+0x10] ;  /* 0x00001004ff047984 */ /* 0x000e680008000c00 */
[----:B------:R-:W2:Y:S04]  /*0960*/  LDS R2, [UR4+0xc] ;  /* 0x00000c04ff027984 */ /* 0x000ea80008000800 */
[----:B0-----:R-:W0:Y:S01]  /*0970*/  LDS.64 R8, [UR4+0x20] ;  /* 0x00002004ff087984 */ /* 0x001e220008000a00 */
[----:B-1----:R-:W-:Y:S02]  /*0980*/  SEL R4, R4, RZ, P2 ;  /* 0x000000ff04047207 */ /* 0x002fe40001000000 */
[----:B------:R-:W-:-:S02]  /*0990*/  ISETP.GT.U32.AND P2, PT, R22, 0x60, PT ;  /* 0x000000601600780c */ /* 0x000fc40003f44070 */
[----:B--2---:R-:W-:Y:S02]  /*09a0*/  SEL R2, R2, RZ, P1 ;  /* 0x000000ff02027207 */ /* 0x004fe40000800000 */
[----:B------:R-:W-:Y:S02]  /*09b0*/  SEL R5, R5, RZ, P2 ;  /* 0x000000ff05057207 */ /* 0x000fe40001000000 */
[----:B------:R-:W-:Y:S02]  /*09c0*/  IADD3 R2, PT, PT, R4, R2, R3 ;  /* 0x0000000204027210 */ /* 0x000fe40007ffe003 */
[----:B------:R-:W-:Y:S02]  /*09d0*/  ISETP.GT.U32.AND P1, PT, R22, 0xa0, PT ;  /* 0x000000a01600780c */ /* 0x000fe40003f24070 */
[----:B------:R-:W-:Y:S02]  /*09e0*/  SEL R6, R6, RZ, P3 ;  /* 0x000000ff06067207 */ /* 0x000fe40001800000 */
[----:B------:R-:W-:-:S02]  /*09f0*/  ISETP.GT.U32.AND P2, PT, R22, 0xc0, PT ;  /* 0x000000c01600780c */ /* 0x000fc40003f44070 */
[----:B------:R-:W-:Y:S02]  /*0a00*/  ISETP.GT.U32.AND P3, PT, R22, 0xe0, PT ;  /* 0x000000e01600780c */ /* 0x000fe40003f64070 */
[----:B------:R-:W-:Y:S02]  /*0a10*/  SEL R7, R7, RZ, P1 ;  /* 0x000000ff07077207 */ /* 0x000fe40000800000 */
[----:B------:R-:W-:Y:S02]  /*0a20*/  IADD3 R2, PT, PT, R6, R2, R5 ;  /* 0x0000000206027210 */ /* 0x000fe40007ffe005 */
[----:B0-----:R-:W-:Y:S02]  /*0a30*/  SEL R8, R8, RZ, P2 ;  /* 0x000000ff08087207 */ /* 0x001fe40001000000 */
[----:B------:R-:W-:Y:S02]  /*0a40*/  SEL R9, R9, RZ, P3 ;  /* 0x000000ff09097207 */ /* 0x000fe40001800000 */
[----:B------:R-:W-:-:S05]  /*0a50*/  IADD3 R2, PT, PT, R8, R2, R7 ;  /* 0x0000000208027210 */ /* 0x000fca0007ffe007 */
[----:B------:R-:W-:Y:S01]  /*0a60*/  IMAD.IADD R3, R2, 0x1, R9 ;  /* 0x0000000102037824 */ /* 0x000fe200078e0209 */
[----:B------:R-:W-:Y:S06]  /*0a70*/  BRA `(.L_x_69) ;  /* 0x0000001800fc7947 */ /* 0x000fec0003800000 */
.L_x_59:
[----:B------:R-:W0:Y:S01]  /*0a80*/  S2R R2, SR_TID.X ;  /* 0x0000000000027919 */ /* 0x000e220000002100 */
[----:B------:R-:W1:Y:S02]  /*0a90*/  LDCU.64 UR6, c[0x0][0x380] ;  /* 0x00007000ff0677ac */ /* 0x000e640008000a00 */
[----:B-1----:R-:W-:Y:S02]  /*0aa0*/  IMAD.U32 R20, RZ, RZ, UR6 ;  /* 0x00000006ff147e24 */ /* 0x002fe4000f8e00ff */
[----:B------:R-:W-:Y:S02]  /*0ab0*/  IMAD.U32 R21, RZ, RZ, UR7 ;  /* 0x00000007ff157e24 */ /* 0x000fe4000f8e00ff */
[----:B0-----:R-:W-:-:S04]  /*0ac0*/  IMAD R25, R2, 0x4, R23 ;  /* 0x0000000402197824 */ /* 0x001fc800078e0217 */
[----:B------:R-:W-:-:S05]  /*0ad0*/  IMAD.WIDE.U32 R24, R25, 0x4, R20 ;  /* 0x0000000419187825 */ /* 0x000fca00078e0014 */
[----:B------:R-:W2:Y:S04]  /*0ae0*/  LDG.E.128.CONSTANT R4, desc[UR8][R24.64] ;  /* 0x0000000818047981 */ /* 0x000ea8000c1e9d00 */
[----:B------:R-:W3:Y:S04]  /*0af0*/  LDG.E.128.CONSTANT R8, desc[UR8][R24.64+0x1000] ;  /* 0x0010000818087981 */ /* 0x000ee8000c1e9d00 */
[----:B------:R-:W4:Y:S04]  /*0b00*/  LDG.E.128.CONSTANT R12, desc[UR8][R24.64+0x2000] ;  /* 0x00200008180c7981 */ /* 0x000f28000c1e9d00 */
[----:B------:R-:W5:Y:S01]  /*0b10*/  LDG.E.128.CONSTANT R16, desc[UR8][R24.64+0x3000] ;  /* 0x0030000818107981 */ /* 0x000f62000c1e9d00 */
[----:B------:R-:W-:-:S02]  /*0b20*/  ISETP.GE.U32.AND P0, PT, R22, UR5, PT ;  /* 0x0000000516007c0c */ /* 0x000fc4000bf06070 */
        /* <DEDUP_REMOVED lines=9> */
[----:B------:R-:W-:Y:S01]  /*0bc0*/  VIADD R26, R23, UR5 ;  /* 0x00000005171a7c36 */ /* 0x000fe20008000000 */
[----:B------:R-:W-:Y:S01]  /*0bd0*/  UMOV UR4, URZ ;  /* 0x000000ff00047c82 */ /* 0x000fe20008000000 */
[----:B------:R-:W-:Y:S02]  /*0be0*/  VIADD R25, R3, 0xfffff000 ;  /* 0xfffff00003197836 */ /* 0x000fe40000000000 */
[C---:B------:R-:W-:Y:S02]  /*0bf0*/  VIADD R24, R26.reuse, 0x100 ;  /* 0x000001001a187836 */ /* 0x040fe40000000000 */
[C---:B------:R-:W-:Y:S01]  /*0c00*/  IMAD.IADD R23, R26.reuse, 0x1, R2 ;  /* 0x000000011a177824 */ /* 0x040fe200078e0202 */
[----:B------:R-:W-:Y:S01]  /*0c10*/  ISETP.GT.U32.AND P0, PT, R26, R25, PT ;  /* 0x000000191a00720c */ /* 0x000fe20003f04070 */
[----:B------:R-:W-:-:S12]  /*0c20*/  IMAD.MOV.U32 R22, RZ, RZ, R26 ;  /* 0x000000ffff167224 */ /* 0x000fd800078e001a */
[----:B------:R-:W-:Y:S05]  /*0c30*/  @P0 BRA `(.L_x_71) ;  /* 0x0000000000640947 */ /* 0x000fea0003800000 */
[----:B------:R-:W0:Y:S08]  /*0c40*/  LDC R3, c[0x0][0x3a8] ;  /* 0x0000ea00ff037b82 */ /* 0x000e300000000800 */
[----:B------:R-:W1:Y:S02]  /*0c50*/  LDC.64 R20, c[0x0][0x380] ;  /* 0x0000e000ff147b82 */ /* 0x000e640000000a00 */
.L_x_72:
[----:B------:R-:W-:-:S04]  /*0c60*/  IMAD R29, R2, 0x4, R22 ;  /* 0x00000004021d7824 */ /* 0x000fc800078e0216 */
[----:B-1----:R-:W-:-:S05]  /*0c70*/  IMAD.WIDE.U32 R28, R29, 0x4, R20 ;  /* 0x000000041d1c7825 */ /* 0x002fca00078e0014 */
[----:B------:R-:W2:Y:S04]  /*0c80*/  LDG.E.128.CONSTANT R4, desc[UR8][R28.64] ;  /* 0x000000081c047981 */ /* 0x000ea8000c1e9d00 */
[----:B------:R-:W3:Y:S04]  /*0c90*/  LDG.E.128.CONSTANT R8, desc[UR8][R28.64+0x1000] ;  /* 0x001000081c087981 */ /* 0x000ee8000c1e9d00 */
[----:B------:R-:W4:Y:S04]  /*0ca0*/  LDG.E.128.CONSTANT R12, desc[UR8][R28.64+0x2000] ;  /* 0x002000081c0c7981 */ /* 0x000f28000c1e9d00 */
[----:B------:R-:W5:Y:S01]  /*0cb0*/  LDG.E.128.CONSTANT R16, desc[UR8][R28.64+0x3000] ;  /* 0x003000081c107981 */ /* 0x000f62000c1e9d00 */
[----:B--2---:R-:W-:Y:S01]  /*0cc0*/  IADD3 R5, PT, PT, R5, R4, R27 ;  /* 0x0000000405057210 */ /* 0x004fe20007ffe01b */
[----:B0-----:R-:W-:-:S03]  /*0cd0*/  IMAD.IADD R4, R3, 0x1, -R22 ;  /* 0x0000000103047824 */ /* 0x001fc600078e0a16 */
[----:B------:R-:W-:Y:S02]  /*0ce0*/  IADD3 R5, PT, PT, R7, R6, R5 ;  /* 0x0000000607057210 */ /* 0x000fe40007ffe005 */
[----:B------:R-:W-:Y:S02]  /*0cf0*/  ISETP.GE.U32.AND P0, PT, R4, UR5, PT ;  /* 0x0000000504007c0c */ /* 0x000fe4000bf06070 */
[----:B---3--:R-:W-:-:S04]  /*0d00*/  IADD3 R5, PT, PT, R9, R8, R5 ;  /* 0x0000000809057210 */ /* 0x008fc80007ffe005 */
[----:B------:R-:W-:-:S04]  /*0d10*/  IADD3 R5, PT, PT, R11, R10, R5 ;  /* 0x0000000a0b057210 */ /* 0x000fc80007ffe005 */
[----:B----4-:R-:W-:-:S04]  /*0d20*/  IADD3 R5, PT, PT, R13, R12, R5 ;  /* 0x0000000c0d057210 */ /* 0x010fc80007ffe005 */
[----:B------:R-:W-:-:S04]  /*0d30*/  IADD3 R5, PT, PT, R15, R14, R5 ;  /* 0x0000000e0f057210 */ /* 0x000fc80007ffe005 */
[----:B-----5:R-:W-:-:S04]  /*0d40*/  IADD3 R5, PT, PT, R17, R16, R5 ;  /* 0x0000001011057210 */ /* 0x020fc80007ffe005 */
[----:B------:R-:W-:Y:S01]  /*0d50*/  IADD3 R27, PT, PT, R19, R18, R5 ;  /* 0x00000012131b7210 */ /* 0x000fe20007ffe005 */
[----:B------:R-:W-:Y:S06]  /*0d60*/  @!P0 BRA `(.L_x_70) ;  /* 0x0000000000ec8947 */ /* 0x000fec0003800000 */
[----:B------:R-:W-:Y:S01]  /*0d70*/  VIADD R22, R22, UR5 ;  /* 0x0000000516167c36 */ /* 0x000fe20008000000 */
[----:B------:R-:W-:Y:S01]  /*0d80*/  UIADD3 UR4, UPT, UPT, UR4, 0x1, URZ ;  /* 0x0000000104047890 */ /* 0x000fe2000fffe0ff */
[----:B------:R-:W-:Y:S02]  /*0d90*/  VIADD R24, R24, UR5 ;  /* 0x0000000518187c36 */ /* 0x000fe40008000000 */
[----:B------:R-:W-:Y:S01]  /*0da0*/  VIADD R23, R23, UR5 ;  /* 0x0000000517177c36 */ /* 0x000fe20008000000 */
[----:B------:R-:W-:-:S13]  /*0db0*/  ISETP.GT.U32.AND P0, PT, R22, R25, PT ;  /* 0x000000191600720c */ /* 0x000fda0003f04070 */
[----:B------:R-:W-:Y:S05]  /*0dc0*/  @!P0 BRA `(.L_x_72) ;  /* 0xfffffffc00a48947 */ /* 0x000fea000383ffff */
.L_x_71:
[----:B------:R-:W-:-:S13]  /*0dd0*/  ISETP.GE.U32.AND P0, PT, R22, R3, PT ;  /* 0x000000031600720c */ /* 0x000fda0003f06070 */
[----:B------:R-:W-:Y:S05]  /*0de0*/  @P0 BRA `(.L_x_70) ;  /* 0x0000000000cc0947 */ /* 0x000fea0003800000 */
[----:B------:R-:W-:Y:S01]  /*0df0*/  IMAD.IADD R5, R3, 0x1, -R22 ;  /* 0x0000000103057824 */ /* 0x000fe200078e0a16 */
[----:B------:R-:W-:Y:S04]  /*0e00*/  BSSY.RECONVERGENT B1, `(.L_x_70) ;  /* 0x0000031000017945 */ /* 0x000fe80003800200 */
[----:B------:R-:W-:-:S13]  /*0e10*/  ISETP.GE.AND P0, PT, R2, R5, PT ;  /* 0x000000050200720c */ /* 0x000fda0003f06270 */
[----:B------:R-:W-:Y:S05]  /*0e20*/  @P0 BRA `(.L_x_73) ;  /* 0x0000000000b80947 */ /* 0x000fea0003800000 */
[----:B------:R-:W0:Y:S01]  /*0e30*/  LDC R7, c[0x0][0x3ac] ;  /* 0x0000eb00ff077b82 */ /* 0x000e220000000800 */
[----:B------:R-:W-:Y:S01]  /*0e40*/  LOP3.LUT R4, RZ, R2, RZ, 0x33, !PT ;  /* 0x00000002ff047212 */ /* 0x000fe200078e33ff */
[----:B------:R-:W-:Y:S01]  /*0e50*/  BSSY.RECONVERGENT B2, `(.L_x_74) ;  /* 0x0000016000027945 */ /* 0x000fe20003800200 */
[----:B------:R-:W-:-:S03]  /*0e60*/  IMAD.MOV.U32 R9, RZ, RZ, R2 ;  /* 0x000000ffff097224 */ /* 0x000fc600078e0002 */
[----:B------:R-:W-:-:S04]  /*0e70*/  IMAD.IADD R3, R4, 0x1, R3 ;  /* 0x0000000104037824 */ /* 0x000fc800078e0203 */
[C---:B------:R-:W-:Y:S01]  /*0e80*/  IMAD.IADD R26, R3.reuse, 0x1, -R26 ;  /* 0x00000001031a7824 */ /* 0x040fe200078e0a1a */
[C---:B------:R-:W-:Y:S02]  /*0e90*/  LOP3.LUT R4, R3.reuse, 0x300, RZ, 0xc0, !PT ;  /* 0x0000030003047812 */ /* 0x040fe400078ec0ff */
[----:B------:R-:W-:Y:S02]  /*0ea0*/  LEA.HI R3, R3, 0x1, RZ, 0x18 ;  /* 0x0000000103037811 */ /* 0x000fe400078fc0ff */
[----:B------:R-:W-:Y:S01]  /*0eb0*/  ISETP.NE.AND P0, PT, R4, 0x300, PT ;  /* 0x000003000400780c */ /* 0x000fe20003f05270 */
[----:B0-----:R-:W-:-:S04]  /*0ec0*/  IMAD R7, R7, UR4, RZ ;  /* 0x0000000407077c24 */ /* 0x001fc8000f8e02ff */
[----:B------:R-:W-:-:S05]  /*0ed0*/  IMAD R7, R7, -0x1000, R26 ;  /* 0xfffff00007077824 */ /* 0x000fca00078e021a */
[----:B------:R-:W-:-:S03]  /*0ee0*/  ISETP.GE.U32.AND P1, PT, R7, 0x300, PT ;  /* 0x000003000700780c */ /* 0x000fc60003f26070 */
[----:B------:R-:W-:Y:S10]  /*0ef0*/  @!P0 BRA `(.L_x_75) ;  /* 0x00000000002c8947 */ /* 0x000ff40003800000 */
[----:B------:R-:W-:Y:S01]  /*0f00*/  LOP3.LUT R3, R3, 0x3, RZ, 0xc0, !PT ;  /* 0x0000000303037812 */ /* 0x000fe200078ec0ff */
[----:B------:R-:W-:-:S04]  /*0f10*/  IMAD.MOV.U32 R9, RZ, RZ, R2 ;  /* 0x000000ffff097224 */ /* 0x000fc800078e0002 */
[----:B------:R-:W-:-:S07]  /*0f20*/  IMAD.MOV R3, RZ, RZ, -R3 ;  /* 0x000000ffff037224 */ /* 0x000fce00078e0a03 */
.L_x_76:
[----:B------:R-:W-:-:S06]  /*0f30*/  IMAD.WIDE.U32 R6, R23, 0x4, R20 ;  /* 0x0000000417067825 */ /* 0x000fcc00078e0014 */
[----:B------:R-:W2:Y:S01]  /*0f40*/  LDG.E.CONSTANT R6, desc[UR8][R6.64] ;  /* 0x0000000806067981 */ /* 0x000ea2000c1e9900 */
[----:B------:R-:W-:Y:S02]  /*0f50*/  VIADD R3, R3, 0x1 ;  /* 0x0000000103037836 */ /* 0x000fe40000000000 */
[----:B------:R-:W-:Y:S02]  /*0f60*/  VIADD R9, R9, 0x100 ;  /* 0x0000010009097836 */ /* 0x000fe40000000000 */
[----:B------:R-:W-:Y:S01]  /*0f70*/  VIADD R23, R23, 0x100 ;  /* 0x0000010017177836 */ /* 0x000fe20000000000 */
[----:B------:R-:W-:Y:S01]  /*0f80*/  ISETP.NE.AND P0, PT, R3, RZ, PT ;  /* 0x000000ff0300720c */ /* 0x000fe20003f05270 */
[----:B--2---:R-:W-:-:S12]  /*0f90*/  IMAD.IADD R27, R6, 0x1, R27 ;  /* 0x00000001061b7824 */ /* 0x004fd800078e021b */
[----:B------:R-:W-:Y:S05]  /*0fa0*/  @P0 BRA `(.L_x_76) ;  /* 0xfffffffc00e00947 */ /* 0x000fea000383ffff */
.L_x_75:
[----:B------:R-:W-:Y:S05]  /*0fb0*/  BSYNC.RECONVERGENT B2 ;  /* 0x0000000000027941 */ /* 0x000fea0003800200 */
.L_x_74:
[----:B------:R-:W-:Y:S05]  /*0fc0*/  @!P1 BRA `(.L_x_73) ;  /* 0x0000000000509947 */ /* 0x000fea0003800000 */
[C---:B------:R-:W-:Y:S02]  /*0fd0*/  IMAD.IADD R15, R9.reuse, 0x1, R24 ;  /* 0x00000001090f7824 */ /* 0x040fe400078e0218 */
[----:B------:R-:W-:-:S07]  /*0fe0*/  VIADD R3, R9, 0x200 ;  /* 0x0000020009037836 */ /* 0x000fce0000000000 */
.L_x_77:
[C---:B------:R-:W-:Y:S02]  /*0ff0*/  VIADD R7, R15.reuse, 0xffffff00 ;  /* 0xffffff000f077836 */ /* 0x040fe40000000000 */
[----:B------:R-:W-:-:S04]  /*1000*/  IMAD.WIDE.U32 R8, R15, 0x4, R20 ;  /* 0x000000040f087825 */ /* 0x000fc800078e0014 */
        /* <DEDUP_REMOVED lines=13> */
[----:B--2---:R-:W-:-:S04]  /*10e0*/  IADD3 R27, PT, PT, R8, R6, R27 ;  /* 0x00000006081b7210 */ /* 0x004fc80007ffe01b */
[----:B---3--:R-:W-:-:S05]  /*10f0*/  IADD3 R27, PT, PT, R12, R10, R27 ;  /* 0x0000000a0c1b7210 */ /* 0x008fca0007ffe01b */
[----:B------:R-:W-:Y:S05]  /*1100*/  @!P0 BRA `(.L_x_77) ;  /* 0xfffffffc00b88947 */ /* 0x000fea000383ffff */
.L_x_73:
[----:B------:R-:W-:Y:S05]  /*1110*/  BSYNC.RECONVERGENT B1 ;  /* 0x0000000000017941 */ /* 0x000fea0003800200 */
.L_x_70:
[----:B------:R-:W0:Y:S01]  /*1120*/  S2R R3, SR_LANEID ;  /* 0x0000000000037919 */ /* 0x000e220000000000 */
[----:B------:R-:W1:Y:S01]  /*1130*/  REDUX.SUM.S32 UR4, R27 ;  /* 0x000000001b0473c4 */ /* 0x000e62000000c200 */
[----:B0-----:R-:W-:-:S13]  /*1140*/  ISETP.NE.AND P0, PT, R3, RZ, PT ;  /* 0x000000ff0300720c */ /* 0x001fda0003f05270 */
[----:B------:R-:W0:Y:S01]  /*1150*/  @!P0 S2R R5, SR_CgaCtaId ;  /* 0x0000000000058919 */ /* 0x000e220000008800 */
[----:B------:R-:W-:Y:S02]  /*1160*/  @!P0 MOV R4, 0x400 ;  /* 0x0000040000048802 */ /* 0x000fe40000000f00 */
[----:B------:R-:W-:Y:S02]  /*1170*/  @!P0 SHF.R.U32.HI R3, RZ, 0x3, R2 ;  /* 0x00000003ff038819 */ /* 0x000fe40000011602 */
[----:B0-----:R-:W-:Y:S02]  /*1180*/  @!P0 LEA R5, R5, R4, 0x18 ;  /* 0x0000000405058211 */ /* 0x001fe400078ec0ff */
[----:B------:R-:W-:Y:S01]  /*1190*/  @!P0 LOP3.LUT R4, R3, 0x7c, RZ, 0xc0, !PT ;  /* 0x0000007c03048812 */ /* 0x000fe200078ec0ff */
        /* <DEDUP_REMOVED lines=17> */
.L_x_58:
[----:B------:R-:W0:Y:S02]  /*12b0*/  LDCU UR6, c[0x0][0x3a8] ;  /* 0x00007500ff0677ac */ /* 0x000e240008000800 */
[----:B0-----:R-:W-:-:S04]  /*12c0*/  IADD3 R4, PT, PT, -R23, UR6, RZ ;  /* 0x0000000617047c10 */ /* 0x001fc8000fffe1ff */
        /* <DEDUP_REMOVED lines=9> */
[----:B------:R-:W-:-:S04]  /*1360*/  IMAD.IADD R3, R23, 0x1, R2 ;  /* 0x0000000117037824 */ /* 0x000fc800078e0202 */
[----:B0-----:R-:W-:-:S05]  /*1370*/  IMAD.WIDE.U32 R6, R3, 0x4, R6 ;  /* 0x0000000403067825 */ /* 0x001fca00078e0006 */
[----:B------:R0:W5:Y:S01]  /*1380*/  LDG.E.CONSTANT R5, desc[UR8][R6.64] ;  /* 0x0000000806057981 */ /* 0x000162000c1e9900 */
[----:B------:R-:W-:-:S07]  /*1390*/  VIADD R10, R2, 0x100 ;  /* 0x00000100020a7836 */ /* 0x000fce0000000000 */
.L_x_80:
[----:B------:R-:W-:Y:S05]  /*13a0*/  BSYNC.RECONVERGENT B1 ;  /* 0x0000000000017941 */ /* 0x000fea0003800200 */
.L_x_79:
[----:B------:R-:W-:Y:S01]  /*13b0*/  ISETP.GE.U32.AND P0, PT, R10, R4, PT ;  /* 0x000000040a00720c */ /* 0x000fe20003f06070 */
[----:B------:R-:W-:-:S12]  /*13c0*/  BSSY.RECONVERGENT B1, `(.L_x_81) ;  /* 0x000002e000017945 */ /* 0x000fd80003800200 */
[----:B------:R-:W-:Y:S05]  /*13d0*/  @P0 BRA `(.L_x_82) ;  /* 0x0000000000b00947 */ /* 0x000fea0003800000 */
[----:B------:R-:W-:Y:S01]  /*13e0*/  LOP3.LUT R3, RZ, R10, RZ, 0x33, !PT ;  /* 0x0000000aff037212 */ /* 0x000fe200078e33ff */
[----:B------:R-:W-:Y:S04]  /*13f0*/  BSSY.RECONVERGENT B2, `(.L_x_83) ;  /* 0x0000014000027945 */ /* 0x000fe80003800200 */
[----:B0-----:R-:W-:-:S04]  /*1400*/  VIADD R6, R3, UR6 ;  /* 0x0000000603067c36 */ /* 0x001fc80008000000 */
[C---:B------:R-:W-:Y:S01]  /*1410*/  IMAD.IADD R7, R6.reuse, 0x1, -R23 ;  /* 0x0000000106077824 */ /* 0x040fe200078e0a17 */
[----:B------:R-:W-:-:S04]  /*1420*/  LOP3.LUT R3, R6, 0x300, RZ, 0xc0, !PT ;  /* 0x0000030006037812 */ /* 0x000fc800078ec0ff */
[----:B------:R-:W-:Y:S02]  /*1430*/  ISETP.NE.AND P0, PT, R3, 0x300, PT ;  /* 0x000003000300780c */ /* 0x000fe40003f05270 */
[----:B------:R-:W-:-:S11]  /*1440*/  ISETP.GE.U32.AND P1, PT, R7, 0x300, PT ;  /* 0x000003000700780c */ /* 0x000fd60003f26070 */
[----:B------:R-:W-:Y:S05]  /*1450*/  @!P0 BRA `(.L_x_84) ;  /* 0x0000000000348947 */ /* 0x000fea0003800000 */
[----:B------:R-:W0:Y:S01]  /*1460*/  LDC.64 R8, c[0x0][0x380] ;  /* 0x0000e000ff087b82 */ /* 0x000e220000000a00 */
[----:B------:R-:W-:Y:S01]  /*1470*/  LEA.HI R3, R6, 0x1, RZ, 0x18 ;  /* 0x0000000106037811 */ /* 0x000fe200078fc0ff */
[----:B------:R-:W-:-:S03]  /*1480*/  IMAD.IADD R11, R23, 0x1, R10 ;  /* 0x00000001170b7824 */ /* 0x000fc600078e020a */
[----:B------:R-:W-:-:S05]  /*1490*/  LOP3.LUT R3, R3, 0x3, RZ, 0xc0, !PT ;  /* 0x0000000303037812 */ /* 0x000fca00078ec0ff */
[----:B------:R-:W-:-:S07]  /*14a0*/  IMAD.MOV R3, RZ, RZ, -R3 ;  /* 0x000000ffff037224 */ /* 0x000fce00078e0a03 */
.L_x_85:
        /* <DEDUP_REMOVED lines=8> */
.L_x_84:
[----:B------:R-:W-:Y:S05]  /*1530*/  BSYNC.RECONVERGENT B2 ;  /* 0x0000000000027941 */ /* 0x000fea0003800200 */
.L_x_83:
[----:B------:R-:W-:Y:S05]  /*1540*/  @!P1 BRA `(.L_x_82) ;  /* 0x0000000000549947 */ /* 0x000fea0003800000 */
[----:B------:R-:W0:Y:S01]  /*1550*/  LDC.64 R6, c[0x0][0x380] ;  /* 0x0000e000ff067b82 */ /* 0x000e220000000a00 */
[----:B------:R-:W-:Y:S02]  /*1560*/  IMAD.IADD R23, R23, 0x1, R10 ;  /* 0x0000000117177824 */ /* 0x000fe400078e020a */
[----:B------:R-:W-:-:S07]  /*1570*/  VIADD R3, R10, 0x200 ;  /* 0x000002000a037836 */ /* 0x000fce0000000000 */
.L_x_86:
        /* <DEDUP_REMOVED lines=18> */
.L_x_82:
[----:B------:R-:W-:Y:S05]  /*16a0*/  BSYNC.RECONVERGENT B1 ;  /* 0x0000000000017941 */ /* 0x000fea0003800200 */
.L_x_81:
        /* <DEDUP_REMOVED lines=27> */
.L_x_87:
        /* <DEDUP_REMOVED lines=10> */
[----:B------:R-:W-:Y:S02]  /*1900*/  ISETP.NE.AND P1, PT, R9, RZ, PT ;  /* 0x000000ff0900720c */ /* 0x000fe40003f25270 */
[----:B0-----:R-:W-:Y:S02]  /*1910*/  SEL R8, R3, RZ, !P0 ;  /* 0x000000ff03087207 */ /* 0x001fe40004000000 */
[----:B------:R-:W-:Y:S01]  /*1920*/  ISETP.GT.AND P0, PT, R11, R6, PT ;  /* 0x000000060b00720c */ /* 0x000fe20003f04270 */
[----:B------:R-:W-:-:S08]  /*1930*/  VIADD R11, R9, 0x4 ;  /* 0x00000004090b7836 */ /* 0x000fd00000000000 */
[----:B------:R-:W-:Y:S01]  /*1940*/  @!P1 MOV R10, 0x400 ;  /* 0x00000400000a9802 */ /* 0x000fe20000000f00 */
[----:B------:R-:W-:-:S05]  /*1950*/  IMAD.IADD R3, R8, 0x1, R5 ;  /* 0x0000000108037824 */ /* 0x000fca00078e0205 */
[----:B------:R-:W0:Y:S02]  /*1960*/  SHFL.DOWN PT, R7, R3, 0x2, R6 ;  /* 0x0840000003077989 */ /* 0x000e2400000e0006 */
[----:B0-----:R-:W-:Y:S02]  /*1970*/  SEL R8, R7, RZ, !P0 ;  /* 0x000000ff07087207 */ /* 0x001fe40004000000 */
[----:B------:R-:W-:Y:S02]  /*1980*/  ISETP.GT.AND P0, PT, R11, R6, PT ;  /* 0x000000060b00720c */ /* 0x000fe40003f04270 */
[----:B------:R-:W0:Y:S01]  /*1990*/  @!P1 S2R R11, SR_CgaCtaId ;  /* 0x00000000000b9919 */ /* 0x000e220000008800 */
[----:B------:R-:W-:Y:S02]  /*19a0*/  IMAD.IADD R7, R3, 0x1, R8 ;  /* 0x0000000103077824 */ /* 0x000fe400078e0208 */
[C---:B------:R-:W-:Y:S02]  /*19b0*/  VIADD R3, R9.reuse, 0x8 ;  /* 0x0000000809037836 */ /* 0x040fe40000000000 */
[----:B------:R-:W-:Y:S01]  /*19c0*/  VIADD R9, R9, 0x10 ;  /* 0x0000001009097836 */ /* 0x000fe20000000000 */
[----:B------:R-:W1:Y:S02]  /*19d0*/  SHFL.DOWN PT, R8, R7, 0x4, R6 ;  /* 0x0880000007087989 */ /* 0x000e6400000e0006 */
[----:B-1----:R-:W-:-:S02]  /*19e0*/  SEL R8, R8, RZ, !P0 ;  /* 0x000000ff08087207 */ /* 0x002fc40004000000 */
[----:B------:R-:W-:Y:S02]  /*19f0*/  ISETP.GT.AND P0, PT, R3, R6, PT ;  /* 0x000000060300720c */ /* 0x000fe40003f04270 */
[----:B0-----:R-:W-:Y:S01]  /*1a00*/  @!P1 LEA R10, R11, R10, 0x18 ;  /* 0x0000000a0b0a9211 */ /* 0x001fe200078ec0ff */
[----:B------:R-:W-:-:S05]  /*1a10*/  IMAD.IADD R5, R7, 0x1, R8 ;  /* 0x0000000107057824 */ /* 0x000fca00078e0208 */
[----:B------:R-:W0:Y:S02]  /*1a20*/  SHFL.DOWN PT, R8, R5, 0x8, R6 ;  /* 0x0900000005087989 */ /* 0x000e2400000e0006 */
[----:B0-----:R-:W-:Y:S02]  /*1a30*/  SEL R8, R8, RZ, !P0 ;  /* 0x000000ff08087207 */ /* 0x001fe40004000000 */
[----:B------:R-:W-:-:S03]  /*1a40*/  ISETP.GT.AND P0, PT, R9, R6, PT ;  /* 0x000000060900720c */ /* 0x000fc60003f04270 */
[----:B------:R-:W-:Y:S01]  /*1a50*/  IMAD.IADD R7, R5, 0x1, R8 ;  /* 0x0000000105077824 */ /* 0x000fe200078e0208 */
[----:B------:R-:W-:-:S04]  /*1a60*/  @!P1 SHF.R.U32.HI R8, RZ, 0x3, R2 ;  /* 0x00000003ff089819 */ /* 0x000fc80000011602 */
[----:B------:R-:W0:Y:S01]  /*1a70*/  SHFL.DOWN PT, R3, R7, 0x10, R6 ;  /* 0x0a00000007037989 */ /* 0x000e2200000e0006 */
[----:B------:R-:W-:-:S05]  /*1a80*/  @!P1 LOP3.LUT R5, R8, 0x7c, RZ, 0xc0, !PT ;  /* 0x0000007c08059812 */ /* 0x000fca00078ec0ff */
[----:B------:R-:W-:Y:S01]  /*1a90*/  @!P1 IMAD.IADD R10, R5, 0x1, R10 ;  /* 0x00000001050a9824 */ /* 0x000fe200078e020a */
        /* <DEDUP_REMOVED lines=8> */
[C---:B------:R-:W-:Y:S02]  /*1b20*/  ISETP.GT.U32.AND P2, PT, R4.reuse, 0x40, PT ;  /* 0x000000400400780c */ /* 0x040fe40003f44070 */
[C---:B------:R-:W-:Y:S02]  /*1b30*/  ISETP.GT.U32.AND P1, PT, R4.reuse, 0x20, PT ;  /* 0x000000200400780c */ /* 0x040fe40003f24070 */
[----:B------:R-:W-:Y:S01]  /*1b40*/  ISETP.GT.U32.AND P3, PT, R4, 0x80, PT ;  /* 0x000000800400780c */ /* 0x000fe20003f64070 */
[----:B0-----:R-:W-:-:S09]  /*1b50*/  ULEA UR4, UR5, UR4, 0x18 ;  /* 0x0000000405047291 */ /* 0x001fd2000f8ec0ff */
[----:B-1----:R-:W0:Y:S04]  /*1b60*/  LDS.128 R8, [UR4+0x10] ;  /* 0x00001004ff087984 */ /* 0x002e280008000c00 */
[----:B------:R-:W1:Y:S04]  /*1b70*/  LDS R2, [UR4+0xc] ;  /* 0x00000c04ff027984 */ /* 0x000e680008000800 */
[----:B------:R-:W2:Y:S01]  /*1b80*/  LDS.64 R6, [UR4+0x20] ;  /* 0x00002004ff067984 */ /* 0x000ea20008000a00 */
[----:B0-----:R-:W-:Y:S02]  /*1b90*/  SEL R8, R8, RZ, P2 ;  /* 0x000000ff08087207 */ /* 0x001fe40001000000 */
[----:B------:R-:W-:-:S02]  /*1ba0*/  ISETP.GT.U32.AND P2, PT, R4, 0x60, PT ;  /* 0x000000600400780c */ /* 0x000fc40003f44070 */
[----:B-1----:R-:W-:Y:S02]  /*1bb0*/  SEL R2, R2, RZ, P1 ;  /* 0x000000ff02027207 */ /* 0x002fe40000800000 */
        /* <DEDUP_REMOVED lines=8> */
[----:B--2---:R-:W-:Y:S02]  /*1c40*/  SEL R6, R6, RZ, P2 ;  /* 0x000000ff06067207 */ /* 0x004fe40001000000 */
[----:B------:R-:W-:Y:S02]  /*1c50*/  SEL R7, R7, RZ, P3 ;  /* 0x000000ff07077207 */ /* 0x000fe40001800000 */
[----:B------:R-:W-:-:S05]  /*1c60*/  IADD3 R2, PT, PT, R6, R2, R11 ;  /* 0x0000000206027210 */ /* 0x000fca0007ffe00b */
[----:B------:R-:W-:Y:S01]  /*1c70*/  IMAD.IADD R3, R2, 0x1, R7 ;  /* 0x0000000102037824 */ /* 0x000fe200078e0207 */
[----:B------:R-:W-:Y:S06]  /*1c80*/  BRA `(.L_x_69) ;  /* 0x0000000800787947 */ /* 0x000fec0003800000 */
.L_x_78:
[----:B------:R-:W0:Y:S01]  /*1c90*/  S2R R6, SR_TID.X ;  /* 0x0000000000067919 */ /* 0x000e220000002100 */
[----:B------:R-:W1:Y:S02]  /*1ca0*/  LDCU.64 UR10, c[0x0][0x380] ;  /* 0x00007000ff0a77ac */ /* 0x000e640008000a00 */
[----:B-1----:R-:W-:Y:S02]  /*1cb0*/  IMAD.U32 R2, RZ, RZ, UR10 ;  /* 0x0000000aff027e24 */ /* 0x002fe4000f8e00ff */
[----:B------:R-:W-:Y:S02]  /*1cc0*/  IMAD.U32 R3, RZ, RZ, UR11 ;  /* 0x0000000bff037e24 */ /* 0x000fe4000f8e00ff */
[----:B0-----:R-:W-:-:S04]  /*1cd0*/  IMAD.IADD R9, R23, 0x1, R6 ;  /* 0x0000000117097824 */ /* 0x001fc800078e0206 */
[----:B------:R-:W-:-:S05]  /*1ce0*/  IMAD.WIDE.U32 R8, R9, 0x4, R2 ;  /* 0x0000000409087825 */ /* 0x000fca00078e0002 */
        /* <DEDUP_REMOVED lines=16> */
[----:B------:R-:W-:-:S02]  /*1df0*/  ISETP.GE.U32.AND P0, PT, R4, UR5, PT ;  /* 0x0000000504007c0c */ /* 0x000fc4000bf06070 */
[----:B--2---:R-:W-:-:S04]  /*1e00*/  IADD3 R7, PT, PT, R12, R7, R24 ;  /* 0x000000070c077210 */ /* 0x004fc80007ffe018 */
[----:B---3--:R-:W-:-:S04]  /*1e10*/  IADD3 R7, PT, PT, R14, R11, R7 ;  /* 0x0000000b0e077210 */ /* 0x008fc80007ffe007 */
[----:B----4-:R-:W-:-:S04]  /*1e20*/  IADD3 R7, PT, PT, R16, R13, R7 ;  /* 0x0000000d10077210 */ /* 0x010fc80007ffe007 */
[----:B-----5:R-:W-:-:S04]  /*1e30*/  IADD3 R7, PT, PT, R18, R15, R7 ;  /* 0x0000000f12077210 */ /* 0x020fc80007ffe007 */
[----:B------:R-:W-:-:S04]  /*1e40*/  IADD3 R7, PT, PT, R20, R17, R7 ;  /* 0x0000001114077210 */ /* 0x000fc80007ffe007 */
[----:B------:R-:W-:-:S04]  /*1e50*/  IADD3 R7, PT, PT, R22, R19, R7 ;  /* 0x0000001316077210 */ /* 0x000fc80007ffe007 */
[----:B------:R-:W-:-:S05]  /*1e60*/  IADD3 R10, PT, PT, R10, R5, R7 ;  /* 0x000000050a0a7210 */ /* 0x000fca0007ffe007 */
[----:B------:R-:W-:Y:S01]  /*1e70*/  IMAD.IADD R7, R21, 0x1, R10 ;  /* 0x0000000115077824 */ /* 0x000fe200078e020a */
[----:B------:R-:W-:Y:S06]  /*1e80*/  @!P0 BRA `(.L_x_88) ;  /* 0x0000000400988947 */ /* 0x000fec0003800000 */
[----:B------:R-:W-:Y:S01]  /*1e90*/  UIADD3 UR7, UPT, UPT, UR6, -0x1000, URZ ;  /* 0xfffff00006077890 */ /* 0x000fe2000fffe0ff */
[----:B------:R-:W-:Y:S01]  /*1ea0*/  VIADD R23, R23, UR5 ;  /* 0x0000000517177c36 */ /* 0x000fe20008000000 */
[----:B------:R-:W-:-:S03]  /*1eb0*/  UMOV UR4, URZ ;  /* 0x000000ff00047c82 */ /* 0x000fc60008000000 */
[C---:B------:R-:W-:Y:S01]  /*1ec0*/  VIADD R8, R23.reuse, 0x100 ;  /* 0x0000010017087836 */ /* 0x040fe20000000000 */
[C---:B------:R-:W-:Y:S01]  /*1ed0*/  ISETP.GT.U32.AND P0, PT, R23.reuse, UR7, PT ;  /* 0x0000000717007c0c */ /* 0x040fe2000bf04070 */
[----:B------:R-:W-:-:S12]  /*1ee0*/  IMAD.IADD R9, R23, 0x1, R6 ;  /* 0x0000000117097824 */ /* 0x000fd800078e0206 */
[----:B------:R-:W-:Y:S05]  /*1ef0*/  @P0 BRA `(.L_x_89) ;  /* 0x0000000000980947 */ /* 0x000fea0003800000 */
[----:B------:R-:W0:Y:S01]  /*1f00*/  LDC.64 R2, c[0x0][0x380] ;  /* 0x0000e000ff027b82 */ /* 0x000e220000000a00 */
[----:B------:R-:W1:Y:S01]  /*1f10*/  LDCU UR6, c[0x0][0x3a8] ;  /* 0x00007500ff0677ac */ /* 0x000e620008000800 */
[----:B------:R-:W-:Y:S01]  /*1f20*/  NOP ;  /* 0x0000000000007918 */ /* 0x000fe20000000000 */
.L_x_90:
[----:B------:R-:W-:-:S04]  /*1f30*/  IMAD.IADD R5, R6, 0x1, R23 ;  /* 0x0000000106057824 */ /* 0x000fc800078e0217 */
[----:B0-----:R-:W-:-:S05]  /*1f40*/  IMAD.WIDE.U32 R4, R5, 0x4, R2 ;  /* 0x0000000405047825 */ /* 0x001fca00078e0002 */
        /* <DEDUP_REMOVED lines=12> */
[----:B------:R-:W5:Y:S01]  /*2010*/  LDG.E.CONSTANT R20, desc[UR8][R4.64+0x3c00] ;  /* 0x003c000804147981 */ /* 0x000f62000c1e9900 */
[----:B--2---:R-:W-:-:S03]  /*2020*/  IADD3 R24, PT, PT, R19, R18, R7 ;  /* 0x0000001213187210 */ /* 0x004fc60007ffe007 */
[----:B------:R-:W2:Y:S04]  /*2030*/  LDG.E.CONSTANT R19, desc[UR8][R4.64+0x3000] ;  /* 0x0030000804137981 */ /* 0x000ea8000c1e9900 */
[----:B------:R-:W2:Y:S04]  /*2040*/  LDG.E.CONSTANT R18, desc[UR8][R4.64+0x3400] ;  /* 0x0034000804127981 */ /* 0x000ea8000c1e9900 */
[----:B------:R-:W2:Y:S01]  /*2050*/  LDG.E.CONSTANT R7, desc[UR8][R4.64+0x3800] ;  /* 0x0038000804077981 */ /* 0x000ea2000c1e9900 */
[----:B---3--:R-:W-:-:S04]  /*2060*/  IADD3 R21, PT, PT, R22, R21, R24 ;  /* 0x0000001516157210 */ /* 0x008fc80007ffe018 */
[----:B----4-:R-:W-:-:S04]  /*2070*/  IADD3 R16, PT, PT, R16, R17, R21 ;  /* 0x0000001110107210 */ /* 0x010fc80007ffe015 */
[----:B-----5:R-:W-:-:S04]  /*2080*/  IADD3 R14, PT, PT, R14, R15, R16 ;  /* 0x0000000f0e0e7210 */ /* 0x020fc80007ffe010 */
[----:B------:R-:W-:Y:S02]  /*2090*/  IADD3 R12, PT, PT, R12, R13, R14 ;  /* 0x0000000d0c0c7210 */ /* 0x000fe40007ffe00e */
[----:B-1----:R-:W-:-:S04]  /*20a0*/  IADD3 R13, PT, PT, -R23, UR6, RZ ;  /* 0x00000006170d7c10 */ /* 0x002fc8000fffe1ff */
[----:B------:R-:W-:Y:S02]  /*20b0*/  ISETP.GE.U32.AND P0, PT, R13, UR5, PT ;  /* 0x000000050d007c0c */ /* 0x000fe4000bf06070 */
[----:B------:R-:W-:-:S04]  /*20c0*/  IADD3 R10, PT, PT, R11, R10, R12 ;  /* 0x0000000a0b0a7210 */ /* 0x000fc80007ffe00c */
[----:B--2---:R-:W-:-:S04]  /*20d0*/  IADD3 R10, PT, PT, R18, R19, R10 ;  /* 0x00000013120a7210 */ /* 0x004fc80007ffe00a */
[----:B------:R-:W-:-:S03]  /*20e0*/  IADD3 R7, PT, PT, R20, R7, R10 ;  /* 0x0000000714077210 */ /* 0x000fc60007ffe00a */
[----:B------:R-:W-:Y:S05]  /*20f0*/  @!P0 BRA `(.L_x_88) ;  /* 0x0000000000fc8947 */ /* 0x000fea0003800000 */
[----:B------:R-:W-:Y:S01]  /*2100*/  VIADD R23, R23, UR5 ;  /* 0x0000000517177c36 */ /* 0x000fe20008000000 */
[----:B------:R-:W-:Y:S01]  /*2110*/  UIADD3 UR4, UPT, UPT, UR4, 0x1, URZ ;  /* 0x0000000104047890 */ /* 0x000fe2000fffe0ff */
[----:B------:R-:W-:Y:S02]  /*2120*/  VIADD R8, R8, UR5 ;  /* 0x0000000508087c36 */ /* 0x000fe40008000000 */
[----:B------:R-:W-:Y:S01]  /*2130*/  VIADD R9, R9, UR5 ;  /* 0x0000000509097c36 */ /* 0x000fe20008000000 */
[----:B------:R-:W-:-:S13]  /*2140*/  ISETP.GT.U32.AND P0, PT, R23, UR7, PT ;  /* 0x0000000717007c0c */ /* 0x000fda000bf04070 */
[----:B------:R-:W-:Y:S05]  /*2150*/  @!P0 BRA `(.L_x_90) ;  /* 0xfffffffc00748947 */ /* 0x000fea000383ffff */
.L_x_89:
[----:B------:R-:W-:-:S13]  /*2160*/  ISETP.GE.U32.AND P0, PT, R23, UR6, PT ;  /* 0x0000000617007c0c */ /* 0x000fda000bf06070 */
[----:B------:R-:W-:Y:S05]  /*2170*/  @P0 BRA `(.L_x_88) ;  /* 0x0000000000dc0947 */ /* 0x000fea0003800000 */
[----:B------:R-:W-:Y:S01]  /*2180*/  IADD3 R23, PT, PT, -R23, UR6, RZ ;  /* 0x0000000617177c10 */ /* 0x000fe2000fffe1ff */
[----:B------:R-:W-:Y:S03]  /*2190*/  BSSY.RECONVERGENT B1, `(.L_x_88) ;  /* 0x0000035000017945 */ /* 0x000fe60003800200 */
[----:B------:R-:W-:-:S13]  /*21a0*/  ISETP.GE.AND P0, PT, R6, R23, PT ;  /* 0x000000170600720c */ /* 0x000fda0003f06270 */
[----:B------:R-:W-:Y:S05]  /*21b0*/  @P0 BRA `(.L_x_91) ;  /* 0x0000000000c80947 */ /* 0x000fea0003800000 */
[----:B------:R-:W0:Y:S01]  /*21c0*/  LDCU UR5, c[0x0][0x3ac] ;  /* 0x00007580ff0577ac */ /* 0x000e220008000800 */
[----:B------:R-:W1:Y:S01]  /*21d0*/  LDC R10, c[0x0][0x3ac] ;  /* 0x0000eb00ff0a7b82 */ /* 0x000e620000000800 */
[----:B------:R-:W-:Y:S01]  /*21e0*/  LOP3.LUT R4, RZ, R6, RZ, 0x33, !PT ;  /* 0x00000006ff047212 */ /* 0x000fe200078e33ff */
[----:B------:R-:W-:Y:S01]  /*21f0*/  IMAD.SHL.U32 R11, R0, 0x1000, RZ ;  /* 0x00001000000b7824 */ /* 0x000fe200078e00ff */
[----:B------:R-:W-:Y:S03]  /*2200*/  BSSY.RECONVERGENT B2, `(.L_x_92) ;  /* 0x0000018000027945 */ /* 0x000fe60003800200 */
[----:B------:R-:W-:Y:S01]  /*2210*/  VIADD R5, R4, UR6 ;  /* 0x0000000604057c36 */ /* 0x000fe20008000000 */
[----:B0-----:R-:W-:-:S06]  /*2220*/  USHF.L.U32 UR5, UR5, 0xc, URZ ;  /* 0x0000000c05057899 */ /* 0x001fcc00080006ff */
[----:B------:R-:W-:-:S04]  /*2230*/  VIADD R4, R11, UR5 ;  /* 0x000000050b047c36 */ /* 0x000fc80008000000 */
[C---:B------:R-:W-:Y:S02]  /*2240*/  IMAD.IADD R11, R5.reuse, 0x1, -R4 ;  /* 0x00000001050b7824 */ /* 0x040fe400078e0a04 */
[----:B-1----:R-:W-:Y:S01]  /*2250*/  IMAD R4, R10, UR4, RZ ;  /* 0x000000040a047c24 */ /* 0x002fe2000f8e02ff */
[C---:B------:R-:W-:Y:S02]  /*2260*/  LOP3.LUT R10, R5.reuse, 0x300, RZ, 0xc0, !PT ;  /* 0x00000300050a7812 */ /* 0x040fe400078ec0ff */
[----:B------:R-:W-:Y:S01]  /*2270*/  LEA.HI R5, R5, 0x1, RZ, 0x18 ;  /* 0x0000000105057811 */ /* 0x000fe200078fc0ff */
[----:B------:R-:W-:Y:S01]  /*2280*/  IMAD R4, R4, -0x1000, R11 ;  /* 0xfffff00004047824 */ /* 0x000fe200078e020b */
[----:B------:R-:W-:Y:S01]  /*2290*/  ISETP.NE.AND P0, PT, R10, 0x300, PT ;  /* 0x000003000a00780c */ /* 0x000fe20003f05270 */
[----:B------:R-:W-:-:S03]  /*22a0*/  IMAD.MOV.U32 R11, RZ, RZ, R6 ;  /* 0x000000ffff0b7224 */ /* 0x000fc600078e0006 */
[----:B------:R-:W-:-:S09]  /*22b0*/  ISETP.GE.U32.AND P1, PT, R4, 0x300, PT ;  /* 0x000003000400780c */ /* 0x000fd20003f26070 */
[----:B------:R-:W-:Y:S05]  /*22c0*/  @!P0 BRA `(.L_x_93) ;  /* 0x00000000002c8947 */ /* 0x000fea0003800000 */
[----:B------:R-:W-:Y:S01]  /*22d0*/  LOP3.LUT R5, R5, 0x3, RZ, 0xc0, !PT ;  /* 0x0000000305057812 */ /* 0x000fe200078ec0ff */
[----:B------:R-:W-:-:S04]  /*22e0*/  IMAD.MOV.U32 R11, RZ, RZ, R6 ;  /* 0x000000ffff0b7224 */ /* 0x000fc800078e0006 */
[----:B------:R-:W-:-:S07]  /*22f0*/  IMAD.MOV R10, RZ, RZ, -R5 ;  /* 0x000000ffff0a7224 */ /* 0x000fce00078e0a05 */
.L_x_94:
        /* <DEDUP_REMOVED lines=8> */
.L_x_93:
[----:B------:R-:W-:Y:S05]  /*2380*/  BSYNC.RECONVERGENT B2 ;  /* 0x0000000000027941 */ /* 0x000fea0003800200 */
.L_x_92:
[----:B------:R-:W-:Y:S05]  /*2390*/  @!P1 BRA `(.L_x_91) ;  /* 0x0000000000509947 */ /* 0x000fea0003800000 */
[C---:B------:R-:W-:Y:S02]  /*23a0*/  IMAD.IADD R15, R11.reuse, 0x1, R8 ;  /* 0x000000010b0f7824 */ /* 0x040fe400078e0208 */
[----:B------:R-:W-:-:S07]  /*23b0*/  VIADD R14, R11, 0x200 ;  /* 0x000002000b0e7836 */ /* 0x000fce0000000000 */
.L_x_95:
        /* <DEDUP_REMOVED lines=18> */
.L_x_91:
[----:B------:R-:W-:Y:S05]  /*24e0*/  BSYNC.RECONVERGENT B1 ;  /* 0x0000000000017941 */ /* 0x000fea0003800200 */
.L_x_88:
        /* <DEDUP_REMOVED lines=24> */
.L_x_69:
[----:B------:R-:W-:Y:S05]  /*2670*/  BSYNC.RECONVERGENT B0 ;  /* 0x0000000000007941 */ /* 0x000fea0003800200 */
.L_x_57:
[----:B------:R-:W-:Y:S05]  /*2680*/  @P0 EXIT ;  /* 0x000000000000094d */ /* 0x000fea0003800000 */
[----:B------:R-:W2:Y:S02]  /*2690*/  LDC.64 R4, c[0x0][0x388] ;  /* 0x0000e200ff047b82 */ /* 0x000ea40000000a00 */
[----:B--2---:R-:W-:-:S05]  /*26a0*/  IMAD.WIDE.U32 R4, R0, 0x4, R4 ;  /* 0x0000000400047825 */ /* 0x004fca00078e0004 */
[----:B------:R-:W-:Y:S01]  /*26b0*/  STG.E desc[UR8][R4.64], R3 ;  /* 0x0000000304007986 */ /* 0x000fe2000c101908 */
[----:B------:R-:W-:Y:S05]  /*26c0*/  EXIT ;  /* 0x000000000000794d */ /* 0x000fea0003800000 */
.L_x_96:
        /* <DEDUP_REMOVED lines=11> */
.L_x_497:


//--------------------- .text._ZN3cub18CUB_300001_SM_10006detail6reduce28DeviceReduceSingleTileKernelINS2_10policy_hubIijN4cuda3std3__44plusIvEEE10Policy1000EPiSC_jS9_iiNS7_10__identityEEEvT0_T1_T2_T3_T4_T6_ --------------------------
	.section	.text._ZN3cub18CUB_300001_SM_10006detail6reduce28DeviceReduceSingleTileKernelINS2_10policy_hubIijN4cuda3std3__44plusIvEEE10Policy1000EPiSC_jS9_iiNS7_10__identityEEEvT0_T1_T2_T3_T4_T6_,"ax",@progbits
	.align	128
        .global         _ZN3cub18CUB_300001_SM_10006detail6reduce28DeviceReduceSingleTileKernelINS2_10policy_hubIijN4cuda3std3__44plusIvEEE10Policy1000EPiSC_jS9_iiNS7_10__identityEEEvT0_T1_T2_T3_T4_T6_
        .type           _ZN3cub18CUB_300001_SM_10006detail6reduce28DeviceReduceSingleTileKernelINS2_10policy_hubIijN4cuda3std3__44plusIvEEE10Policy1000EPiSC_jS9_iiNS7_10__identityEEEvT0_T1_T2_T3_T4_T6_,@function
        .size           _ZN3cub18CUB_300001_SM_10006detail6reduce28DeviceReduceSingleTileKernelINS2_10policy_hubIijN4cuda3std3__44plusIvEEE10Policy1000EPiSC_jS9_iiNS7_10__identityEEEvT0_T1_T2_T3_T4_T6_,(.L_x_498 - _ZN3cub18CUB_300001_SM_10006detail6reduce28DeviceReduceSingleTileKernelINS2_10policy_hubIijN4cuda3std3__44plusIvEEE10Policy1000EPiSC_jS9_iiNS7_10__identityEEEvT0_T1_T2_T3_T4_T6_)
        .other          _ZN3cub18CUB_300001_SM_10006detail6reduce28DeviceReduceSingleTileKernelINS2_10policy_hubIijN4cuda3std3__44plusIvEEE10Policy1000EPiSC_jS9_iiNS7_10__identityEEEvT0_T1_T2_T3_T4_T6_,@"STO_CUDA_ENTRY STV_DEFAULT"
_ZN3cub18CUB_300001_SM_10006detail6reduce28DeviceReduceSingleTileKernelINS2_10policy_hubIijN4cuda3std3__44plusIvEEE10Policy1000EPiSC_jS9_iiNS7_10__identityEEEvT0_T1_T2_T3_T4_T6_:
.text._ZN3cub18CUB_300001_SM_10006detail6reduce28DeviceReduceSingleTileKernelINS2_10policy_hubIijN4cuda3std3__44plusIvEEE10Policy1000EPiSC_jS9_iiNS7_10__identityEEEvT0_T1_T2_T3_T4_T6_:
        /* <DEDUP_REMOVED lines=13> */
.L_x_97:
[----:B------:R-:W0:Y:S01]  /*00d0*/  LDCU UR4, c[0x0][0x380] ;  /* 0x00007000ff0477ac */ /* 0x000e220008000800 */
[----:B------:R-:W-:Y:S01]  /*00e0*/  BSSY.RECONVERGENT B0, `(.L_x_98) ;  /* 0x00002a6000007945 */ /* 0x000fe20003800200 */
[----:B0-----:R-:W-:-:S09]  /*00f0*/  ULOP3.LUT UP0, URZ, UR4, 0xf, URZ, 0xc0, !UPT ;  /* 0x0000000f04ff7892 */ /* 0x001fd2000f80c0ff */
[----:B------:R-:W-:Y:S05]  /*0100*/  BRA.U UP0, `(.L_x_99) ;  /* 0x0000001500187547 */ /* 0x000fea000b800000 */
        /* <DEDUP_REMOVED lines=8> */
[----:B------:R-:W0:Y:S02]  /*0190*/  LDC.64 R4, c[0x0][0x380] ;  /* 0x0000e000ff047b82 */ /* 0x000e240000000a00 */
[----:B0-----:R-:W-:-:S05]  /*01a0*/  IMAD.WIDE.U32 R4, R0, 0x4, R4 ;  /* 0x0000000400047825 */ /* 0x001fca00078e0004 */
[----:B------:R0:W5:Y:S01]  /*01b0*/  LDG.E.CONSTANT R2, desc[UR6][R4.64] ;  /* 0x0000000604027981 */ /* 0x000162000c1e9900 */
[----:B------:R-:W-:-:S07]  /*01c0*/  VIADD R6, R0, 0x100 ;  /* 0x0000010000067836 */ /* 0x000fce0000000000 */
.L_x_102:
[----:B------:R-:W-:Y:S05]  /*01d0*/  BSYNC.RECONVERGENT B1 ;  /* 0x0000000000017941 */ /* 0x000fea0003800200 */
.L_x_101:
[----:B------:R-:W-:Y:S01]  /*01e0*/  ISETP.GE.U32.AND P0, PT, R6, R3, PT ;  /* 0x000000030600720c */ /* 0x000fe20003f06070 */
        /* <DEDUP_REMOVED lines=15> */
.L_x_107:
        /* <DEDUP_REMOVED lines=9> */
.L_x_106:
[----:B------:R-:W-:Y:S05]  /*0370*/  BSYNC.RECONVERGENT B2 ;  /* 0x0000000000027941 */ /* 0x000fea0003800200 */
.L_x_105:
[----:B------:R-:W-:Y:S05]  /*0380*/  @!P1 BRA `(.L_x_104) ;  /* 0x00000004001c9947 */ /* 0x000fea0003800000 */
[----:B------:R-:W0:Y:S01]  /*0390*/  LDC.64 R4, c[0x0][0x380] ;  /* 0x0000e000ff047b82 */ /* 0x000e220000000a00 */
[----:B------:R-:W-:Y:S01]  /*03a0*/  IMAD.IADD R7, R3, 0x1, -R6 ;  /* 0x0000000103077824 */ /* 0x000fe200078e0a06 */
[----:B------:R-:W-:Y:S01]  /*03b0*/  BSSY.RECONVERGENT B2, `(.L_x_108) ;  /* 0x0000025000027945 */ /* 0x000fe20003800200 */
[----:B------:R-:W-:-:S03]  /*03c0*/  PLOP3.LUT P0, PT, PT, PT, PT, 0x80, 0x8 ;  /* 0x000000000008781c */ /* 0x000fc60003f0f070 */
[----:B------:R-:W-:Y:S01]  /*03d0*/  ISETP.GT.AND P1, PT, R7, 0xc00, PT ;  /* 0x00000c000700780c */ /* 0x000fe20003f24270 */
[----:B0-----:R-:W-:-:S12]  /*03e0*/  IMAD.WIDE.U32 R4, R6, 0x4, R4 ;  /* 0x0000000406047825 */ /* 0x001fd800078e0004 */
[----:B------:R-:W-:Y:S05]  /*03f0*/  @!P1 BRA `(.L_x_109) ;  /* 0x0000000000809947 */ /* 0x000fea0003800000 */
[----:B------:R-:W-:Y:S01]  /*0400*/  PLOP3.LUT P0, PT, PT, PT, PT, 0x8, 0x80 ;  /* 0x000000000080781c */ /* 0x000fe20003f0e170 */
[----:B------:R-:W-:-:S12]  /*0410*/  VIADD R7, R3, 0xfffff400 ;  /* 0xfffff40003077836 */ /* 0x000fd80000000000 */
.L_x_110:
[----:B------:R-:W2:Y:S04]  /*0420*/  LDG.E.CONSTANT R13, desc[UR6][R4.64] ;  /* 0x00000006040d7981 */ /* 0x000ea8000c1e9900 */
[----:B------:R-:W2:Y:S04]  /*0430*/  LDG.E.CONSTANT R12, desc[UR6][R4.64+0x400] ;  /* 0x00040006040c7981 */ /* 0x000ea8000c1e9900 */
[----:B------:R-:W3:Y:S04]  /*0440*/  LDG.E.CONSTANT R15, desc[UR6][R4.64+0x800] ;  /* 0x00080006040f7981 */ /* 0x000ee8000c1e9900 */
[----:B------:R-:W3:Y:S04]  /*0450*/  LDG.E.CONSTANT R14, desc[UR6][R4.64+0xc00] ;  /* 0x000c0006040e7981 */ /* 0x000ee8000c1e9900 */
[----:B------:R-:W4:Y:S04]  /*0460*/  LDG.E.CONSTANT R17, desc[UR6][R4.64+0x1000] ;  /* 0x0010000604117981 */ /* 0x000f28000c1e9900 */
        /* <DEDUP_REMOVED lines=10> */
[----:B------:R0:W4:Y:S01]  /*0510*/  LDG.E.CONSTANT R8, desc[UR6][R4.64+0x3c00] ;  /* 0x003c000604087981 */ /* 0x000122000c1e9900 */
[----:B------:R-:W-:-:S05]  /*0520*/  VIADD R6, R6, 0x1000 ;  /* 0x0000100006067836 */ /* 0x000fca0000000000 */
[----:B------:R-:W-:Y:S02]  /*0530*/  ISETP.GE.AND P1, PT, R6, R7, PT ;  /* 0x000000070600720c */ /* 0x000fe40003f26270 */
[----:B--2--5:R-:W-:Y:S02]  /*0540*/  IADD3 R12, PT, PT, R12, R13, R2 ;  /* 0x0000000d0c0c7210 */ /* 0x024fe40007ffe002 */
[----:B------:R-:W-:-:S05]  /*0550*/  IADD3 R13, P2, PT, R4, 0x4000, RZ ;  /* 0x00004000040d7810 */ /* 0x000fca0007f5e0ff */
[----:B0-----:R-:W-:Y:S01]  /*0560*/  IMAD.X R5, RZ, RZ, R5, P2 ;  /* 0x000000ffff057224 */ /* 0x001fe200010e0605 */
[----:B---3--:R-:W-:Y:S01]  /*0570*/  IADD3 R12, PT, PT, R14, R15, R12 ;  /* 0x0000000f0e0c7210 */ /* 0x008fe20007ffe00c */
[----:B------:R-:W-:-:S03]  /*0580*/  IMAD.MOV.U32 R4, RZ, RZ, R13 ;  /* 0x000000ffff047224 */ /* 0x000fc600078e000d */
[----:B----4-:R-:W-:-:S04]  /*0590*/  IADD3 R12, PT, PT, R16, R17, R12 ;  /* 0x00000011100c7210 */ /* 0x010fc80007ffe00c */
[----:B------:R-:W-:-:S04]  /*05a0*/  IADD3 R12, PT, PT, R18, R19, R12 ;  /* 0x00000013120c7210 */ /* 0x000fc80007ffe00c */
[----:B------:R-:W-:-:S04]  /*05b0*/  IADD3 R12, PT, PT, R20, R21, R12 ;  /* 0x00000015140c7210 */ /* 0x000fc80007ffe00c */
[----:B------:R-:W-:-:S04]  /*05c0*/  IADD3 R12, PT, PT, R22, R23, R12 ;  /* 0x00000017160c7210 */ /* 0x000fc80007ffe00c */
[----:B------:R-:W-:-:S04]  /*05d0*/  IADD3 R10, PT, PT, R10, R11, R12 ;  /* 0x0000000b0a0a7210 */ /* 0x000fc80007ffe00c */
[----:B------:R-:W-:Y:S01]  /*05e0*/  IADD3 R2, PT, PT, R8, R9, R10 ;  /* 0x0000000908027210 */ /* 0x000fe20007ffe00a */
[----:B------:R-:W-:Y:S06]  /*05f0*/  @!P1 BRA `(.L_x_110) ;  /* 0xfffffffc00889947 */ /* 0x000fec000383ffff */
.L_x_109:
[----:B------:R-:W-:Y:S05]  /*0600*/  BSYNC.RECONVERGENT B2 ;  /* 0x0000000000027941 */ /* 0x000fea0003800200 */
.L_x_108:
[----:B------:R-:W-:Y:S01]  /*0610*/  IMAD.IADD R7, R3, 0x1, -R6 ;  /* 0x0000000103077824 */ /* 0x000fe200078e0a06 */
[----:B------:R-:W-:Y:S04]  /*0620*/  BSSY.RECONVERGENT B2, `(.L_x_111) ;  /* 0x0000015000027945 */ /* 0x000fe80003800200 */
[----:B------:R-:W-:-:S13]  /*0630*/  ISETP.GT.AND P1, PT, R7, 0x400, PT ;  /* 0x000004000700780c */ /* 0x000fda0003f24270 */
[----:B------:R-:W-:Y:S05]  /*0640*/  @!P1 BRA `(.L_x_112) ;  /* 0x0000000000489947 */ /* 0x000fea0003800000 */
[----:B------:R-:W2:Y:S04]  /*0650*/  LDG.E.CONSTANT R7, desc[UR6][R4.64] ;  /* 0x0000000604077981 */ /* 0x000ea8000c1e9900 */
[----:B------:R-:W2:Y:S04]  /*0660*/  LDG.E.CONSTANT R8, desc[UR6][R4.64+0x400] ;  /* 0x0004000604087981 */ /* 0x000ea8000c1e9900 */
[----:B------:R-:W3:Y:S04]  /*0670*/  LDG.E.CONSTANT R10, desc[UR6][R4.64+0x800] ;  /* 0x00080006040a7981 */ /* 0x000ee8000c1e9900 */
[----:B------:R-:W3:Y:S04]  /*0680*/  LDG.E.CONSTANT R9, desc[UR6][R4.64+0xc00] ;  /* 0x000c000604097981 */ /* 0x000ee8000c1e9900 */
[----:B------:R-:W4:Y:S04]  /*0690*/  LDG.E.CONSTANT R12, desc[UR6][R4.64+0x1000] ;  /* 0x00100006040c7981 */ /* 0x000f28000c1e9900 */
[----:B------:R-:W4:Y:S04]  /*06a0*/  LDG.E.CONSTANT R11, desc[UR6][R4.64+0x1400] ;  /* 0x00140006040b7981 */ /* 0x000f28000c1e9900 */
[----:B------:R-:W4:Y:S04]  /*06b0*/  LDG.E.CONSTANT R14, desc[UR6][R4.64+0x1800] ;  /* 0x00180006040e7981 */ /* 0x000f28000c1e9900 */
[----:B------:R0:W4:Y:S01]  /*06c0*/  LDG.E.CONSTANT R13, desc[UR6][R4.64+0x1c00] ;  /* 0x001c0006040d7981 */ /* 0x000122000c1e9900 */
[----:B------:R-:W-:Y:S01]  /*06d0*/  PLOP3.LUT P0, PT, PT, PT, PT, 0x8, 0x80 ;  /* 0x000000000080781c */ /* 0x000fe20003f0e170 */
[----:B------:R-:W-:Y:S01]  /*06e0*/  VIADD R6, R6, 0x800 ;  /* 0x0000080006067836 */ /* 0x000fe20000000000 */
[----:B--2--5:R-:W-:-:S02]  /*06f0*/  IADD3 R7, PT, PT, R8, R7, R2 ;  /* 0x0000000708077210 */ /* 0x024fc40007ffe002 */
[----:B------:R-:W-:-:S05]  /*0700*/  IADD3 R8, P1, PT, R4, 0x2000, RZ ;  /* 0x0000200004087810 */ /* 0x000fca0007f3e0ff */
[----:B0-----:R-:W-:Y:S01]  /*0710*/  IMAD.MOV.U32 R4, RZ, RZ, R8 ;  /* 0x000000ffff047224 */ /* 0x001fe200078e0008 */
[----:B---3--:R-:W-:Y:S01]  /*0720*/  IADD3 R7, PT, PT, R9, R10, R7 ;  /* 0x0000000a09077210 */ /* 0x008fe20007ffe007 */
[----:B------:R-:W-:-:S04]  /*0730*/  IMAD.X R9, RZ, RZ, R5, P1 ;  /* 0x000000ffff097224 */ /* 0x000fc800008e0605 */
[----:B------:R-:W-:Y:S01]  /*0740*/  IMAD.MOV.U32 R5, RZ, RZ, R9 ;  /* 0x000000ffff057224 */ /* 0x000fe200078e0009 */
[----:B----4-:R-:W-:-:S04]  /*0750*/  IADD3 R7, PT, PT, R11, R12, R7 ;  /* 0x0000000c0b077210 */ /* 0x010fc80007ffe007 */
[----:B------:R-:W-:-:S07]  /*0760*/  IADD3 R2, PT, PT, R13, R14, R7 ;  /* 0x0000000e0d027210 */ /* 0x000fce0007ffe007 */
.L_x_112:
[----:B------:R-:W-:Y:S05]  /*0770*/  BSYNC.RECONVERGENT B2 ;  /* 0x0000000000027941 */ /* 0x000fea0003800200 */
.L_x_111:
[----:B------:R-:W-:-:S13]  /*0780*/  ISETP.LT.OR P0, PT, R6, R3, P0 ;  /* 0x000000030600720c */ /* 0x000fda0000701670 */
[----:B------:R-:W-:Y:S05]  /*0790*/  @!P0 BRA `(.L_x_104) ;  /* 0x0000000000188947 */ /* 0x000fea0003800000 */
[----:B------:R-:W2:Y:S04]  /*07a0*/  LDG.E.CONSTANT R7, desc[UR6][R4.64] ;  /* 0x0000000604077981 */ /* 0x000ea8000c1e9900 */
[----:B------:R-:W2:Y:S04]  /*07b0*/  LDG.E.CONSTANT R6, desc[UR6][R4.64+0x400] ;  /* 0x0004000604067981 */ /* 0x000ea8000c1e9900 */
[----:B------:R-:W3:Y:S04]  /*07c0*/  LDG.E.CONSTANT R9, desc[UR6][R4.64+0x800] ;  /* 0x0008000604097981 */ /* 0x000ee8000c1e9900 */
[----:B------:R-:W3:Y:S01]  /*07d0*/  LDG.E.CONSTANT R8, desc[UR6][R4.64+0xc00] ;  /* 0x000c000604087981 */ /* 0x000ee2000c1e9900 */
[----:B--2--5:R-:W-:-:S04]  /*07e0*/  IADD3 R2, PT, PT, R6, R7, R2 ;  /* 0x0000000706027210 */ /* 0x024fc80007ffe002 */
[----:B---3--:R-:W-:-:S07]  /*07f0*/  IADD3 R2, PT, PT, R8, R9, R2 ;  /* 0x0000000908027210 */ /* 0x008fce0007ffe002 */
.L_x_104:
[----:B------:R-:W-:Y:S05]  /*0800*/  BSYNC.RECONVERGENT B1 ;  /* 0x0000000000017941 */ /* 0x000fea0003800200 */
.L_x_103:
[----:B------:R-:W-:-:S13]  /*0810*/  ISETP.GE.U32.AND P0, PT, R3, 0x100, PT ;  /* 0x000001000300780c */ /* 0x000fda0003f06070 */
[----:B------:R-:W-:Y:S05]  /*0820*/  @!P0 BRA `(.L_x_113) ;  /* 0x0000000000648947 */ /* 0x000fea0003800000 */
[----:B------:R-:W1:Y:S01]  /*0830*/  S2R R3, SR_LANEID ;  /* 0x0000000000037919 */ /* 0x000e620000000000 */
[----:B-----5:R-:W2:Y:S02]  /*0840*/  REDUX.SUM.S32 UR4, R2 ;  /* 0x00000000020473c4 */ /* 0x020ea4000000c200 */
[----:B--2---:R-:W-:Y:S01]  /*0850*/  IMAD.U32 R9, RZ, RZ, UR4 ;  /* 0x00000004ff097e24 */ /* 0x004fe2000f8e00ff */
[----:B-1----:R-:W-:-:S13]  /*0860*/  ISETP.NE.AND P0, PT, R3, RZ, PT ;  /* 0x000000ff0300720c */ /* 0x002fda0003f05270 */
[----:B0-----:R-:W0:Y:S01]  /*0870*/  @!P0 S2R R5, SR_CgaCtaId ;  /* 0x0000000000058919 */ /* 0x001e220000008800 */
[----:B------:R-:W-:Y:S02]  /*0880*/  @!P0 MOV R4, 0x400 ;  /* 0x0000040000048802 */ /* 0x000fe40000000f00 */
[----:B------:R-:W-:-:S04]  /*0890*/  @!P0 SHF.R.U32.HI R3, RZ, 0x3, R0 ;  /* 0x00000003ff038819 */ /* 0x000fc80000011600 */
[----:B------:R-:W-:Y:S02]  /*08a0*/  @!P0 LOP3.LUT R3, R3, 0x7c, RZ, 0xc0, !PT ;  /* 0x0000007c03038812 */ /* 0x000fe400078ec0ff */
[----:B0-----:R-:W-:-:S05]  /*08b0*/  @!P0 LEA R4, R5, R4, 0x18 ;  /* 0x0000000405048211 */ /* 0x001fca00078ec0ff */
        /* <DEDUP_REMOVED lines=16> */
.L_x_113:
[----:B0-----:R-:W-:Y:S01]  /*09c0*/  LOP3.LUT R4, R0, 0x3e0, RZ, 0xc0, !PT ;  /* 0x000003e000047812 */ /* 0x001fe200078ec0ff */
[----:B------:R-:W0:Y:S04]  /*09d0*/  S2R R10, SR_LANEID ;  /* 0x00000000000a7919 */ /* 0x000e280000000000 */
[----:B------:R-:W-:Y:S01]  /*09e0*/  VIADD R6, R4, 0x20 ;  /* 0x0000002004067836 */ /* 0x000fe20000000000 */
[----:B------:R-:W-:-:S04]  /*09f0*/  LOP3.LUT R4, RZ, R4, RZ, 0x33, !PT ;  /* 0x00000004ff047212 */ /* 0x000fc800078e33ff */
[----:B------:R-:W-:Y:S01]  /*0a00*/  ISETP.GT.U32.AND P0, PT, R6, R3, PT ;  /* 0x000000030600720c */ /* 0x000fe20003f04070 */
[----:B------:R-:W-:-:S05]  /*0a10*/  IMAD.IADD R4, R4, 0x1, R3 ;  /* 0x0000000104047824 */ /* 0x000fca00078e0203 */
[----:B------:R-:W-:-:S05]  /*0a20*/  SEL R5, R4, 0x1f, P0 ;  /* 0x0000001f04057807 */ /* 0x000fca0000000000 */
[----:B-----5:R-:W1:Y:S01]  /*0a30*/  SHFL.DOWN PT, R4, R2, 0x1, R5 ;  /* 0x0820000002047989 */ /* 0x020e6200000e0005 */
[CC--:B0-----:R-:W-:Y:S01]  /*0a40*/  ISETP.GE.AND P0, PT, R10.reuse, R5.reuse, PT ;  /* 0x000000050a00720c */ /* 0x0c1fe20003f06270 */
[C---:B------:R-:W-:Y:S01]  /*0a50*/  VIADD R8, R10.reuse, 0x2 ;  /* 0x000000020a087836 */ /* 0x040fe20000000000 */
[----:B------:R-:W-:Y:S02]  /*0a60*/  ISETP.NE.AND P1, PT, R10, RZ, PT ;  /* 0x000000ff0a00720c */ /* 0x000fe40003f25270 */
[----:B-1----:R-:W-:Y:S02]  /*0a70*/  SEL R7, R4, RZ, !P0 ;  /* 0x000000ff04077207 */ /* 0x002fe40004000000 */
[----:B------:R-:W-:Y:S01]  /*0a80*/  ISETP.GT.AND P0, PT, R8, R5, PT ;  /* 0x000000050800720c */ /* 0x000fe20003f04270 */
[----:B------:R-:W-:-:S08]  /*0a90*/  VIADD R8, R10, 0x4 ;  /* 0x000000040a087836 */ /* 0x000fd00000000000 */
[----:B------:R-:W0:Y:S01]  /*0aa0*/  @!P1 S2R R12, SR_CgaCtaId ;  /* 0x00000000000c9919 */ /* 0x000e220000008800 */
[----:B------:R-:W-:Y:S01]  /*0ab0*/  IMAD.IADD R4, R7, 0x1, R2 ;  /* 0x0000000107047824 */ /* 0x000fe200078e0202 */
[----:B------:R-:W-:-:S04]  /*0ac0*/  @!P1 MOV R9, 0x400 ;  /* 0x0000040000099802 */ /* 0x000fc80000000f00 */
[----:B------:R-:W1:Y:S02]  /*0ad0*/  SHFL.DOWN PT, R6, R4, 0x2, R5 ;  /* 0x0840000004067989 */ /* 0x000e6400000e0005 */
[----:B-1----:R-:W-:Y:S02]  /*0ae0*/  SEL R7, R6, RZ, !P0 ;  /* 0x000000ff06077207 */ /* 0x002fe40004000000 */
[----:B------:R-:W-:Y:S01]  /*0af0*/  ISETP.GT.AND P0, PT, R8, R5, PT ;  /* 0x000000050800720c */ /* 0x000fe20003f04270 */
[----:B------:R-:W-:Y:S01]  /*0b00*/  VIADD R8, R10, 0x10 ;  /* 0x000000100a087836 */ /* 0x000fe20000000000 */
[----:B0-----:R-:W-:Y:S01]  /*0b10*/  @!P1 LEA R12, R12, R9, 0x18 ;  /* 0x000000090c0c9211 */ /* 0x001fe200078ec0ff */
        /* <DEDUP_REMOVED lines=28> */
[----:B------:R-:W3:Y:S01]  /*0ce0*/  LDS.64 R10, [UR4+0x20] ;  /* 0x00002004ff0a7984 */ /* 0x000ee20008000a00 */
[----:B-1----:R-:W-:Y:S02]  /*0cf0*/  SEL R4, R4, RZ, P2 ;  /* 0x000000ff04047207 */ /* 0x002fe40001000000 */
[----:B------:R-:W-:-:S02]  /*0d00*/  ISETP.GT.U32.AND P2, PT, R3, 0x60, PT ;  /* 0x000000600300780c */ /* 0x000fc40003f44070 */
[----:B--2---:R-:W-:Y:S02]  /*0d10*/  SEL R0, R0, RZ, P1 ;  /* 0x000000ff00007207 */ /* 0x004fe40000800000 */
[----:B------:R-:W-:Y:S02]  /*0d20*/  SEL R5, R5, RZ, P2 ;  /* 0x000000ff05057207 */ /* 0x000fe40001000000 */
[----:B------:R-:W-:Y:S02]  /*0d30*/  IADD3 R0, PT, PT, R4, R0, R9 ;  /* 0x0000000004007210 */ /* 0x000fe40007ffe009 */
[C---:B------:R-:W-:Y:S02]  /*0d40*/  ISETP.GT.U32.AND P1, PT, R3.reuse, 0xa0, PT ;  /* 0x000000a00300780c */ /* 0x040fe40003f24070 */
[----:B------:R-:W-:Y:S02]  /*0d50*/  SEL R6, R6, RZ, P3 ;  /* 0x000000ff06067207 */ /* 0x000fe40001800000 */
[----:B------:R-:W-:-:S02]  /*0d60*/  ISETP.GT.U32.AND P2, PT, R3, 0xc0, PT ;  /* 0x000000c00300780c */ /* 0x000fc40003f44070 */
[----:B------:R-:W-:Y:S02]  /*0d70*/  ISETP.GT.U32.AND P3, PT, R3, 0xe0, PT ;  /* 0x000000e00300780c */ /* 0x000fe40003f64070 */
[----:B------:R-:W-:Y:S02]  /*0d80*/  SEL R7, R7, RZ, P1 ;  /* 0x000000ff07077207 */ /* 0x000fe40000800000 */
[----:B------:R-:W-:Y:S02]  /*0d90*/  IADD3 R0, PT, PT, R6, R0, R5 ;  /* 0x0000000006007210 */ /* 0x000fe40007ffe005 */
[----:B---3--:R-:W-:Y:S02]  /*0da0*/  SEL R10, R10, RZ, P2 ;  /* 0x000000ff0a0a7207 */ /* 0x008fe40001000000 */
[----:B------:R-:W-:Y:S02]  /*0db0*/  SEL R11, R11, RZ, P3 ;  /* 0x000000ff0b0b7207 */ /* 0x000fe40001800000 */
[----:B------:R-:W-:-:S05]  /*0dc0*/  IADD3 R0, PT, PT, R10, R0, R7 ;  /* 0x000000000a007210 */ /* 0x000fca0007ffe007 */
[----:B0-----:R-:W-:Y:S01]  /*0dd0*/  IMAD.IADD R9, R0, 0x1, R11 ;  /* 0x0000000100097824 */ /* 0x001fe200078e020b */
[----:B------:R-:W-:Y:S06]  /*0de0*/  BRA `(.L_x_114) ;  /* 0x0000001c00547947 */ /* 0x000fec0003800000 */
.L_x_100:
[----:B------:R-:W0:Y:S01]  /*0df0*/  S2R R0, SR_TID.X ;  /* 0x0000000000007919 */ /* 0x000e220000002100 */
[----:B------:R-:W1:Y:S02]  /*0e00*/  LDCU.64 UR4, c[0x0][0x380] ;  /* 0x00007000ff0477ac */ /* 0x000e640008000a00 */
[----:B-1----:R-:W-:Y:S02]  /*0e10*/  IMAD.U32 R20, RZ, RZ, UR4 ;  /* 0x00000004ff147e24 */ /* 0x002fe4000f8e00ff */
[----:B------:R-:W-:Y:S02]  /*0e20*/  IMAD.U32 R21, RZ, RZ, UR5 ;  /* 0x00000005ff157e24 */ /* 0x000fe4000f8e00ff */
[----:B0-----:R-:W-:-:S04]  /*0e30*/  IMAD.SHL.U32 R2, R0, 0x4, RZ ;  /* 0x0000000400027824 */ /* 0x001fc800078e00ff */
[----:B------:R-:W-:-:S05]  /*0e40*/  IMAD.WIDE.U32 R24, R2, 0x4, R20 ;  /* 0x0000000402187825 */ /* 0x000fca00078e0014 */
[----:B------:R-:W2:Y:S04]  /*0e50*/  LDG.E.128.CONSTANT R4, desc[UR6][R24.64] ;  /* 0x0000000618047981 */ /* 0x000ea8000c1e9d00 */
[----:B------:R-:W3:Y:S04]  /*0e60*/  LDG.E.128.CONSTANT R8, desc[UR6][R24.64+0x1000] ;  /* 0x0010000618087981 */ /* 0x000ee8000c1e9d00 */
[----:B------:R-:W4:Y:S04]  /*0e70*/  LDG.E.128.CONSTANT R12, desc[UR6][R24.64+0x2000] ;  /* 0x00200006180c7981 */ /* 0x000f28000c1e9d00 */
[----:B------:R-:W5:Y:S01]  /*0e80*/  LDG.E.128.CONSTANT R16, desc[UR6][R24.64+0x3000] ;  /* 0x0030000618107981 */ /* 0x000f62000c1e9d00 */
[----:B------:R-:W-:Y:S01]  /*0e90*/  VIADD R22, R3, 0xfffff000 ;  /* 0xfffff00003167836 */ /* 0x000fe20000000000 */
[----:B------:R-:W-:-:S04]  /*0ea0*/  UMOV UR4, 0x1000 ;  /* 0x0000100000047882 */ /* 0x000fc80000000000 */
[----:B------:R-:W-:Y:S02]  /*0eb0*/  ISETP.GE.U32.AND P0, PT, R22, 0x1000, PT ;  /* 0x000010001600780c */ /* 0x000fe40003f06070 */
        /* <DEDUP_REMOVED lines=10> */
[----:B------:R-:W-:-:S07]  /*0f60*/  UMOV UR4, 0x1000 ;  /* 0x0000100000047882 */ /* 0x000fce0000000000 */
[----:B------:R-:W1:Y:S02]  /*0f70*/  LDC.64 R20, c[0x0][0x380] ;  /* 0x0000e000ff147b82 */ /* 0x000e640000000a00 */
.L_x_117:
[----:B------:R-:W-:-:S04]  /*0f80*/  VIADD R25, R2, UR4 ;  /* 0x0000000402197c36 */ /* 0x000fc80008000000 */
[----:B-1----:R-:W-:-:S05]  /*0f90*/  IMAD.WIDE.U32 R24, R25, 0x4, R20 ;  /* 0x0000000419187825 */ /* 0x002fca00078e0014 */
[----:B------:R-:W2:Y:S04]  /*0fa0*/  LDG.E.128.CONSTANT R4, desc[UR6][R24.64] ;  /* 0x0000000618047981 */ /* 0x000ea8000c1e9d00 */
[----:B------:R-:W3:Y:S04]  /*0fb0*/  LDG.E.128.CONSTANT R8, desc[UR6][R24.64+0x1000] ;  /* 0x0010000618087981 */ /* 0x000ee8000c1e9d00 */
[----:B------:R-:W4:Y:S04]  /*0fc0*/  LDG.E.128.CONSTANT R12, desc[UR6][R24.64+0x2000] ;  /* 0x00200006180c7981 */ /* 0x000f28000c1e9d00 */
[----:B------:R-:W5:Y:S01]  /*0fd0*/  LDG.E.128.CONSTANT R16, desc[UR6][R24.64+0x3000] ;  /* 0x0030000618107981 */ /* 0x000f62000c1e9d00 */
[----:B--2---:R-:W-:Y:S01]  /*0fe0*/  IADD3 R5, PT, PT, R5, R4, R23 ;  /* 0x0000000405057210 */ /* 0x004fe20007ffe017 */
[----:B0-----:R-:W-:-:S03]  /*0ff0*/  VIADD R4, R3, -UR4 ;  /* 0x8000000403047c36 */ /* 0x001fc60008000000 */
[----:B------:R-:W-:Y:S02]  /*1000*/  IADD3 R5, PT, PT, R7, R6, R5 ;  /* 0x0000000607057210 */ /* 0x000fe40007ffe005 */
[----:B------:R-:W-:Y:S02]  /*1010*/  ISETP.GE.U32.AND P0, PT, R4, 0x1000, PT ;  /* 0x000010000400780c */ /* 0x000fe40003f06070 */
[----:B---3--:R-:W-:-:S04]  /*1020*/  IADD3 R5, PT, PT, R9, R8, R5 ;  /* 0x0000000809057210 */ /* 0x008fc80007ffe005 */
[----:B------:R-:W-:-:S04]  /*1030*/  IADD3 R5, PT, PT, R11, R10, R5 ;  /* 0x0000000a0b057210 */ /* 0x000fc80007ffe005 */
[----:B----4-:R-:W-:-:S04]  /*1040*/  IADD3 R5, PT, PT, R13, R12, R5 ;  /* 0x0000000c0d057210 */ /* 0x010fc80007ffe005 */
[----:B------:R-:W-:-:S04]  /*1050*/  IADD3 R5, PT, PT, R15, R14, R5 ;  /* 0x0000000e0f057210 */ /* 0x000fc80007ffe005 */
[----:B-----5:R-:W-:-:S04]  /*1060*/  IADD3 R5, PT, PT, R17, R16, R5 ;  /* 0x0000001011057210 */ /* 0x020fc80007ffe005 */
[----:B------:R-:W-:Y:S01]  /*1070*/  IADD3 R23, PT, PT, R19, R18, R5 ;  /* 0x0000001213177210 */ /* 0x000fe20007ffe005 */
[----:B------:R-:W-:Y:S06]  /*1080*/  @!P0 BRA `(.L_x_116) ;  /* 0x0000000000d48947 */ /* 0x000fec0003800000 */
[----:B------:R-:W-:-:S06]  /*1090*/  UIADD3 UR4, UPT, UPT, UR4, 0x1000, URZ ;  /* 0x0000100004047890 */ /* 0x000fcc000fffe0ff */
[----:B------:R-:W-:-:S13]  /*10a0*/  ISETP.LT.U32.AND P0, PT, R22, UR4, PT ;  /* 0x0000000416007c0c */ /* 0x000fda000bf01070 */
[----:B------:R-:W-:Y:S05]  /*10b0*/  @!P0 BRA `(.L_x_117) ;  /* 0xfffffffc00b08947 */ /* 0x000fea000383ffff */
.L_x_115:
[----:B------:R-:W-:-:S13]  /*10c0*/  ISETP.LE.U32.AND P0, PT, R3, UR4, PT ;  /* 0x0000000403007c0c */ /* 0x000fda000bf03070 */
[----:B------:R-:W-:Y:S05]  /*10d0*/  @P0 BRA `(.L_x_116) ;  /* 0x0000000000c00947 */ /* 0x000fea0003800000 */
[----:B------:R-:W-:Y:S01]  /*10e0*/  VIADD R5, R3, -UR4 ;  /* 0x8000000403057c36 */ /* 0x000fe20008000000 */
[----:B------:R-:W-:Y:S04]  /*10f0*/  BSSY.RECONVERGENT B1, `(.L_x_116) ;  /* 0x000002e000017945 */ /* 0x000fe80003800200 */
[----:B------:R-:W-:-:S13]  /*1100*/  ISETP.GE.AND P0, PT, R0, R5, PT ;  /* 0x000000050000720c */ /* 0x000fda0003f06270 */
[----:B------:R-:W-:Y:S05]  /*1110*/  @P0 BRA `(.L_x_118) ;  /* 0x0000000000ac0947 */ /* 0x000fea0003800000 */
[----:B------:R-:W-:Y:S01]  /*1120*/  LOP3.LUT R2, RZ, R0, RZ, 0x33, !PT ;  /* 0x00000000ff027212 */ /* 0x000fe200078e33ff */
[----:B------:R-:W-:Y:S01]  /*1130*/  BSSY.RECONVERGENT B2, `(.L_x_119) ;  /* 0x0000014000027945 */ /* 0x000fe20003800200 */
[----:B------:R-:W-:Y:S02]  /*1140*/  IMAD.MOV.U32 R4, RZ, RZ, R0 ;  /* 0x000000ffff047224 */ /* 0x000fe400078e0000 */
[----:B------:R-:W-:-:S04]  /*1150*/  IADD3 R2, PT, PT, R3, -UR4, R2 ;  /* 0x8000000403027c10 */ /* 0x000fc8000fffe002 */
[C---:B------:R-:W-:Y:S02]  /*1160*/  LOP3.LUT R3, R2.reuse, 0x300, RZ, 0xc0, !PT ;  /* 0x0000030002037812 */ /* 0x040fe400078ec0ff */
[----:B------:R-:W-:Y:S02]  /*1170*/  ISETP.GE.U32.AND P1, PT, R2, 0x300, PT ;  /* 0x000003000200780c */ /* 0x000fe40003f26070 */
[----:B------:R-:W-:-:S13]  /*1180*/  ISETP.NE.AND P0, PT, R3, 0x300, PT ;  /* 0x000003000300780c */ /* 0x000fda0003f05270 */
[----:B------:R-:W-:Y:S05]  /*1190*/  @!P0 BRA `(.L_x_120) ;  /* 0x0000000000348947 */ /* 0x000fea0003800000 */
[----:B------:R-:W-:Y:S01]  /*11a0*/  LEA.HI R2, R2, 0x1, RZ, 0x18 ;  /* 0x0000000102027811 */ /* 0x000fe200078fc0ff */
[----:B------:R-:W-:Y:S02]  /*11b0*/  VIADD R7, R0, UR4 ;  /* 0x0000000400077c36 */ /* 0x000fe40008000000 */
[----:B------:R-:W-:Y:S01]  /*11c0*/  IMAD.MOV.U32 R4, RZ, RZ, R0 ;  /* 0x000000ffff047224 */ /* 0x000fe200078e0000 */
[----:B------:R-:W-:-:S05]  /*11d0*/  LOP3.LUT R2, R2, 0x3, RZ, 0xc0, !PT ;  /* 0x0000000302027812 */ /* 0x000fca00078ec0ff */
[----:B------:R-:W-:-:S07]  /*11e0*/  IMAD.MOV R6, RZ, RZ, -R2 ;  /* 0x000000ffff067224 */ /* 0x000fce00078e0a02 */
.L_x_121:
        /* <DEDUP_REMOVED lines=8> */
.L_x_120:
[----:B------:R-:W-:Y:S05]  /*1270*/  BSYNC.RECONVERGENT B2 ;  /* 0x0000000000027941 */ /* 0x000fea0003800200 */
.L_x_119:
[----:B------:R-:W-:Y:S05]  /*1280*/  @!P1 BRA `(.L_x_118) ;  /* 0x0000000000509947 */ /* 0x000fea0003800000 */
[C---:B------:R-:W-:Y:S02]  /*1290*/  VIADD R12, R4.reuse, 0x200 ;  /* 0x00000200040c7836 */ /* 0x040fe40000000000 */
[----:B------:R-:W-:-:S07]  /*12a0*/  VIADD R13, R4, UR4 ;  /* 0x00000004040d7c36 */ /* 0x000fce0008000000 */
.L_x_122:
        /* <DEDUP_REMOVED lines=18> */
.L_x_118:
[----:B------:R-:W-:Y:S05]  /*13d0*/  BSYNC.RECONVERGENT B1 ;  /* 0x0000000000017941 */ /* 0x000fea0003800200 */
.L_x_116:
[----:B------:R-:W0:Y:S01]  /*13e0*/  S2R R2, SR_LANEID ;  /* 0x0000000000027919 */ /* 0x000e220000000000 */
[----:B------:R-:W1:Y:S02]  /*13f0*/  REDUX.SUM.S32 UR4, R23 ;  /* 0x00000000170473c4 */ /* 0x000e64000000c200 */
[----:B-1----:R-:W-:Y:S01]  /*1400*/  IMAD.U32 R9, RZ, RZ, UR4 ;  /* 0x00000004ff097e24 */ /* 0x002fe2000f8e00ff */
[----:B0-----:R-:W-:-:S13]  /*1410*/  ISETP.NE.AND P0, PT, R2, RZ, PT ;  /* 0x000000ff0200720c */ /* 0x001fda0003f05270 */
[----:B------:R-:W0:Y:S01]  /*1420*/  @!P0 S2R R4, SR_CgaCtaId ;  /* 0x0000000000048919 */ /* 0x000e220000008800 */
        /* <DEDUP_REMOVED lines=20> */
.L_x_99:
        /* <DEDUP_REMOVED lines=12> */
.L_x_125:
[----:B------:R-:W-:Y:S05]  /*1630*/  BSYNC.RECONVERGENT B1 ;  /* 0x0000000000017941 */ /* 0x000fea0003800200 */
.L_x_124:
        /* <DEDUP_REMOVED lines=16> */
.L_x_130:
        /* <DEDUP_REMOVED lines=9> */
.L_x_129:
[----:B------:R-:W-:Y:S05]  /*17d0*/  BSYNC.RECONVERGENT B2 ;  /* 0x0000000000027941 */ /* 0x000fea0003800200 */
.L_x_128:
        /* <DEDUP_REMOVED lines=10> */
.L_x_133:
        /* <DEDUP_REMOVED lines=30> */
.L_x_132:
[----:B------:R-:W-:Y:S05]  /*1a60*/  BSYNC.RECONVERGENT B2 ;  /* 0x0000000000027941 */ /* 0x000fea0003800200 */
.L_x_131:
        /* <DEDUP_REMOVED lines=22> */
.L_x_135:
[----:B------:R-:W-:Y:S05]  /*1bd0*/  BSYNC.RECONVERGENT B2 ;  /* 0x0000000000027941 */ /* 0x000fea0003800200 */
.L_x_134:
        /* <DEDUP_REMOVED lines=8> */
.L_x_127:
[----:B------:R-:W-:Y:S05]  /*1c60*/  BSYNC.RECONVERGENT B1 ;  /* 0x0000000000017941 */ /* 0x000fea0003800200 */
.L_x_126:
        /* <DEDUP_REMOVED lines=27> */
.L_x_136:
        /* <DEDUP_REMOVED lines=10> */
[C---:B------:R-:W-:Y:S01]  /*1ec0*/  ISETP.NE.AND P1, PT, R8.reuse, RZ, PT ;  /* 0x000000ff0800720c */ /* 0x040fe20003f25270 */
[----:B------:R-:W-:Y:S01]  /*1ed0*/  VIADD R10, R8, 0x4 ;  /* 0x00000004080a7836 */ /* 0x000fe20000000000 */
[----:B-1----:R-:W-:Y:S02]  /*1ee0*/  SEL R5, R4, RZ, !P0 ;  /* 0x000000ff04057207 */ /* 0x002fe40004000000 */
[----:B------:R-:W-:-:S09]  /*1ef0*/  ISETP.GT.AND P0, PT, R6, R11, PT ;  /* 0x0000000b0600720c */ /* 0x000fd20003f04270 */
[----:B------:R-:W0:Y:S01]  /*1f00*/  @!P1 S2R R9, SR_CgaCtaId ;  /* 0x0000000000099919 */ /* 0x000e220000008800 */
[----:B------:R-:W-:-:S05]  /*1f10*/  IMAD.IADD R5, R5, 0x1, R2 ;  /* 0x0000000105057824 */ /* 0x000fca00078e0202 */
[----:B------:R-:W1:Y:S02]  /*1f20*/  SHFL.DOWN PT, R4, R5, 0x2, R11 ;  /* 0x0840000005047989 */ /* 0x000e6400000e000b */
[----:B-1----:R-:W-:Y:S02]  /*1f30*/  SEL R4, R4, RZ, !P0 ;  /* 0x000000ff04047207 */ /* 0x002fe40004000000 */
[----:B------:R-:W-:-:S03]  /*1f40*/  ISETP.GT.AND P0, PT, R10, R11, PT ;  /* 0x0000000b0a00720c */ /* 0x000fc60003f04270 */
[----:B------:R-:W-:Y:S01]  /*1f50*/  IMAD.IADD R4, R5, 0x1, R4 ;  /* 0x0000000105047824 */ /* 0x000fe200078e0204 */
[----:B------:R-:W-:-:S04]  /*1f60*/  @!P1 SHF.R.U32.HI R5, RZ, 0x3, R0 ;  /* 0x00000003ff059819 */ /* 0x000fc80000011600 */
[----:B------:R-:W1:Y:S01]  /*1f70*/  SHFL.DOWN PT, R6, R4, 0x4, R11 ;  /* 0x0880000004067989 */ /* 0x000e6200000e000b */
[----:B------:R-:W-:Y:S02]  /*1f80*/  @!P1 LOP3.LUT R5, R5, 0x7c, RZ, 0xc0, !PT ;  /* 0x0000007c05059812 */ /* 0x000fe400078ec0ff */
[----:B-1----:R-:W-:Y:S01]  /*1f90*/  SEL R7, R6, RZ, !P0 ;  /* 0x000000ff06077207 */ /* 0x002fe20004000000 */
[C---:B------:R-:W-:Y:S02]  /*1fa0*/  VIADD R6, R8.reuse, 0x8 ;  /* 0x0000000808067836 */ /* 0x040fe40000000000 */
[----:B------:R-:W-:Y:S02]  /*1fb0*/  VIADD R8, R8, 0x10 ;  /* 0x0000001008087836 */ /* 0x000fe40000000000 */
[----:B------:R-:W-:Y:S01]  /*1fc0*/  IMAD.IADD R7, R4, 0x1, R7 ;  /* 0x0000000104077824 */ /* 0x000fe200078e0207 */
[----:B------:R-:W-:Y:S02]  /*1fd0*/  ISETP.GT.AND P0, PT, R6, R11, PT ;  /* 0x0000000b0600720c */ /* 0x000fe40003f04270 */
[----:B------:R-:W-:-:S02]  /*1fe0*/  @!P1 MOV R6, 0x400 ;  /* 0x0000040000069802 */ /* 0x000fc40000000f00 */
[----:B------:R-:W1:Y:S02]  /*1ff0*/  SHFL.DOWN PT, R2, R7, 0x8, R11 ;  /* 0x0900000007027989 */ /* 0x000e6400000e000b */
[----:B0-----:R-:W-:-:S05]  /*2000*/  @!P1 LEA R6, R9, R6, 0x18 ;  /* 0x0000000609069211 */ /* 0x001fca00078ec0ff */
        /* <DEDUP_REMOVED lines=36> */
.L_x_123:
[----:B------:R-:W0:Y:S01]  /*2250*/  S2R R11, SR_TID.X ;  /* 0x00000000000b7919 */ /* 0x000e220000002100 */
[----:B------:R-:W1:Y:S02]  /*2260*/  LDCU.64 UR4, c[0x0][0x380] ;  /* 0x00007000ff0477ac */ /* 0x000e640008000a00 */
[----:B-1----:R-:W-:Y:S02]  /*2270*/  IMAD.U32 R6, RZ, RZ, UR4 ;  /* 0x00000004ff067e24 */ /* 0x002fe4000f8e00ff */
[----:B------:R-:W-:Y:S02]  /*2280*/  IMAD.U32 R7, RZ, RZ, UR5 ;  /* 0x00000005ff077e24 */ /* 0x000fe4000f8e00ff */
        /* <DEDUP_REMOVED lines=19> */
[----:B------:R-:W-:-:S03]  /*23c0*/  IMAD.MOV.U32 R2, RZ, RZ, 0x1000 ;  /* 0x00001000ff027424 */ /* 0x000fc600078e00ff */
[----:B----4-:R-:W-:-:S04]  /*23d0*/  IADD3 R0, PT, PT, R15, R8, R0 ;  /* 0x000000080f007210 */ /* 0x010fc80007ffe000 */
[----:B-----5:R-:W-:-:S04]  /*23e0*/  IADD3 R0, PT, PT, R17, R12, R0 ;  /* 0x0000000c11007210 */ /* 0x020fc80007ffe000 */
[----:B------:R-:W-:Y:S01]  /*23f0*/  IADD3 R14, PT, PT, R19, R14, R0 ;  /* 0x0000000e130e7210 */ /* 0x000fe20007ffe000 */
[----:B------:R-:W-:-:S05]  /*2400*/  VIADD R0, R3, 0xfffff000 ;  /* 0xfffff00003007836 */ /* 0x000fca0000000000 */
[----:B------:R-:W-:Y:S02]  /*2410*/  ISETP.GE.U32.AND P0, PT, R0, 0x1000, PT ;  /* 0x000010000000780c */ /* 0x000fe40003f06070 */
[----:B------:R-:W-:-:S04]  /*2420*/  IADD3 R14, PT, PT, R21, R16, R14 ;  /* 0x00000010150e7210 */ /* 0x000fc80007ffe00e */
[----:B------:R-:W-:-:S05]  /*2430*/  IADD3 R23, PT, PT, R23, R18, R14 ;  /* 0x0000001217177210 */ /* 0x000fca0007ffe00e */
[----:B------:R-:W-:Y:S02]  /*2440*/  IMAD.IADD R10, R10, 0x1, R23 ;  /* 0x000000010a0a7824 */ /* 0x000fe400078e0217 */
[----:B------:R-:W-:Y:S05]  /*2450*/  @!P0 BRA `(.L_x_137) ;  /* 0x0000000000908947 */ /* 0x000fea0003800000 */
[----:B------:R-:W0:Y:S01]  /*2460*/  LDC R3, c[0x0][0x390] ;  /* 0x0000e400ff037b82 */ /* 0x000e220000000800 */
[----:B------:R-:W-:-:S07]  /*2470*/  IMAD.MOV.U32 R2, RZ, RZ, 0x1000 ;  /* 0x00001000ff027424 */ /* 0x000fce00078e00ff */
[----:B------:R-:W1:Y:S02]  /*2480*/  LDC.64 R6, c[0x0][0x380] ;  /* 0x0000e000ff067b82 */ /* 0x000e640000000a00 */
.L_x_139:
[----:B------:R-:W-:Y:S02]  /*2490*/  IMAD.IADD R19, R11, 0x1, R2 ;  /* 0x000000010b137824 */ /* 0x000fe400078e0202 */
[----:B------:R-:W-:-:S04]  /*24a0*/  IMAD.WIDE.U32 R8, R2, 0x4, R4 ;  /* 0x0000000402087825 */ /* 0x000fc800078e0004 */
[----:B-1----:R-:W-:Y:S01]  /*24b0*/  IMAD.WIDE.U32 R18, R19, 0x4, R6 ;  /* 0x0000000413127825 */ /* 0x002fe200078e0006 */
        /* <DEDUP_REMOVED lines=16> */
[----:B--2---:R-:W-:Y:S01]  /*25c0*/  IADD3 R13, PT, PT, R13, R26, R10 ;  /* 0x0000001a0d0d7210 */ /* 0x004fe20007ffe00a */
[----:B0-----:R-:W-:-:S05]  /*25d0*/  IMAD.IADD R10, R3, 0x1, -R2 ;  /* 0x00000001030a7824 */ /* 0x001fca00078e0a02 */
[----:B------:R-:W-:Y:S02]  /*25e0*/  ISETP.GE.U32.AND P0, PT, R10, 0x1000, PT ;  /* 0x000010000a00780c */ /* 0x000fe40003f06070 */
        /* <DEDUP_REMOVED lines=8> */
[----:B------:R-:W-:-:S05]  /*2670*/  VIADD R2, R2, 0x1000 ;  /* 0x0000100002027836 */ /* 0x000fca0000000000 */
[----:B------:R-:W-:-:S13]  /*2680*/  ISETP.GT.U32.AND P0, PT, R2, R0, PT ;  /* 0x000000000200720c */ /* 0x000fda0003f04070 */
[----:B------:R-:W-:Y:S05]  /*2690*/  @!P0 BRA `(.L_x_139) ;  /* 0xfffffffc007c8947 */ /* 0x000fea000383ffff */
.L_x_137:
[----:B------:R-:W-:-:S13]  /*26a0*/  ISETP.GE.U32.AND P0, PT, R2, R3, PT ;  /* 0x000000030200720c */ /* 0x000fda0003f06070 */
[----:B------:R-:W-:Y:S05]  /*26b0*/  @P0 BRA `(.L_x_138) ;  /* 0x0000000000c00947 */ /* 0x000fea0003800000 */
[----:B------:R-:W-:Y:S01]  /*26c0*/  IMAD.IADD R0, R3, 0x1, -R2 ;  /* 0x0000000103007824 */ /* 0x000fe200078e0a02 */
[----:B------:R-:W-:Y:S04]  /*26d0*/  BSSY.RECONVERGENT B1, `(.L_x_138) ;  /* 0x000002e000017945 */ /* 0x000fe80003800200 */
[----:B------:R-:W-:-:S13]  /*26e0*/  ISETP.GE.AND P0, PT, R11, R0, PT ;  /* 0x000000000b00720c */ /* 0x000fda0003f06270 */
[----:B------:R-:W-:Y:S05]  /*26f0*/  @P0 BRA `(.L_x_140) ;  /* 0x0000000000ac0947 */ /* 0x000fea0003800000 */
[----:B------:R-:W-:Y:S01]  /*2700*/  LOP3.LUT R4, RZ, R11, RZ, 0x33, !PT ;  /* 0x0000000bff047212 */ /* 0x000fe200078e33ff */
[----:B------:R-:W-:Y:S03]  /*2710*/  BSSY.RECONVERGENT B2, `(.L_x_141) ;  /* 0x0000014000027945 */ /* 0x000fe60003800200 */
[----:B------:R-:W-:-:S04]  /*2720*/  IADD3 R4, PT, PT, -R2, R3, R4 ;  /* 0x0000000302047210 */ /* 0x000fc80007ffe104 */
[C---:B------:R-:W-:Y:S02]  /*2730*/  LOP3.LUT R3, R4.reuse, 0x300, RZ, 0xc0, !PT ;  /* 0x0000030004037812 */ /* 0x040fe400078ec0ff */
[----:B------:R-:W-:Y:S02]  /*2740*/  ISETP.GE.U32.AND P1, PT, R4, 0x300, PT ;  /* 0x000003000400780c */ /* 0x000fe40003f26070 */
[----:B------:R-:W-:Y:S01]  /*2750*/  ISETP.NE.AND P0, PT, R3, 0x300, PT ;  /* 0x000003000300780c */ /* 0x000fe20003f05270 */
[----:B------:R-:W-:-:S12]  /*2760*/  IMAD.MOV.U32 R3, RZ, RZ, R11 ;  /* 0x000000ffff037224 */ /* 0x000fd800078e000b */
[----:B------:R-:W-:Y:S05]  /*2770*/  @!P0 BRA `(.L_x_142) ;  /* 0x0000000000348947 */ /* 0x000fea0003800000 */
[----:B------:R-:W-:Y:S01]  /*2780*/  LEA.HI R3, R4, 0x1, RZ, 0x18 ;  /* 0x0000000104037811 */ /* 0x000fe200078fc0ff */
[----:B------:R-:W-:-:S03]  /*2790*/  IMAD.IADD R9, R11, 0x1, R2 ;  /* 0x000000010b097824 */ /* 0x000fc600078e0202 */
[----:B------:R-:W-:Y:S01]  /*27a0*/  LOP3.LUT R4, R3, 0x3, RZ, 0xc0, !PT ;  /* 0x0000000303047812 */ /* 0x000fe200078ec0ff */
[----:B------:R-:W-:-:S04]  /*27b0*/  IMAD.MOV.U32 R3, RZ, RZ, R11 ;  /* 0x000000ffff037224 */ /* 0x000fc800078e000b */
[----:B------:R-:W-:-:S07]  /*27c0*/  IMAD.MOV R8, RZ, RZ, -R4 ;  /* 0x000000ffff087224 */ /* 0x000fce00078e0a04 */
.L_x_143:
        /* <DEDUP_REMOVED lines=8> */
.L_x_142:
[----:B------:R-:W-:Y:S05]  /*2850*/  BSYNC.RECONVERGENT B2 ;  /* 0x0000000000027941 */ /* 0x000fea0003800200 */
.L_x_141:
[----:B------:R-:W-:Y:S05]  /*2860*/  @!P1 BRA `(.L_x_140) ;  /* 0x0000000000509947 */ /* 0x000fea0003800000 */
[C---:B------:R-:W-:Y:S02]  /*2870*/  IMAD.IADD R15, R3.reuse, 0x1, R2 ;  /* 0x00000001030f7824 */ /* 0x040fe400078e0202 */
[----:B------:R-:W-:-:S07]  /*2880*/  VIADD R14, R3, 0x200 ;  /* 0x00000200030e7836 */ /* 0x000fce0000000000 */
.L_x_144:
        /* <DEDUP_REMOVED lines=18> */
.L_x_140:
[----:B------:R-:W-:Y:S05]  /*29b0*/  BSYNC.RECONVERGENT B1 ;  /* 0x0000000000017941 */ /* 0x000fea0003800200 */
.L_x_138:
        /* <DEDUP_REMOVED lines=24> */
.L_x_114:
[----:B------:R-:W-:Y:S05]  /*2b40*/  BSYNC.RECONVERGENT B0 ;  /* 0x0000000000007941 */ /* 0x000fea0003800200 */
.L_x_98:
[----:B------:R-:W-:Y:S05]  /*2b50*/  @P0 EXIT ;  /* 0x000000000000094d */ /* 0x000fea0003800000 */
[----:B------:R-:W2:Y:S01]  /*2b60*/  LDC.64 R2, c[0x0][0x388] ;  /* 0x0000e200ff027b82 */ /* 0x000ea20000000a00 */
[----:B------:R-:W0:Y:S02]  /*2b70*/  LDCU UR4, c[0x0][0x398] ;  /* 0x00007300ff0477ac */ /* 0x000e240008000800 */
[----:B01----:R-:W-:-:S05]  /*2b80*/  VIADD R9, R9, UR4 ;  /* 0x0000000409097c36 */ /* 0x003fca0008000000 */
[----:B--2---:R-:W-:Y:S01]  /*2b90*/  STG.E desc[UR6][R2.64], R9 ;  /* 0x0000000902007986 */ /* 0x004fe2000c101906 */
[----:B------:R-:W-:Y:S05]  /*2ba0*/  EXIT ;  /* 0x000000000000794d */ /* 0x000fea0003800000 */
.L_x_145:
        /* <DEDUP_REMOVED lines=13> */
.L_x_498:


//--------------------- .text._ZN3cub18CUB_300001_SM_10006detail10radix_sort29DeviceRadixSortOnesweepKernelINS1_5radix10policy_hubIiijE10Policy1000ELNS0_9SortOrderE0EiijiiNS1_21identity_decomposer_tEEEvPT5_SB_PT3_PKSC_PT1_PKSG_PT2_PKSK_T4_iiT6_ --------------------------
	.section	.text._ZN3cub18CUB_300001_SM_10006detail10radix_sort29DeviceRadixSortOnesweepKernelINS1_5radix10policy_hubIiijE10Policy1000ELNS0_9SortOrderE0EiijiiNS1_21identity_decomposer_tEEEvPT5_SB_PT3_PKSC_PT1_PKSG_PT2_PKSK_T4_iiT6_,"ax",@progbits
	.align	128
        .global         _ZN3cub18CUB_300001_SM_10006detail10radix_sort29DeviceRadixSortOnesweepKernelINS1_5radix10policy_hubIiijE10Policy1000ELNS0_9SortOrderE0EiijiiNS1_21identity_decomposer_tEEEvPT5_SB_PT3_PKSC_PT1_PKSG_PT2_PKSK_T4_iiT6_
        .type           _ZN3cub18CUB_300001_SM_10006detail10radix_sort29DeviceRadixSortOnesweepKernelINS1_5radix10policy_hubIiijE10Policy1000ELNS0_9SortOrderE0EiijiiNS1_21identity_decomposer_tEEEvPT5_SB_PT3_PKSC_PT1_PKSG_PT2_PKSK_T4_iiT6_,@function
        .size           _ZN3cub18CUB_300001_SM_10006detail10radix_sort29DeviceRadixSortOnesweepKernelINS1_5radix10policy_hubIiijE10Policy1000ELNS0_9SortOrderE0EiijiiNS1_21identity_decomposer_tEEEvPT5_SB_PT3_PKSC_PT1_PKSG_PT2_PKSK_T4_iiT6_,(.L_x_499 - _ZN3cub18CUB_300001_SM_10006detail10radix_sort29DeviceRadixSortOnesweepKernelINS1_5radix10policy_hubIiijE10Policy1000ELNS0_9SortOrderE0EiijiiNS1_21identity_decomposer_tEEEvPT5_SB_PT3_PKSC_PT1_PKSG_PT2_PKSK_T4_iiT6_)
        .other          _ZN3cub18CUB_300001_SM_10006detail10radix_sort29DeviceRadixSortOnesweepKernelINS1_5radix10policy_hubIiijE10Policy1000ELNS0_9SortOrderE0EiijiiNS1_21identity_decomposer_tEEEvPT5_SB_PT3_PKSC_PT1_PKSG_PT2_PKSK_T4_iiT6_,@"STO_CUDA_ENTRY STV_DEFAULT"
_ZN3cub18CUB_300001_SM_10006detail10radix_sort29DeviceRadixSortOnesweepKernelINS1_5radix10policy_hubIiijE10Policy1000ELNS0_9SortOrderE0EiijiiNS1_21identity_decomposer_tEEEvPT5_SB_PT3_PKSC_PT1_PKSG_PT2_PKSK_T4_iiT6_:
.text._ZN3cub18CUB_300001_SM_10006detail10radix_sort29DeviceRadixSortOnesweepKernelINS1_5radix10policy_hubIiijE10Policy1000ELNS0_9SortOrderE0EiijiiNS1_21identity_decomposer_tEEEvPT5_SB_PT3_PKSC_PT1_PKSG_PT2_PKSK_T4_iiT6_:
[----:B------:R-:W-:Y:S01]  /*0000*/  LDC R1, c[0x0][0x37c] ;  /* 0x0000df00ff017b82 */ /* 0x000fe20000000800 */
[----:B------:R-:W0:Y:S01]  /*0010*/  S2R R35, SR_TID.X ;  /* 0x0000000000237919 */ /* 0x000e220000002100 */
[----:B------:R-:W-:Y:S01]  /*0020*/  MOV R77, 0x400 ;  /* 0x00000400004d7802 */ /* 0x000fe20000000f00 */
[----:B------:R-:W1:Y:S01]  /*0030*/  LDCU.64 UR8, c[0x0][0x358] ;  /* 0x00006b00ff0877ac */ /* 0x000e620008000a00 */
[----:B------:R-:W-:Y:S01]  /*0040*/  BSSY.RECONVERGENT B0, `(.L_x_146) ;  /* 0x000000c000007945 */ /* 0x000fe20003800200 */
[----:B------:R-:W2:Y:S01]  /*0050*/  S2R R0, SR_CgaCtaId ;  /* 0x0000000000007919 */ /* 0x000ea20000008800 */
[----:B0-----:R-:W-:Y:S02]  /*0060*/  ISETP.NE.AND P0, PT, R35, RZ, PT ;  /* 0x000000ff2300720c */ /* 0x001fe40003f05270 */
[----:B--2---:R-:W-:-:S11]  /*0070*/  LEA R77, R0, R77, 0x18 ;  /* 0x0000004d004d7211 */ /* 0x004fd600078ec0ff */
[----:B-1----:R-:W-:Y:S05]  /*0080*/  @P0 BRA `(.L_x_147) ;  /* 0x00000000001c0947 */ /* 0x002fea0003800000 */
[----:B------:R-:W0:Y:S01]  /*0090*/  LDC.64 R2, c[0x0][0x388] ;  /* 0x0000e200ff027b82 */ /* 0x000e220000000a00 */
[----:B------:R-:W-:-:S05]  /*00a0*/  IMAD.MOV.U32 R5, RZ, RZ, 0x1 ;  /* 0x00000001ff057424 */ /* 0x000fca00078e00ff */
[----:B0-----:R-:W2:Y:S02]  /*00b0*/  ATOMG.E.ADD.STRONG.GPU PT, R2, desc[UR8][R2.64], R5 ;  /* 0x80000005020279a8 */ /* 0x001ea400081ef108 */
[----:B------:R-:W0:Y:S01]  /*00c0*/  S2UR UR5, SR_CgaCtaId ;  /* 0x00000000000579c3 */ /* 0x000e220000008800 */
[----:B------:R-:W-:Y:S02]  /*00d0*/  UMOV UR4, 0x400 ;  /* 0x0000040000047882 */ /* 0x000fe40000000000 */
[----:B0-----:R-:W-:-:S09]  /*00e0*/  ULEA UR4, UR5, UR4, 0x18 ;  /* 0x0000000405047291 */ /* 0x001fd2000f8ec0ff */
[----:B--2---:R0:W-:Y:S03]  /*00f0*/  STS [UR4+0x8a00], R2 ;  /* 0x008a0002ff007988 */ /* 0x0041e60008000804 */
.L_x_147:
[----:B------:R-:W-:Y:S05]  /*0100*/  BSYNC.RECONVERGENT B0 ;  /* 0x0000000000007941 */ /* 0x000fea0003800200 */
.L_x_146:
[----:B------:R-:W-:Y:S01]  /*0110*/  BAR.SYNC.DEFER_BLOCKING 0x0 ;  /* 0x0000000000007b1d */ /* 0x000fe20000010000 */
[----:B------:R-:W-:-:S05]  /*0120*/  SHF.R.U32.HI R0, RZ, 0x5, R35 ;  /* 0x00000005ff007819 */ /* 0x000fca0000011623 */
[----:B------:R-:W1:Y:S01]  /*0130*/  LDCU UR4, c[0x0][0x3c0] ;  /* 0x00007800ff0477ac */ /* 0x000e620008000800 */
[----:B------:R-:W2:Y:S01]  /*0140*/  S2R R72, SR_LANEID ;  /* 0x0000000000487919 */ /* 0x000ea20000000000 */
[----:B------:R-:W3:Y:S02]  /*0150*/  LDS R75, [R77+0x8a00] ;  /* 0x008a00004d4b7984 */ /* 0x000ee40000000800 */
[----:B---3--:R-:W-:-:S04]  /*0160*/  IMAD R73, R75, 0x2280, RZ ;  /* 0x000022804b497824 */ /* 0x008fc800078e02ff */
[----:B------:R-:W-:-:S05]  /*0170*/  VIADD R71, R73, 0x2280 ;  /* 0x0000228049477836 */ /* 0x000fca0000000000 */
[----:B-1----:R-:W-:-:S13]  /*0180*/  ISETP.GT.AND P0, PT, R71, UR4, PT ;  /* 0x0000000447007c0c */ /* 0x002fda000bf04270 */
[----:B--2---:R-:W-:Y:S05]  /*0190*/  @P0 BRA `(.L_x_148) ;  /* 0x0000000000800947 */ /* 0x004fea0003800000 */
[----:B------:R-:W0:Y:S01]  /*01a0*/  LDCU.64 UR4, c[0x0][0x3a8] ;  /* 0x00007500ff0477ac */ /* 0x000e220008000a00 */
[C---:B------:R-:W-:Y:S02]  /*01b0*/  LOP3.LUT R70, R35.reuse, 0x1f, RZ, 0xc0, !PT ;  /* 0x0000001f23467812 */ /* 0x040fe400078ec0ff */
[----:B------:R-:W-:-:S05]  /*01c0*/  LOP3.LUT R3, R35, 0x3e0, RZ, 0xc0, !PT ;  /* 0x000003e023037812 */ /* 0x000fca00078ec0ff */
[----:B------:R-:W-:-:S05]  /*01d0*/  IMAD R70, R3, 0x17, R70 ;  /* 0x0000001703467824 */ /* 0x000fca00078e0246 */
[----:B------:R-:W-:-:S05]  /*01e0*/  IADD3 R39, P0, PT, R73, R70, RZ ;  /* 0x0000004649277210 */ /* 0x000fca0007f1e0ff */
[----:B------:R-:W-:Y:S01]  /*01f0*/  IMAD.X R40, RZ, RZ, RZ, P0 ;  /* 0x000000ffff287224 */ /* 0x000fe200000e06ff */
[----:B0-----:R-:W-:-:S04]  /*0200*/  LEA R2, P0, R39, UR4, 0x2 ;  /* 0x0000000427027c11 */ /* 0x001fc8000f8010ff */
[----:B------:R-:W-:-:S05]  /*0210*/  LEA.HI.X R3, R39, UR5, R40, 0x2, P0 ;  /* 0x0000000527037c11 */ /* 0x000fca00080f1428 */
[----:B------:R0:W5:Y:S04]  /*0220*/  LDG.E R69, desc[UR8][R2.64] ;  /* 0x0000000802457981 */ /* 0x000168000c1e1900 */
        /* <DEDUP_REMOVED lines=21> */
[----:B------:R0:W5:Y:S01]  /*0380*/  LDG.E R47, desc[UR8][R2.64+0xb00] ;  /* 0x000b0008022f7981 */ /* 0x000162000c1e1900 */
[----:B------:R-:W-:Y:S05]  /*0390*/  BRA `(.L_x_149) ;  /* 0x0000000400907947 */ /* 0x000fea0003800000 */
.L_x_148:
[C---:B------:R-:W-:Y:S01]  /*03a0*/  LOP3.LUT R70, R35.reuse, 0x1f, RZ, 0xc0, !PT ;  /* 0x0000001f23467812 */ /* 0x040fe200078ec0ff */
[----:B------:R-:W1:Y:S01]  /*03b0*/  LDCU.64 UR6, c[0x0][0x3a8] ;  /* 0x00007500ff0677ac */ /* 0x000e620008000a00 */
[----:B------:R-:W-:Y:S01]  /*03c0*/  LOP3.LUT R3, R35, 0x3e0, RZ, 0xc0, !PT ;  /* 0x000003e023037812 */ /* 0x000fe200078ec0ff */
[----:B------:R-:W-:Y:S01]  /*03d0*/  IMAD.MOV.U32 R69, RZ, RZ, 0x7fffffff ;  /* 0x7fffffffff457424 */ /* 0x000fe200078e00ff */
[----:B------:R-:W-:-:S03]  /*03e0*/  IADD3 R5, PT, PT, -R73, UR4, RZ ;  /* 0x0000000449057c10 */ /* 0x000fc6000fffe1ff */
[----:B------:R-:W-:-:S04]  /*03f0*/  IMAD R70, R3, 0x17, R70 ;  /* 0x0000001703467824 */ /* 0x000fc800078e0246 */
[C---:B------:R-:W-:Y:S01]  /*0400*/  VIADD R4, R70.reuse, 0x40 ;  /* 0x0000004046047836 */ /* 0x040fe20000000000 */
[----:B------:R-:W-:Y:S01]  /*0410*/  IADD3 R39, P2, PT, R73, R70, RZ ;  /* 0x0000004649277210 */ /* 0x000fe20007f5e0ff */
[C---:B0-----:R-:W-:Y:S01]  /*0420*/  VIADD R2, R70.reuse, 0x20 ;  /* 0x0000002046027836 */ /* 0x041fe20000000000 */
[CC--:B------:R-:W-:Y:S01]  /*0430*/  ISETP.GE.AND P6, PT, R70.reuse, R5.reuse, PT ;  /* 0x000000054600720c */ /* 0x0c0fe20003fc6270 */
[----:B------:R-:W-:Y:S01]  /*0440*/  VIADD R6, R70, 0x80 ;  /* 0x0000008046067836 */ /* 0x000fe20000000000 */
[-C--:B------:R-:W-:Y:S01]  /*0450*/  ISETP.GE.AND P1, PT, R4, R5.reuse, PT ;  /* 0x000000050400720c */ /* 0x080fe20003f26270 */
[----:B------:R-:W-:Y:S01]  /*0460*/  VIADD R4, R70, 0x60 ;  /* 0x0000006046047836 */ /* 0x000fe20000000000 */
[-C--:B------:R-:W-:Y:S01]  /*0470*/  ISETP.GE.AND P0, PT, R2, R5.reuse, PT ;  /* 0x000000050200720c */ /* 0x080fe20003f06270 */
[----:B------:R-:W-:Y:S01]  /*0480*/  IMAD.X R40, RZ, RZ, RZ, P2 ;  /* 0x000000ffff287224 */ /* 0x000fe200010e06ff */
[C---:B-1----:R-:W-:Y:S02]  /*0490*/  LEA R2, P4, R39.reuse, UR6, 0x2 ;  /* 0x0000000627027c11 */ /* 0x042fe4000f8810ff */
[-C--:B------:R-:W-:Y:S01]  /*04a0*/  ISETP.GE.AND P2, PT, R4, R5.reuse, PT ;  /* 0x000000050400720c */ /* 0x080fe20003f46270 */
[----:B------:R-:W-:Y:S01]  /*04b0*/  VIADD R4, R70, 0xa0 ;  /* 0x000000a046047836 */ /* 0x000fe20000000000 */
[----:B------:R-:W-:Y:S01]  /*04c0*/  LEA.HI.X R3, R39, UR7, R40, 0x2, P4 ;  /* 0x0000000727037c11 */ /* 0x000fe2000a0f1428 */
[----:B------:R-:W-:Y:S01]  /*04d0*/  IMAD.MOV.U32 R68, RZ, RZ, 0x7fffffff ;  /* 0x7fffffffff447424 */ /* 0x000fe200078e00ff */
[-C--:B------:R-:W-:Y:S01]  /*04e0*/  ISETP.GE.AND P3, PT, R6, R5.reuse, PT ;  /* 0x000000050600720c */ /* 0x080fe20003f66270 */
[----:B------:R-:W-:Y:S01]  /*04f0*/  VIADD R6, R70, 0xc0 ;  /* 0x000000c046067836 */ /* 0x000fe20000000000 */
[-C--:B------:R-:W-:Y:S01]  /*0500*/  ISETP.GE.AND P4, PT, R4, R5.reuse, PT ;  /* 0x000000050400720c */ /* 0x080fe20003f86270 */
[----:B------:R-:W-:Y:S01]  /*0510*/  VIADD R4, R70, 0xe0 ;  /* 0x000000e046047836 */ /* 0x000fe20000000000 */
[----:B------:R1:W5:Y:S01]  /*0520*/  @!P6 LDG.E R69, desc[UR8][R2.64] ;  /* 0x000000080245e981 */ /* 0x000362000c1e1900 */
[----:B------:R-:W-:Y:S01]  /*0530*/  IMAD.MOV.U32 R66, RZ, RZ, 0x7fffffff ;  /* 0x7fffffffff427424 */ /* 0x000fe200078e00ff */
[----:B------:R-:W-:-:S02]  /*0540*/  ISETP.GE.AND P5, PT, R6, R5, PT ;  /* 0x000000050600720c */ /* 0x000fc40003fa6270 */
[-C--:B------:R-:W-:Y:S01]  /*0550*/  ISETP.GE.AND P6, PT, R4, R5.reuse, PT ;  /* 0x000000050400720c */ /* 0x080fe20003fc6270 */
[----:B------:R-:W-:Y:S01]  /*0560*/  VIADD R4, R70, 0x100 ;  /* 0x0000010046047836 */ /* 0x000fe20000000000 */
[----:B------:R1:W5:Y:S04]  /*0570*/  @!P0 LDG.E R68, desc[UR8][R2.64+0x80] ;  /* 0x0000800802448981 */ /* 0x000368000c1e1900 */
[----:B------:R-:W-:Y:S01]  /*0580*/  ISETP.GE.AND P0, PT, R4, R5, PT ;  /* 0x000000050400720c */ /* 0x000fe20003f06270 */
[----:B------:R-:W-:Y:S01]  /*0590*/  VIADD R4, R70, 0x140 ;  /* 0x0000014046047836 */ /* 0x000fe20000000000 */
[----:B------:R1:W5:Y:S01]  /*05a0*/  @!P2 LDG.E R66, desc[UR8][R2.64+0x180] ;  /* 0x000180080242a981 */ /* 0x000362000c1e1900 */
[----:B------:R-:W-:-:S03]  /*05b0*/  IMAD.MOV.U32 R65, RZ, RZ, 0x7fffffff ;  /* 0x7fffffffff417424 */ /* 0x000fc600078e00ff */
[-C--:B------:R-:W-:Y:S01]  /*05c0*/  ISETP.GE.AND P2, PT, R4, R5.reuse, PT ;  /* 0x000000050400720c */ /* 0x080fe20003f46270 */
[C---:B------:R-:W-:Y:S02]  /*05d0*/  VIADD R4, R70.reuse, 0x160 ;  /* 0x0000016046047836 */ /* 0x040fe40000000000 */
[----:B------:R-:W-:Y:S01]  /*05e0*/  IMAD.MOV.U32 R67, RZ, RZ, 0x7fffffff ;  /* 0x7fffffffff437424 */ /* 0x000fe200078e00ff */
[----:B------:R1:W5:Y:S01]  /*05f0*/  @!P3 LDG.E R65, desc[UR8][R2.64+0x200] ;  /* 0x000200080241b981 */ /* 0x000362000c1e1900 */
[----:B------:R-:W-:Y:S01]  /*0600*/  VIADD R6, R70, 0x120 ;  /* 0x0000012046067836 */ /* 0x000fe20000000000 */
[-C--:B------:R-:W-:Y:S01]  /*0610*/  ISETP.GE.AND P3, PT, R4, R5.reuse, PT ;  /* 0x000000050400720c */ /* 0x080fe20003f66270 */
[----:B------:R-:W-:Y:S02]  /*0620*/  IMAD.MOV.U32 R63, RZ, RZ, 0x7fffffff ;  /* 0x7fffffffff3f7424 */ /* 0x000fe400078e00ff */
[----:B------:R-:W-:Y:S01]  /*0630*/  VIADD R4, R70, 0x1a0 ;  /* 0x000001a046047836 */ /* 0x000fe20000000000 */
[----:B------:R1:W5:Y:S01]  /*0640*/  @!P1 LDG.E R67, desc[UR8][R2.64+0x100] ;  /* 0x0001000802439981 */ /* 0x000362000c1e1900 */
[----:B------:R-:W-:Y:S01]  /*0650*/  ISETP.GE.AND P1, PT, R6, R5, PT ;  /* 0x000000050600720c */ /* 0x000fe20003f26270 */
[----:B------:R-:W-:-:S02]  /*0660*/  IMAD.MOV.U32 R62, RZ, RZ, 0x7fffffff ;  /* 0x7fffffffff3e7424 */ /* 0x000fc400078e00ff */
[----:B------:R1:W5:Y:S01]  /*0670*/  @!P5 LDG.E R63, desc[UR8][R2.64+0x300] ;  /* 0x00030008023fd981 */ /* 0x000362000c1e1900 */
        /* <DEDUP_REMOVED lines=24> */
[----:B------:R-:W-:Y:S01]  /*0800*/  IMAD.MOV.U32 R56, RZ, RZ, 0x7fffffff ;  /* 0x7fffffffff387424 */ /* 0x000fe200078e00ff */
[-C--:B------:R-:W-:Y:S01]  /*0810*/  ISETP.GE.AND P4, PT, R4, R5.reuse, PT ;  /* 0x000000050400720c */ /* 0x080fe20003f86270 */
[C---:B------:R-:W-:Y:S01]  /*0820*/  VIADD R6, R70.reuse, 0x240 ;  /* 0x0000024046067836 */ /* 0x040fe20000000000 */
[----:B------:R1:W5:Y:S01]  /*0830*/  @!P3 LDG.E R58, desc[UR8][R2.64+0x580] ;  /* 0x00058008023ab981 */ /* 0x000362000c1e1900 */
[----:B------:R-:W-:Y:S02]  /*0840*/  VIADD R4, R70, 0x280 ;  /* 0x0000028046047836 */ /* 0x000fe40000000000 */
[----:B------:R-:W-:Y:S01]  /*0850*/  IMAD.MOV.U32 R55, RZ, RZ, 0x7fffffff ;  /* 0x7fffffffff377424 */ /* 0x000fe200078e00ff */
[----:B------:R1:W5:Y:S01]  /*0860*/  @!P5 LDG.E R56, desc[UR8][R2.64+0x680] ;  /* 0x000680080238d981 */ /* 0x000362000c1e1900 */
[----:B------:R-:W-:Y:S01]  /*0870*/  IMAD.MOV.U32 R54, RZ, RZ, 0x7fffffff ;  /* 0x7fffffffff367424 */ /* 0x000fe200078e00ff */
[-C--:B------:R-:W-:Y:S01]  /*0880*/  ISETP.GE.AND P3, PT, R6, R5.reuse, PT ;  /* 0x000000050600720c */ /* 0x080fe20003f66270 */
[----:B------:R-:W-:Y:S01]  /*0890*/  VIADD R6, R70, 0x2a0 ;  /* 0x000002a046067836 */ /* 0x000fe20000000000 */
[-C--:B------:R-:W-:Y:S01]  /*08a0*/  ISETP.GE.AND P5, PT, R4, R5.reuse, PT ;  /* 0x000000050400720c */ /* 0x080fe20003fa6270 */
[----:B------:R-:W-:Y:S01]  /*08b0*/  VIADD R4, R70, 0x2c0 ;  /* 0x000002c046047836 */ /* 0x000fe20000000000 */
[----:B------:R1:W5:Y:S02]  /*08c0*/  @!P6 LDG.E R55, desc[UR8][R2.64+0x700] ;  /* 0x000700080237e981 */ /* 0x000364000c1e1900 */
[----:B------:R-:W-:-:S02]  /*08d0*/  ISETP.GE.AND P6, PT, R6, R5, PT ;  /* 0x000000050600720c */ /* 0x000fc40003fc6270 */
[----:B------:R1:W5:Y:S01]  /*08e0*/  @!P0 LDG.E R54, desc[UR8][R2.64+0x780] ;  /* 0x0007800802368981 */ /* 0x000362000c1e1900 */
[----:B------:R-:W-:Y:S01]  /*08f0*/  ISETP.GE.AND P0, PT, R4, R5, PT ;  /* 0x000000050400720c */ /* 0x000fe20003f06270 */
[----:B------:R-:W-:Y:S02]  /*0900*/  IMAD.MOV.U32 R53, RZ, RZ, 0x7fffffff ;  /* 0x7fffffffff357424 */ /* 0x000fe400078e00ff */
[----:B------:R-:W-:Y:S02]  /*0910*/  IMAD.MOV.U32 R52, RZ, RZ, 0x7fffffff ;  /* 0x7fffffffff347424 */ /* 0x000fe400078e00ff */
[----:B------:R-:W-:Y:S02]  /*0920*/  IMAD.MOV.U32 R51, RZ, RZ, 0x7fffffff ;  /* 0x7fffffffff337424 */ /* 0x000fe400078e00ff */
[----:B------:R-:W-:Y:S01]  /*0930*/  IMAD.MOV.U32 R50, RZ, RZ, 0x7fffffff ;  /* 0x7fffffffff327424 */ /* 0x000fe200078e00ff */
[----:B------:R1:W5:Y:S01]  /*0940*/  @!P1 LDG.E R53, desc[UR8][R2.64+0x800] ;  /* 0x0008000802359981 */ /* 0x000362000c1e1900 */
[----:B------:R-:W-:-:S02]  /*0950*/  IMAD.MOV.U32 R49, RZ, RZ, 0x7fffffff ;  /* 0x7fffffffff317424 */ /* 0x000fc400078e00ff */
[----:B------:R-:W-:Y:S01]  /*0960*/  IMAD.MOV.U32 R48, RZ, RZ, 0x7fffffff ;  /* 0x7fffffffff307424 */ /* 0x000fe200078e00ff */
[----:B------:R1:W5:Y:S01]  /*0970*/  @!P2 LDG.E R52, desc[UR8][R2.64+0x880] ;  /* 0x000880080234a981 */ /* 0x000362000c1e1900 */
[----:B------:R-:W-:-:S03]  /*0980*/  IMAD.MOV.U32 R47, RZ, RZ, 0x7fffffff ;  /* 0x7fffffffff2f7424 */ /* 0x000fc600078e00ff */
[----:B------:R1:W5:Y:S04]  /*0990*/  @!P3 LDG.E R51, desc[UR8][R2.64+0x900] ;  /* 0x000900080233b981 */ /* 0x000368000c1e1900 */
[----:B------:R1:W5:Y:S04]  /*09a0*/  @!P4 LDG.E R50, desc[UR8][R2.64+0x980] ;  /* 0x000980080232c981 */ /* 0x000368000c1e1900 */
[----:B------:R1:W5:Y:S04]  /*09b0*/  @!P5 LDG.E R49, desc[UR8][R2.64+0xa00] ;  /* 0x000a00080231d981 */ /* 0x000368000c1e1900 */
[----:B------:R1:W5:Y:S04]  /*09c0*/  @!P6 LDG.E R48, desc[UR8][R2.64+0xa80] ;  /* 0x000a80080230e981 */ /* 0x000368000c1e1900 */
[----:B------:R1:W5:Y:S02]  /*09d0*/  @!P0 LDG.E R47, desc[UR8][R2.64+0xb00] ;  /* 0x000b0008022f8981 */ /* 0x000364000c1e1900 */
.L_x_149:
[----:B01----:R-:W-:Y:S01]  /*09e0*/  VIMNMX R3, PT, PT, R72, 0xe0, !PT ;  /* 0x000000e048037848 */ /* 0x003fe20007fe0100 */
[----:B------:R-:W0:Y:S01]  /*09f0*/  LDCU UR4, c[0x0][0x3c8] ;  /* 0x00007900ff0477ac */ /* 0x000e220008000800 */
[----:B------:R-:W-:Y:S01]  /*0a00*/  BSSY.RECONVERGENT B0, `(.L_x_150) ;  /* 0x0000027000007945 */ /* 0x000fe20003800200 */
[----:B------:R-:W-:Y:S01]  /*0a10*/  IMAD.SHL.U32 R0, R0, 0x400, RZ ;  /* 0x0000040000007824 */ /* 0x000fe200078e00ff */
[--C-:B------:R-:W-:Y:S01]  /*0a20*/  IADD3 R3, PT, PT, R3, 0x1f, -R72.reuse ;  /* 0x0000001f03037810 */ /* 0x100fe20007ffe848 */
[----:B------:R-:W-:Y:S01]  /*0a30*/  UMOV UR5, 0xffffffff ;  /* 0xffffffff00057882 */ /* 0x000fe20000000000 */
[----:B-----5:R-:W-:Y:S01]  /*0a40*/  LOP3.LUT R46, R62, 0x80000000, RZ, 0x3c, !PT ;  /* 0x800000003e2e7812 */ /* 0x020fe200078e3cff */
[----:B------:R-:W-:Y:S01]  /*0a50*/  IMAD.MOV.U32 R4, RZ, RZ, R72 ;  /* 0x000000ffff047224 */ /* 0x000fe200078e0048 */
[C---:B------:R-:W-:Y:S02]  /*0a60*/  ISETP.GE.U32.AND P0, PT, R3.reuse, 0x1e0, PT ;  /* 0x000001e00300780c */ /* 0x040fe40003f06070 */
[----:B------:R-:W-:-:S02]  /*0a70*/  LEA.HI R2, R3, 0x1, RZ, 0x1b ;  /* 0x0000000103027811 */ /* 0x000fc400078fd8ff */
[----:B------:R-:W-:Y:S02]  /*0a80*/  LOP3.LUT R45, R60, 0x80000000, RZ, 0x3c, !PT ;  /* 0x800000003c2d7812 */ /* 0x000fe400078e3cff */
[----:B------:R-:W-:-:S04]  /*0a90*/  LOP3.LUT R5, R2, 0xf, RZ, 0xc0, !PT ;  /* 0x0000000f02057812 */ /* 0x000fc800078ec0ff */
[----:B------:R-:W-:Y:S01]  /*0aa0*/  ISETP.NE.AND P1, PT, R5, RZ, PT ;  /* 0x000000ff0500720c */ /* 0x000fe20003f25270 */
[----:B0-----:R-:W-:Y:S02]  /*0ab0*/  USHF.L.U32 UR4, UR5, UR4, URZ ;  /* 0x0000000405047299 */ /* 0x001fe400080006ff */
[----:B------:R-:W-:Y:S10]  /*0ac0*/  @!P0 BRA `(.L_x_151) ;  /* 0x0000000000688947 */ /* 0x000ff40003800000 */
[----:B------:R-:W-:Y:S01]  /*0ad0*/  IMAD R6, R72, 0x4, R0 ;  /* 0x0000000448067824 */ /* 0x000fe200078e0200 */
[----:B------:R-:W-:Y:S01]  /*0ae0*/  LOP3.LUT R3, R2, 0xffffff0, RZ, 0xc0, !PT ;  /* 0x0ffffff002037812 */ /* 0x000fe200078ec0ff */
[----:B------:R-:W-:-:S03]  /*0af0*/  IMAD.MOV.U32 R4, RZ, RZ, R72 ;  /* 0x000000ffff047224 */ /* 0x000fc600078e0048 */
[----:B------:R-:W-:Y:S01]  /*0b00*/  IADD3 R6, PT, PT, R6, 0x400, R77 ;  /* 0x0000040006067810 */ /* 0x000fe20007ffe04d */
[----:B------:R-:W-:-:S07]  /*0b10*/  IMAD.MOV R3, RZ, RZ, -R3 ;  /* 0x000000ffff037224 */ /* 0x000fce00078e0a03 */
.L_x_152:
[----:B------:R-:W-:Y:S01]  /*0b20*/  VIADD R3, R3, 0x10 ;  /* 0x0000001003037836 */ /* 0x000fe20000000000 */
[----:B------:R-:W-:Y:S01]  /*0b30*/  STS [R6+-0x400], RZ ;  /* 0xfffc00ff06007388 */ /* 0x000fe20000000800 */
[----:B------:R-:W-:-:S03]  /*0b40*/  VIADD R4, R4, 0x200 ;  /* 0x0000020004047836 */ /* 0x000fc60000000000 */
[----:B------:R-:W-:Y:S01]  /*0b50*/  ISETP.NE.AND P0, PT, R3, RZ, PT ;  /* 0x000000ff0300720c */ /* 0x000fe20003f05270 */
[----:B------:R-:W-:Y:S04]  /*0b60*/  STS [R6+-0x380], RZ ;  /* 0xfffc80ff06007388 */ /* 0x000fe80000000800 */
[----:B------:R-:W-:Y:S04]  /*0b70*/  STS [R6+-0x300], RZ ;  /* 0xfffd00ff06007388 */ /* 0x000fe80000000800 */
[----:B------:R-:W-:Y:S04]  /*0b80*/  STS [R6+-0x280], RZ ;  /* 0xfffd80ff06007388 */ /* 0x000fe80000000800 */
[----:B------:R-:W-:Y:S04]  /*0b90*/  STS [R6+-0x200], RZ ;  /* 0xfffe00ff06007388 */ /* 0x000fe80000000800 */
[----:B------:R-:W-:Y:S04]  /*0ba0*/  STS [R6+-0x180], RZ ;  /* 0xfffe80ff06007388 */ /* 0x000fe80000000800 */
[----:B------:R-:W-:Y:S04]  /*0bb0*/  STS [R6+-0x100], RZ ;  /* 0xffff00ff06007388 */ /* 0x000fe80000000800 */
[----:B------:R-:W-:Y:S04]  /*0bc0*/  STS [R6+-0x80], RZ ;  /* 0xffff80ff06007388 */ /* 0x000fe80000000800 */
[----:B------:R-:W-:Y:S04]  /*0bd0*/  STS [R6], RZ ;  /* 0x000000ff06007388 */ /* 0x000fe80000000800 */
[----:B------:R-:W-:Y:S04]  /*0be0*/  STS [R6+0x80], RZ ;  /* 0x000080ff06007388 */ /* 0x000fe80000000800 */
[----:B------:R-:W-:Y:S04]  /*0bf0*/  STS [R6+0x100], RZ ;  /* 0x000100ff06007388 */ /* 0x000fe80000000800 */
[----:B------:R-:W-:Y:S04]  /*0c00*/  STS [R6+0x180], RZ ;  /* 0x000180ff06007388 */ /* 0x000fe80000000800 */
[----:B------:R-:W-:Y:S04]  /*0c10*/  STS [R6+0x200], RZ ;  /* 0x000200ff06007388 */ /* 0x000fe80000000800 */
[----:B------:R-:W-:Y:S04]  /*0c20*/  STS [R6+0x280], RZ ;  /* 0x000280ff06007388 */ /* 0x000fe80000000800 */
[----:B------:R-:W-:Y:S04]  /*0c30*/  STS [R6+0x300], RZ ;  /* 0x000300ff06007388 */ /* 0x000fe80000000800 */
[----:B------:R0:W-:Y:S02]  /*0c40*/  STS [R6+0x380], RZ ;  /* 0x000380ff06007388 */ /* 0x0001e40000000800 */
[----:B0-----:R-:W-:Y:S01]  /*0c50*/  VIADD R6, R6, 0x800 ;  /* 0x0000080006067836 */ /* 0x001fe20000000000 */
[----:B------:R-:W-:Y:S06]  /*0c60*/  @P0 BRA `(.L_x_152) ;  /* 0xfffffffc00ac0947 */ /* 0x000fec000383ffff */
.L_x_151:
[----:B------:R-:W-:Y:S05]  /*0c70*/  BSYNC.RECONVERGENT B0 ;  /* 0x0000000000007941 */ /* 0x000fea0003800200 */
.L_x_150:
[----:B------:R-:W-:Y:S01]  /*0c80*/  BSSY.RECONVERGENT B0, `(.L_x_153) ;  /* 0x0000027000007945 */ /* 0x000fe20003800200 */
[----:B------:R-:W-:Y:S01]  /*0c90*/  LOP3.LUT R44, R47, 0x80000000, RZ, 0x3c, !PT ;  /* 0x800000002f2c7812 */ /* 0x000fe200078e3cff */
[----:B------:R-:W-:Y:S02]  /*0ca0*/  IMAD.IADD R33, R77, 0x1, R0 ;  /* 0x000000014d217824 */ /* 0x000fe400078e0200 */
[----:B------:R-:W-:Y:S05]  /*0cb0*/  @!P1 BRA `(.L_x_154) ;  /* 0x00000000008c9947 */ /* 0x000fea0003800000 */
[----:B------:R-:W-:Y:S01]  /*0cc0*/  ISETP.GE.U32.AND P0, PT, R5, 0x8, PT ;  /* 0x000000080500780c */ /* 0x000fe20003f06070 */
[----:B------:R-:W-:Y:S01]  /*0cd0*/  BSSY.RECONVERGENT B1, `(.L_x_155) ;  /* 0x000000e000017945 */ /* 0x000fe20003800200 */
[----:B------:R-:W-:-:S04]  /*0ce0*/  LOP3.LUT R6, R2, 0x7, RZ, 0xc0, !PT ;  /* 0x0000000702067812 */ /* 0x000fc800078ec0ff */
[----:B------:R-:W-:-:S07]  /*0cf0*/  ISETP.NE.AND P1, PT, R6, RZ, PT ;  /* 0x000000ff0600720c */ /* 0x000fce0003f25270 */
[----:B------:R-:W-:Y:S06]  /*0d00*/  @!P0 BRA `(.L_x_156) ;  /* 0x0000000000288947 */ /* 0x000fec0003800000 */
[C---:B------:R-:W-:Y:S02]  /*0d10*/  IMAD R3, R4.reuse, 0x4, R33 ;  /* 0x0000000404037824 */ /* 0x040fe400078e0221 */
[----:B------:R-:W-:-:S03]  /*0d20*/  VIADD R4, R4, 0x100 ;  /* 0x0000010004047836 */ /* 0x000fc60000000000 */
[----:B------:R0:W-:Y:S04]  /*0d30*/  STS [R3], RZ ;  /* 0x000000ff03007388 */ /* 0x0001e80000000800 */
[----:B------:R0:W-:Y:S04]  /*0d40*/  STS [R3+0x80], RZ ;  /* 0x000080ff03007388 */ /* 0x0001e80000000800 */
[----:B------:R0:W-:Y:S04]  /*0d50*/  STS [R3+0x100], RZ ;  /* 0x000100ff03007388 */ /* 0x0001e80000000800 */
[----:B------:R0:W-:Y:S04]  /*0d60*/  STS [R3+0x180], RZ ;  /* 0x000180ff03007388 */ /* 0x0001e80000000800 */
[----:B------:R0:W-:Y:S04]  /*0d70*/  STS [R3+0x200], RZ ;  /* 0x000200ff03007388 */ /* 0x0001e80000000800 */
[----:B------:R0:W-:Y:S04]  /*0d80*/  STS [R3+0x280], RZ ;  /* 0x000280ff03007388 */ /* 0x0001e80000000800 */
[----:B------:R0:W-:Y:S04]  /*0d90*/  STS [R3+0x300], RZ ;  /* 0x000300ff03007388 */ /* 0x0001e80000000800 */
[----:B------:R0:W-:Y:S02]  /*0da0*/  STS [R3+0x380], RZ ;  /* 0x000380ff03007388 */ /* 0x0001e40000000800 */
.L_x_156:
[----:B------:R-:W-:Y:S05]  /*0db0*/  BSYNC.RECONVERGENT B1 ;  /* 0x0000000000017941 */ /* 0x000fea0003800200 */
.L_x_155:
[----:B------:R-:W-:Y:S05]  /*0dc0*/  @!P1 BRA `(.L_x_154) ;  /* 0x0000000000489947 */ /* 0x000fea0003800000 */
[----:B------:R-:W-:Y:S02]  /*0dd0*/  ISETP.GE.U32.AND P0, PT, R6, 0x4, PT ;  /* 0x000000040600780c */ /* 0x000fe40003f06070 */
[----:B------:R-:W-:-:S04]  /*0de0*/  LOP3.LUT R2, R2, 0x3, RZ, 0xc0, !PT ;  /* 0x0000000302027812 */ /* 0x000fc800078ec0ff */
[----:B------:R-:W-:-:S07]  /*0df0*/  ISETP.NE.AND P1, PT, R2, RZ, PT ;  /* 0x000000ff0200720c */ /* 0x000fce0003f25270 */
[C---:B0-----:R-:W-:Y:S02]  /*0e00*/  @P0 IMAD R3, R4.reuse, 0x4, R33 ;  /* 0x0000000404030824 */ /* 0x041fe400078e0221 */
[----:B------:R-:W-:-:S03]  /*0e10*/  @P0 VIADD R4, R4, 0x80 ;  /* 0x0000008004040836 */ /* 0x000fc60000000000 */
[----:B------:R1:W-:Y:S04]  /*0e20*/  @P0 STS [R3], RZ ;  /* 0x000000ff03000388 */ /* 0x0003e80000000800 */
[----:B------:R1:W-:Y:S04]  /*0e30*/  @P0 STS [R3+0x80], RZ ;  /* 0x000080ff03000388 */ /* 0x0003e80000000800 */
[----:B------:R1:W-:Y:S04]  /*0e40*/  @P0 STS [R3+0x100], RZ ;  /* 0x000100ff03000388 */ /* 0x0003e80000000800 */
[----:B------:R1:W-:Y:S01]  /*0e50*/  @P0 STS [R3+0x180], RZ ;  /* 0x000180ff03000388 */ /* 0x0003e20000000800 */
[----:B------:R-:W-:Y:S05]  /*0e60*/  @!P1 BRA `(.L_x_154) ;  /* 0x0000000000209947 */ /* 0x000fea0003800000 */
[----:B------:R-:W-:Y:S02]  /*0e70*/  IMAD R0, R4, 0x4, R0 ;  /* 0x0000000404007824 */ /* 0x000fe400078e0200 */
[----:B------:R-:W-:Y:S02]  /*0e80*/  IMAD.MOV R2, RZ, RZ, -R2 ;  /* 0x000000ffff027224 */ /* 0x000fe400078e0a02 */
[----:B------:R-:W-:-:S07]  /*0e90*/  IMAD.IADD R0, R77, 0x1, R0 ;  /* 0x000000014d007824 */ /* 0x000fce00078e0200 */
.L_x_157:
[----:B------:R-:W-:Y:S01]  /*0ea0*/  VIADD R2, R2, 0x1 ;  /* 0x0000000102027836 */ /* 0x000fe20000000000 */
[----:B------:R0:W-:Y:S04]  /*0eb0*/  STS [R0], RZ ;  /* 0x000000ff00007388 */ /* 0x0001e80000000800 */
[----:B------:R-:W-:Y:S01]  /*0ec0*/  ISETP.NE.AND P0, PT, R2, RZ, PT ;  /* 0x000000ff0200720c */ /* 0x000fe20003f05270 */
[----:B0-----:R-:W-:-:S12]  /*0ed0*/  VIADD R0, R0, 0x80 ;  /* 0x0000008000007836 */ /* 0x001fd80000000000 */
[----:B------:R-:W-:Y:S05]  /*0ee0*/  @P0 BRA `(.L_x_157) ;  /* 0xfffffffc00ec0947 */ /* 0x000fea000383ffff */
.L_x_154:
[----:B------:R-:W-:Y:S05]  /*0ef0*/  BSYNC.RECONVERGENT B0 ;  /* 0x0000000000007941 */ /* 0x000fea0003800200 */
.L_x_153:
[----:B------:R-:W2:Y:S01]  /*0f00*/  LDCU UR7, c[0x0][0x3c4] ;  /* 0x00007880ff0777ac */ /* 0x000ea20008000800 */
[----:B------:R-:W-:Y:S01]  /*0f10*/  LOP3.LUT R0, R69, 0x80000000, RZ, 0x3c, !PT ;  /* 0x8000000045007812 */ /* 0x000fe200078e3cff */
[----:B------:R-:W-:Y:S01]  /*0f20*/  BSSY.RECONVERGENT B0, `(.L_x_158) ;  /* 0x000009a000007945 */ /* 0x000fe20003800200 */
[----:B------:R-:W-:Y:S02]  /*0f30*/  LOP3.LUT R32, R68, 0x80000000, RZ, 0x3c, !PT ;  /* 0x8000000044207812 */ /* 0x000fe400078e3cff */
[----:B01----:R-:W-:Y:S02]  /*0f40*/  LOP3.LUT R3, R67, 0x80000000, RZ, 0x3c, !PT ;  /* 0x8000000043037812 */ /* 0x003fe400078e3cff */
[----:B------:R-:W-:Y:S02]  /*0f50*/  LOP3.LUT R4, R66, 0x80000000, RZ, 0x3c, !PT ;  /* 0x8000000042047812 */ /* 0x000fe400078e3cff */
[----:B------:R-:W-:Y:S02]  /*0f60*/  LOP3.LUT R6, R65, 0x80000000, RZ, 0x3c, !PT ;  /* 0x8000000041067812 */ /* 0x000fe400078e3cff */
[----:B------:R-:W-:-:S02]  /*0f70*/  LOP3.LUT R7, R64, 0x80000000, RZ, 0x3c, !PT ;  /* 0x8000000040077812 */ /* 0x000fc400078e3cff */
[----:B------:R-:W-:Y:S02]  /*0f80*/  LOP3.LUT R29, R63, 0x80000000, RZ, 0x3c, !PT ;  /* 0x800000003f1d7812 */ /* 0x000fe400078e3cff */
[----:B------:R-:W-:Y:S02]  /*0f90*/  LOP3.LUT R27, R61, 0x80000000, RZ, 0x3c, !PT ;  /* 0x800000003d1b7812 */ /* 0x000fe400078e3cff */
[----:B------:R-:W-:Y:S02]  /*0fa0*/  LOP3.LUT R26, R59, 0x80000000, RZ, 0x3c, !PT ;  /* 0x800000003b1a7812 */ /* 0x000fe400078e3cff */
[----:B--2---:R-:W-:Y:S02]  /*0fb0*/  SHF.R.U32.HI R0, RZ, UR7, R0 ;  /* 0x00000007ff007c19 */ /* 0x004fe40008011600 */
[----:B------:R-:W-:Y:S02]  /*0fc0*/  SHF.R.U32.HI R30, RZ, UR7, R32 ;  /* 0x00000007ff1e7c19 */ /* 0x000fe40008011620 */
[----:B------:R-:W-:-:S02]  /*0fd0*/  LOP3.LUT R31, R0, UR4, RZ, 0x30, !PT ;  /* 0x00000004001f7c12 */ /* 0x000fc4000f8e30ff */
[----:B------:R-:W-:Y:S02]  /*0fe0*/  LOP3.LUT R30, R30, UR4, RZ, 0x30, !PT ;  /* 0x000000041e1e7c12 */ /* 0x000fe4000f8e30ff */
[----:B------:R-:W-:Y:S01]  /*0ff0*/  SHF.R.U32.HI R3, RZ, UR7, R3 ;  /* 0x00000007ff037c19 */ /* 0x000fe20008011603 */
[--C-:B------:R-:W-:Y:S01]  /*1000*/  IMAD R0, R31, 0x4, R33.reuse ;  /* 0x000000041f007824 */ /* 0x100fe200078e0221 */
[----:B------:R-:W-:Y:S01]  /*1010*/  SHF.R.U32.HI R5, RZ, UR7, R4 ;  /* 0x00000007ff057c19 */ /* 0x000fe20008011604 */
[----:B------:R-:W-:Y:S01]  /*1020*/  IMAD R2, R30, 0x4, R33 ;  /* 0x000000041e027824 */ /* 0x000fe200078e0221 */
[----:B------:R-:W-:Y:S01]  /*1030*/  SHF.R.U32.HI R6, RZ, UR7, R6 ;  /* 0x00000007ff067c19 */ /* 0x000fe20008011606 */
[----:B------:R-:W-:Y:S01]  /*1040*/  NOP ;  /* 0x0000000000007918 */ /* 0x000fe20000000000 */
[----:B------:R-:W-:Y:S01]  /*1050*/  SHF.R.U32.HI R7, RZ, UR7, R7 ;  /* 0x00000007ff077c19 */ /* 0x000fe20008011607 */
[----:B------:R0:W-:Y:S01]  /*1060*/  ATOMS.POPC.INC.32 RZ, [R0+URZ] ;  /* 0x0000000000ff7f8c */ /* 0x0001e2000d8000ff */
[----:B------:R-:W-:-:S02]  /*1070*/  LOP3.LUT R4, R3, UR4, RZ, 0x30, !PT ;  /* 0x0000000403047c12 */ /* 0x000fc4000f8e30ff */
[----:B------:R-:W-:Y:S01]  /*1080*/  SHF.R.U32.HI R28, RZ, UR7, R29 ;  /* 0x00000007ff1c7c19 */ /* 0x000fe2000801161d */
[----:B------:R1:W-:Y:S01]  /*1090*/  ATOMS.POPC.INC.32 RZ, [R2+URZ] ;  /* 0x0000000002ff7f8c */ /* 0x0003e2000d8000ff */
[----:B------:R-:W-:Y:S01]  /*10a0*/  LOP3.LUT R6, R6, UR4, RZ, 0x30, !PT ;  /* 0x0000000406067c12 */ /* 0x000fe2000f8e30ff */
[--C-:B------:R-:W-:Y:S01]  /*10b0*/  IMAD R4, R4, 0x4, R33.reuse ;  /* 0x0000000404047824 */ /* 0x100fe200078e0221 */
[----:B------:R-:W-:Y:S02]  /*10c0*/  LOP3.LUT R28, R28, UR4, RZ, 0x30, !PT ;  /* 0x000000041c1c7c12 */ /* 0x000fe4000f8e30ff */
[----:B0-----:R-:W-:Y:S01]  /*10d0*/  LOP3.LUT R0, R5, UR4, RZ, 0x30, !PT ;  /* 0x0000000405007c12 */ /* 0x001fe2000f8e30ff */
[--C-:B------:R-:W-:Y:S01]  /*10e0*/  IMAD R6, R6, 0x4, R33.reuse ;  /* 0x0000000406067824 */ /* 0x100fe200078e0221 */
[----:B------:R-:W-:Y:S01]  /*10f0*/  SHF.R.U32.HI R24, RZ, UR7, R46 ;  /* 0x00000007ff187c19 */ /* 0x000fe2000801162e */
[--C-:B------:R-:W-:Y:S01]  /*1100*/  IMAD R3, R28, 0x4, R33.reuse ;  /* 0x000000041c037824 */ /* 0x100fe200078e0221 */
[----:B-1----:R-:W-:Y:S01]  /*1110*/  LOP3.LUT R2, R7, UR4, RZ, 0x30, !PT ;  /* 0x0000000407027c12 */ /* 0x002fe2000f8e30ff */
[----:B------:R-:W-:Y:S01]  /*1120*/  IMAD R0, R0, 0x4, R33 ;  /* 0x0000000400007824 */ /* 0x000fe200078e0221 */
[----:B------:R-:W-:Y:S01]  /*1130*/  SHF.R.U32.HI R23, RZ, UR7, R27 ;  /* 0x00000007ff177c19 */ /* 0x000fe2000801161b */
[----:B------:R-:W-:Y:S01]  /*1140*/  ATOMS.POPC.INC.32 RZ, [R4+URZ] ;  /* 0x0000000004ff7f8c */ /* 0x000fe2000d8000ff */
[----:B------:R-:W-:Y:S01]  /*1150*/  SHF.R.U32.HI R22, RZ, UR7, R45 ;  /* 0x00000007ff167c19 */ /* 0x000fe2000801162d */
[----:B------:R-:W-:Y:S01]  /*1160*/  IMAD R2, R2, 0x4, R33 ;  /* 0x0000000402027824 */ /* 0x000fe200078e0221 */
[----:B------:R-:W-:Y:S01]  /*1170*/  SHF.R.U32.HI R21, RZ, UR7, R26 ;  /* 0x00000007ff157c19 */ /* 0x000fe2000801161a */
[----:B------:R0:W-:Y:S01]  /*1180*/  ATOMS.POPC.INC.32 RZ, [R0+URZ] ;  /* 0x0000000000ff7f8c */ /* 0x0001e2000d8000ff */
[----:B------:R-:W-:-:S02]  /*1190*/  LOP3.LUT R24, R24, UR4, RZ, 0x30, !PT ;  /* 0x0000000418187c12 */ /* 0x000fc4000f8e30ff */
[----:B------:R-:W-:Y:S01]  /*11a0*/  LOP3.LUT R23, R23, UR4, RZ, 0x30, !PT ;  /* 0x0000000417177c12 */ /* 0x000fe2000f8e30ff */
[----:B------:R-:W-:Y:S01]  /*11b0*/  ATOMS.POPC.INC.32 RZ, [R6+URZ] ;  /* 0x0000000006ff7f8c */ /* 0x000fe2000d8000ff */
[----:B------:R-:W-:Y:S02]  /*11c0*/  LOP3.LUT R22, R22, UR4, RZ, 0x30, !PT ;  /* 0x0000000416167c12 */ /* 0x000fe4000f8e30ff */
[----:B------:R-:W-:Y:S01]  /*11d0*/  LOP3.LUT R21, R21, UR4, RZ, 0x30, !PT ;  /* 0x0000000415157c12 */ /* 0x000fe2000f8e30ff */
[----:B------:R1:W-:Y:S01]  /*11e0*/  ATOMS.POPC.INC.32 RZ, [R2+URZ] ;  /* 0x0000000002ff7f8c */ /* 0x0003e2000d8000ff */
[----:B------:R-:W-:Y:S01]  /*11f0*/  LOP3.LUT R25, R58, 0x80000000, RZ, 0x3c, !PT ;  /* 0x800000003a197812 */ /* 0x000fe200078e3cff */
[--C-:B0-----:R-:W-:Y:S01]  /*1200*/  IMAD R0, R24, 0x4, R33.reuse ;  /* 0x0000000418007824 */ /* 0x101fe200078e0221 */
[----:B------:R-:W-:Y:S01]  /*1210*/  LOP3.LUT R19, R57, 0x80000000, RZ, 0x3c, !PT ;  /* 0x8000000039137812 */ /* 0x000fe200078e3cff */
[----:B------:R0:W-:Y:S01]  /*1220*/  ATOMS.POPC.INC.32 RZ, [R3+URZ] ;  /* 0x0000000003ff7f8c */ /* 0x0001e2000d8000ff */
[----:B------:R-:W-:Y:S01]  /*1230*/  LOP3.LUT R18, R56, 0x80000000, RZ, 0x3c, !PT ;  /* 0x8000000038127812 */ /* 0x000fe200078e3cff */
[----:B------:R-:W-:Y:S01]  /*1240*/  IMAD R4, R21, 0x4, R33 ;  /* 0x0000000415047824 */ /* 0x000fe200078e0221 */
[----:B------:R-:W-:Y:S01]  /*1250*/  SHF.R.U32.HI R20, RZ, UR7, R25 ;  /* 0x00000007ff147c19 */ /* 0x000fe20008011619 */
[--C-:B-1----:R-:W-:Y:S01]  /*1260*/  IMAD R2, R23, 0x4, R33.reuse ;  /* 0x0000000417027824 */ /* 0x102fe200078e0221 */
[----:B------:R-:W-:Y:S01]  /*1270*/  LOP3.LUT R17, R55, 0x80000000, RZ, 0x3c, !PT ;  /* 0x8000000037117812 */ /* 0x000fe200078e3cff */
[----:B------:R-:W-:Y:S01]  /*1280*/  ATOMS.POPC.INC.32 RZ, [R0+URZ] ;  /* 0x0000000000ff7f8c */ /* 0x000fe2000d8000ff */
[----:B------:R-:W-:Y:S01]  /*1290*/  LOP3.LUT R14, R54, 0x80000000, RZ, 0x3c, !PT ;  /* 0x80000000360e7812 */ /* 0x000fe200078e3cff */
[----:B0-----:R-:W-:Y:S01]  /*12a0*/  IMAD R3, R22, 0x4, R33 ;  /* 0x0000000416037824 */ /* 0x001fe200078e0221 */
[----:B------:R-:W-:Y:S01]  /*12b0*/  SHF.R.U32.HI R16, RZ, UR7, R19 ;  /* 0x00000007ff107c19 */ /* 0x000fe20008011613 */
[----:B------:R-:W-:Y:S01]  /*12c0*/  ATOMS.POPC.INC.32 RZ, [R2+URZ] ;  /* 0x0000000002ff7f8c */ /* 0x000fe2000d8000ff */
[----:B------:R-:W-:-:S02]  /*12d0*/  LOP3.LUT R9, R51, 0x80000000, RZ, 0x3c, !PT ;  /* 0x8000000033097812 */ /* 0x000fc400078e3cff */
[----:B------:R-:W-:Y:S01]  /*12e0*/  SHF.R.U32.HI R15, RZ, UR7, R18 ;  /* 0x00000007ff0f7c19 */ /* 0x000fe20008011612 */
[----:B------:R-:W-:Y:S01]  /*12f0*/  ATOMS.POPC.INC.32 RZ, [R3+URZ] ;  /* 0x0000000003ff7f8c */ /* 0x000fe2000d8000ff */
[----:B------:R-:W-:Y:S02]  /*1300*/  LOP3.LUT R20, R20, UR4, RZ, 0x30, !PT ;  /* 0x0000000414147c12 */ /* 0x000fe4000f8e30ff */
[----:B------:R-:W-:Y:S01]  /*1310*/  SHF.R.U32.HI R13, RZ, UR7, R17 ;  /* 0x00000007ff0d7c19 */ /* 0x000fe20008011611 */
[----:B------:R0:W-:Y:S01]  /*1320*/  ATOMS.POPC.INC.32 RZ, [R4+URZ] ;  /* 0x0000000004ff7f8c */ /* 0x0001e2000d8000ff */
[----:B------:R-:W-:Y:S01]  /*1330*/  LOP3.LUT R12, R53, 0x80000000, RZ, 0x3c, !PT ;  /* 0x80000000350c7812 */ /* 0x000fe200078e3cff */
[----:B------:R-:W-:Y:S01]  /*1340*/  IMAD R5, R20, 0x4, R33 ;  /* 0x0000000414057824 */ /* 0x000fe200078e0221 */
[----:B------:R-:W-:Y:S02]  /*1350*/  SHF.R.U32.HI R11, RZ, UR7, R14 ;  /* 0x00000007ff0b7c19 */ /* 0x000fe4000801160e */
[----:B------:R-:W-:-:S02]  /*1360*/  LOP3.LUT R16, R16, UR4, RZ, 0x30, !PT ;  /* 0x0000000410107c12 */ /* 0x000fc4000f8e30ff */
[----:B------:R-:W-:Y:S01]  /*1370*/  LOP3.LUT R15, R15, UR4, RZ, 0x30, !PT ;  /* 0x000000040f0f7c12 */ /* 0x000fe2000f8e30ff */
[----:B------:R-:W-:Y:S01]  /*1380*/  ATOMS.POPC.INC.32 RZ, [R5+URZ] ;  /* 0x0000000005ff7f8c */ /* 0x000fe2000d8000ff */
[----:B0-----:R-:W-:Y:S01]  /*1390*/  SHF.R.U32.HI R4, RZ, UR7, R9 ;  /* 0x00000007ff047c19 */ /* 0x001fe20008011609 */
[--C-:B------:R-:W-:Y:S01]  /*13a0*/  IMAD R0, R16, 0x4, R33.reuse ;  /* 0x0000000410007824 */ /* 0x100fe200078e0221 */
[----:B------:R-:W-:Y:S01]  /*13b0*/  LOP3.LUT R13, R13, UR4, RZ, 0x30, !PT ;  /* 0x000000040d0d7c12 */ /* 0x000fe2000f8e30ff */
[--C-:B------:R-:W-:Y:S01]  /*13c0*/  IMAD R2, R15, 0x4, R33.reuse ;  /* 0x000000040f027824 */ /* 0x100fe200078e0221 */
[----:B------:R-:W-:Y:S02]  /*13d0*/  SHF.R.U32.HI R8, RZ, UR7, R12 ;  /* 0x00000007ff087c19 */ /* 0x000fe4000801160c */
[----:B------:R-:W-:Y:S01]  /*13e0*/  LOP3.LUT R11, R11, UR4, RZ, 0x30, !PT ;  /* 0x000000040b0b7c12 */ /* 0x000fe2000f8e30ff */
[--C-:B------:R-:W-:Y:S01]  /*13f0*/  IMAD R3, R13, 0x4, R33.reuse ;  /* 0x000000040d037824 */ /* 0x100fe200078e0221 */
[----:B------:R-:W-:Y:S01]  /*1400*/  LOP3.LUT R10, R52, 0x80000000, RZ, 0x3c, !PT ;  /* 0x80000000340a7812 */ /* 0x000fe200078e3cff */
[----:B------:R0:W-:Y:S01]  /*1410*/  ATOMS.POPC.INC.32 RZ, [R0+URZ] ;  /* 0x0000000000ff7f8c */ /* 0x0001e2000d8000ff */
[----:B------:R-:W-:Y:S01]  /*1420*/  LOP3.LUT R4, R4, UR4, RZ, 0x30, !PT ;  /* 0x0000000404047c12 */ /* 0x000fe2000f8e30ff */
[--C-:B------:R-:W-:Y:S01]  /*1430*/  IMAD R36, R11, 0x4, R33.reuse ;  /* 0x000000040b247824 */ /* 0x100fe200078e0221 */
[----:B------:R-:W-:Y:S01]  /*1440*/  LOP3.LUT R8, R8, UR4, RZ, 0x30, !PT ;  /* 0x0000000408087c12 */ /* 0x000fe2000f8e30ff */
[----:B------:R1:W-:Y:S01]  /*1450*/  ATOMS.POPC.INC.32 RZ, [R2+URZ] ;  /* 0x0000000002ff7f8c */ /* 0x0003e2000d8000ff */
[----:B------:R-:W-:Y:S01]  /*1460*/  LOP3.LUT R7, R50, 0x80000000, RZ, 0x3c, !PT ;  /* 0x8000000032077812 */ /* 0x000fe200078e3cff */
[--C-:B------:R-:W-:Y:S01]  /*1470*/  IMAD R37, R4, 0x4, R33.reuse ;  /* 0x0000000404257824 */ /* 0x100fe200078e0221 */
[----:B------:R-:W-:Y:S01]  /*1480*/  SHF.R.U32.HI R6, RZ, UR7, R10 ;  /* 0x00000007ff067c19 */ /* 0x000fe2000801160a */
[----:B0-----:R-:W-:Y:S01]  /*1490*/  IMAD R0, R8, 0x4, R33 ;  /* 0x0000000408007824 */ /* 0x001fe200078e0221 */
[----:B------:R-:W-:Y:S01]  /*14a0*/  LOP3.LUT R5, R49, 0x80000000, RZ, 0x3c, !PT ;  /* 0x8000000031057812 */ /* 0x000fe200078e3cff */
[----:B------:R0:W-:Y:S01]  /*14b0*/  ATOMS.POPC.INC.32 RZ, [R3+URZ] ;  /* 0x0000000003ff7f8c */ /* 0x0001e2000d8000ff */
[----:B------:R-:W-:-:S02]  /*14c0*/  LOP3.LUT R4, R48, 0x80000000, RZ, 0x3c, !PT ;  /* 0x8000000030047812 */ /* 0x000fc400078e3cff */
[----:B-1----:R-:W-:Y:S01]  /*14d0*/  SHF.R.U32.HI R2, RZ, UR7, R7 ;  /* 0x00000007ff027c19 */ /* 0x002fe20008011607 */
[----:B------:R1:W-:Y:S01]  /*14e0*/  ATOMS.POPC.INC.32 RZ, [R36+URZ] ;  /* 0x0000000024ff7f8c */ /* 0x0003e2000d8000ff */
[----:B------:R-:W-:Y:S02]  /*14f0*/  LOP3.LUT R6, R6, UR4, RZ, 0x30, !PT ;  /* 0x0000000406067c12 */ /* 0x000fe4000f8e30ff */
[----:B------:R-:W-:Y:S01]  /*1500*/  SHF.R.U32.HI R41, RZ, UR7, R44 ;  /* 0x00000007ff297c19 */ /* 0x000fe2000801162c */
[----:B------:R2:W-:Y:S01]  /*1510*/  ATOMS.POPC.INC.32 RZ, [R0+URZ] ;  /* 0x0000000000ff7f8c */ /* 0x0005e2000d8000ff */
[----:B0-----:R-:W-:Y:S02]  /*1520*/  SHF.R.U32.HI R3, RZ, UR7, R5 ;  /* 0x00000007ff037c19 */ /* 0x001fe40008011605 */
[----:B------:R-:W-:Y:S01]  /*1530*/  LOP3.LUT R38, R2, UR4, RZ, 0x30, !PT ;  /* 0x0000000402267c12 */ /* 0x000fe2000f8e30ff */
[----:B------:R-:W-:Y:S01]  /*1540*/  IMAD R2, R6, 0x4, R33 ;  /* 0x0000000406027824 */ /* 0x000fe200078e0221 */
[----:B-1----:R-:W-:-:S02]  /*1550*/  SHF.R.U32.HI R36, RZ, UR7, R4 ;  /* 0x00000007ff247c19 */ /* 0x002fc40008011604 */
[----:B------:R-:W-:Y:S01]  /*1560*/  ISETP.GT.U32.AND P2, PT, R35, 0xff, PT ;  /* 0x000000ff2300780c */ /* 0x000fe20003f44070 */
[--C-:B------:R-:W-:Y:S01]  /*1570*/  IMAD R38, R38, 0x4, R33.reuse ;  /* 0x0000000426267824 */ /* 0x100fe200078e0221 */
[----:B--2---:R-:W-:Y:S01]  /*1580*/  LOP3.LUT R0, R3, UR4, RZ, 0x30, !PT ;  /* 0x0000000403007c12 */ /* 0x004fe2000f8e30ff */
[----:B------:R0:W-:Y:S01]  /*1590*/  ATOMS.POPC.INC.32 RZ, [R2+URZ] ;  /* 0x0000000002ff7f8c */ /* 0x0001e2000d8000ff */
[----:B------:R-:W-:Y:S02]  /*15a0*/  LOP3.LUT R42, R36, UR4, RZ, 0x30, !PT ;  /* 0x00000004242a7c12 */ /* 0x000fe4000f8e30ff */
[----:B------:R-:W-:Y:S01]  /*15b0*/  LOP3.LUT R3, R41, UR4, RZ, 0x30, !PT ;  /* 0x0000000429037c12 */ /* 0x000fe2000f8e30ff */
[--C-:B------:R-:W-:Y:S01]  /*15c0*/  IMAD R36, R0, 0x4, R33.reuse ;  /* 0x0000000400247824 */ /* 0x100fe200078e0221 */
[----:B------:R1:W-:Y:S01]  /*15d0*/  ATOMS.POPC.INC.32 RZ, [R37+URZ] ;  /* 0x0000000025ff7f8c */ /* 0x0003e2000d8000ff */
[----:B------:R-:W-:Y:S01]  /*15e0*/  IMAD R42, R42, 0x4, R33 ;  /* 0x000000042a2a7824 */ /* 0x000fe200078e0221 */
[----:B------:R-:W-:Y:S01]  /*15f0*/  P2R R74, PR, RZ, 0x4 ;  /* 0x00000004ff4a7803 */ /* 0x000fe20000000000 */
[----:B0-----:R-:W-:Y:S01]  /*1600*/  IMAD R2, R35, 0x4, R77 ;  /* 0x0000000423027824 */ /* 0x001fe200078e024d */
[----:B------:R0:W-:Y:S01]  /*1610*/  ATOMS.POPC.INC.32 RZ, [R38+URZ] ;  /* 0x0000000026ff7f8c */ /* 0x0001e2000d8000ff */
[----:B------:R-:W-:-:S02]  /*1620*/  IMAD.MOV.U32 R0, RZ, RZ, RZ ;  /* 0x000000ffff007224 */ /* 0x000fc400078e00ff */
[----:B-1----:R-:W-:Y:S01]  /*1630*/  IMAD R37, R3, 0x4, R33 ;  /* 0x0000000403257824 */ /* 0x002fe200078e0221 */
[----:B------:R0:W-:Y:S04]  /*1640*/  ATOMS.POPC.INC.32 RZ, [R36+URZ] ;  /* 0x0000000024ff7f8c */ /* 0x0001e8000d8000ff */
[----:B------:R0:W-:Y:S04]  /*1650*/  ATOMS.POPC.INC.32 RZ, [R42+URZ] ;  /* 0x000000002aff7f8c */ /* 0x0001e8000d8000ff */
[----:B------:R0:W-:Y:S01]  /*1660*/  ATOMS.POPC.INC.32 RZ, [R37+URZ] ;  /* 0x0000000025ff7f8c */ /* 0x0001e2000d8000ff */
[----:B------:R-:W-:Y:S06]  /*1670*/  BAR.SYNC.DEFER_BLOCKING 0x0 ;  /* 0x0000000000007b1d */ /* 0x000fec0000010000 */
[----:B------:R-:W-:Y:S05]  /*1680*/  @P2 BRA `(.L_x_159) ;  /* 0x00000000008c2947 */ /* 0x000fea0003800000 */
[----:B------:R-:W1:Y:S04]  /*1690*/  LDS R41, [R2] ;  /* 0x0000000002297984 */ /* 0x000e680000000800 */
[----:B0-----:R-:W0:Y:S04]  /*16a0*/  LDS R38, [R2+0x400] ;  /* 0x0004000002267984 */ /* 0x001e280000000800 */
[----:B------:R-:W2:Y:S04]  /*16b0*/  LDS R42, [R2+0x800] ;  /* 0x00080000022a7984 */ /* 0x000ea80000000800 */
[----:B------:R-:W3:Y:S04]  /*16c0*/  LDS R37, [R2+0xc00] ;  /* 0x000c000002257984 */ /* 0x000ee80000000800 */
[----:B------:R-:W4:Y:S04]  /*16d0*/  LDS R36, [R2+0x1000] ;  /* 0x0010000002247984 */ /* 0x000f280000000800 */
[----:B------:R-:W5:Y:S04]  /*16e0*/  LDS R0, [R2+0x1400] ;  /* 0x0014000002007984 */ /* 0x000f680000000800 */
[----:B------:R-:W-:Y:S04]  /*16f0*/  STS [R2], RZ ;  /* 0x000000ff02007388 */ /* 0x000fe80000000800 */
[----:B-1----:R5:W-:Y:S01]  /*1700*/  STS [R2+0x400], R41 ;  /* 0x0004002902007388 */ /* 0x002be20000000800 */
[----:B0-----:R-:W-:-:S04]  /*1710*/  IMAD.IADD R43, R41, 0x1, R38 ;  /* 0x00000001292b7824 */ /* 0x001fc800078e0226 */
[----:B--2---:R-:W-:Y:S01]  /*1720*/  IMAD.IADD R42, R43, 0x1, R42 ;  /* 0x000000012b2a7824 */ /* 0x004fe200078e022a */
[----:B------:R-:W-:Y:S03]  /*1730*/  STS [R2+0x800], R43 ;  /* 0x0008002b02007388 */ /* 0x000fe60000000800 */
[----:B---3--:R-:W-:Y:S01]  /*1740*/  IMAD.IADD R38, R42, 0x1, R37 ;  /* 0x000000012a267824 */ /* 0x008fe200078e0225 */
[----:B------:R-:W-:Y:S03]  /*1750*/  STS [R2+0xc00], R42 ;  /* 0x000c002a02007388 */ /* 0x000fe60000000800 */
[----:B----4-:R-:W-:Y:S01]  /*1760*/  IMAD.IADD R76, R38, 0x1, R36 ;  /* 0x00000001264c7824 */ /* 0x010fe200078e0224 */
[----:B------:R-:W-:Y:S03]  /*1770*/  STS [R2+0x1000], R38 ;  /* 0x0010002602007388 */ /* 0x000fe60000000800 */
[----:B-----5:R-:W-:Y:S01]  /*1780*/  IMAD.IADD R41, R76, 0x1, R0 ;  /* 0x000000014c297824 */ /* 0x020fe200078e0200 */
[----:B------:R-:W0:Y:S04]  /*1790*/  LDS R38, [R2+0x1800] ;  /* 0x0018000002267984 */ /* 0x000e280000000800 */
[----:B------:R-:W1:Y:S04]  /*17a0*/  LDS R42, [R2+0x1c00] ;  /* 0x001c0000022a7984 */ /* 0x000e680000000800 */
[----:B------:R-:W2:Y:S04]  /*17b0*/  LDS R37, [R2+0x2000] ;  /* 0x0020000002257984 */ /* 0x000ea80000000800 */
[----:B------:R-:W3:Y:S04]  /*17c0*/  LDS R36, [R2+0x2400] ;  /* 0x0024000002247984 */ /* 0x000ee80000000800 */
[----:B------:R-:W4:Y:S04]  /*17d0*/  LDS R0, [R2+0x2800] ;  /* 0x0028000002007984 */ /* 0x000f280000000800 */
[----:B------:R4:W-:Y:S04]  /*17e0*/  STS [R2+0x1400], R76 ;  /* 0x0014004c02007388 */ /* 0x0009e80000000800 */
[----:B------:R-:W-:Y:S01]  /*17f0*/  STS [R2+0x1800], R41 ;  /* 0x0018002902007388 */ /* 0x000fe20000000800 */
[----:B0-----:R-:W-:-:S03]  /*1800*/  IMAD.IADD R43, R41, 0x1, R38 ;  /* 0x00000001292b7824 */ /* 0x001fc600078e0226 */
[----:B------:R-:W0:Y:S01]  /*1810*/  LDS R38, [R2+0x2c00] ;  /* 0x002c000002267984 */ /* 0x000e220000000800 */
[----:B-1----:R-:W-:-:S03]  /*1820*/  IMAD.IADD R42, R43, 0x1, R42 ;  /* 0x000000012b2a7824 */ /* 0x002fc600078e022a */
[----:B------:R1:W-:Y:S01]  /*1830*/  STS [R2+0x1c00], R43 ;  /* 0x001c002b02007388 */ /* 0x0003e20000000800 */
[----:B--2---:R-:W-:-:S03]  /*1840*/  IMAD.IADD R37, R42, 0x1, R37 ;  /* 0x000000012a257824 */ /* 0x004fc600078e0225 */
[----:B------:R1:W-:Y:S01]  /*1850*/  STS [R2+0x2000], R42 ;  /* 0x0020002a02007388 */ /* 0x0003e20000000800 */
[----:B---3--:R-:W-:-:S03]  /*1860*/  IMAD.IADD R36, R37, 0x1, R36 ;  /* 0x0000000125247824 */ /* 0x008fc600078e0224 */
[----:B------:R1:W-:Y:S01]  /*1870*/  STS [R2+0x2400], R37 ;  /* 0x0024002502007388 */ /* 0x0003e20000000800 */
[----:B----4-:R-:W-:-:S03]  /*1880*/  IMAD.IADD R76, R36, 0x1, R0 ;  /* 0x00000001244c7824 */ /* 0x010fc600078e0200 */
[----:B------:R1:W-:Y:S04]  /*1890*/  STS [R2+0x2800], R36 ;  /* 0x0028002402007388 */ /* 0x0003e80000000800 */
[----:B------:R1:W-:Y:S02]  /*18a0*/  STS [R2+0x2c00], R76 ;  /* 0x002c004c02007388 */ /* 0x0003e40000000800 */
[----:B01----:R-:W-:-:S07]  /*18b0*/  IMAD.IADD R0, R76, 0x1, R38 ;  /* 0x000000014c007824 */ /* 0x003fce00078e0226 */
.L_x_159:
[----:B------:R-:W-:Y:S05]  /*18c0*/  BSYNC.RECONVERGENT B0 ;  /* 0x0000000000007941 */ /* 0x000fea0003800200 */
.L_x_158:
[----:B0-----:R-:W0:Y:S01]  /*18d0*/  LDC.64 R36, c[0x0][0x380] ;  /* 0x0000e000ff247b82 */ /* 0x001e220000000a00 */
[----:B------:R-:W1:Y:S01]  /*18e0*/  LDCU.64 UR10, c[0x0][0x3b8] ;  /* 0x00007700ff0a77ac */ /* 0x000e620008000a00 */
[C---:B------:R-:W-:Y:S01]  /*18f0*/  ISETP.NE.AND P0, PT, R0.reuse, 0x2280, PT ;  /* 0x000022800000780c */ /* 0x040fe20003f05270 */
[----:B------:R-:W-:Y:S01]  /*1900*/  IMAD R41, R75, 0x100, R35 ;  /* 0x000001004b297824 */ /* 0x000fe200078e0223 */
[----:B------:R-:W-:Y:S02]  /*1910*/  @!P2 LOP3.LUT R76, R0, 0x40000000, RZ, 0xfc, !PT ;  /* 0x40000000004ca812 */ /* 0x000fe400078efcff */
[----:B------:R-:W-:Y:S02]  /*1920*/  ISETP.LT.U32.AND P0, PT, R35, 0x100, !P0 ;  /* 0x000001002300780c */ /* 0x000fe40004701070 */
[----:B------:R-:W2:Y:S01]  /*1930*/  LDC.64 R42, c[0x0][0x398] ;  /* 0x0000e600ff2a7b82 */ /* 0x000ea20000000a00 */
[----:B-1----:R-:W-:-:S04]  /*1940*/  LEA R38, P1, R39, UR10, 0x2 ;  /* 0x0000000a27267c11 */ /* 0x002fc8000f8210ff */
[----:B------:R-:W-:Y:S01]  /*1950*/  LEA.HI.X R39, R39, UR11, R40, 0x2, P1 ;  /* 0x0000000b27277c11 */ /* 0x000fe200088f1428 */
[----:B0-----:R-:W-:Y:S02]  /*1960*/  IMAD.WIDE R36, R41, 0x4, R36 ;  /* 0x0000000429247825 */ /* 0x001fe400078e0224 */
[----:B------:R-:W0:Y:S03]  /*1970*/  LDC.64 R40, c[0x0][0x390] ;  /* 0x0000e400ff287b82 */ /* 0x000e260000000a00 */
[----:B------:R1:W-:Y:S01]  /*1980*/  @!P2 STG.E.STRONG.SYS desc[UR8][R36.64], R76 ;  /* 0x0000004c2400a986 */ /* 0x0003e2000c115908 */
[----:B--2---:R-:W-:-:S04]  /*1990*/  IMAD.WIDE.U32 R42, R35, 0x4, R42 ;  /* 0x00000004232a7825 */ /* 0x004fc800078e002a */
[----:B0-----:R-:W-:Y:S01]  /*19a0*/  IMAD.WIDE.U32 R40, R35, 0x4, R40 ;  /* 0x0000000423287825 */ /* 0x001fe200078e0028 */
[----:B------:R-:W-:Y:S06]  /*19b0*/  BAR.RED.OR.DEFER_BLOCKING 0x0, P0 ;  /* 0x0000000000007b1d */ /* 0x000fec0000014800 */
[----:B------:R-:W0:Y:S02]  /*19c0*/  B2R.RESULT RZ, P0 ;  /* 0x0000000000ff731c */ /* 0x000e240000004000 */
[----:B01----:R-:W-:Y:S05]  /*19d0*/  @!P0 BRA `(.L_x_160) ;  /* 0x00000014009c8947 */ /* 0x003fea0003800000 */
[----:B------:R-:W-:Y:S01]  /*19e0*/  ISETP.GT.U32.AND P0, PT, R35, R31, PT ;  /* 0x0000001f2300720c */ /* 0x000fe20003f04070 */
[----:B------:R-:W-:Y:S03]  /*19f0*/  BSSY B1, `(.L_x_161) ;  /* 0x0000028000017945 */ /* 0x000fe60003800000 */
[----:B------:R-:W-:Y:S01]  /*1a00*/  SEL R11, RZ, 0x2280, !P0 ;  /* 0x00002280ff0b7807 */ /* 0x000fe20004000000 */
[----:B------:R-:W-:Y:S08]  /*1a10*/  @P2 BRA `(.L_x_162) ;  /* 0x0000000000942947 */ /* 0x000ff00003800000 */
[----:B------:R-:W2:Y:S01]  /*1a20*/  LDG.E R42, desc[UR8][R42.64] ;  /* 0x000000082a2a7981 */ /* 0x000ea2000c1e1900 */
[----:B------:R-:W-:Y:S01]  /*1a30*/  ISETP.GE.AND P0, PT, R75, 0x1, PT ;  /* 0x000000014b00780c */ /* 0x000fe20003f06270 */
[----:B------:R-:W-:Y:S02]  /*1a40*/  IMAD.MOV.U32 R6, RZ, RZ, R0 ;  /* 0x000000ffff067224 */ /* 0x000fe400078e0000 */
[----:B--2---:R-:W-:-:S05]  /*1a50*/  IMAD.IADD R3, R42, 0x1, -R11 ;  /* 0x000000012a037824 */ /* 0x004fca00078e0a0b */
[----:B------:R0:W-:Y:S05]  /*1a60*/  STS [R2+0x8a00], R3 ;  /* 0x008a000302007388 */ /* 0x0001ea0000000800 */
[----:B------:R-:W-:Y:S05]  /*1a70*/  @!P0 BRA `(.L_x_163) ;  /* 0x00000000006c8947 */ /* 0x000fea0003800000 */
[----:B------:R-:W-:Y:S01]  /*1a80*/  BSSY B0, `(.L_x_164) ;  /* 0x0000019000007945 */ /* 0x000fe20003800000 */
[----:B0-----:R-:W-:Y:S02]  /*1a90*/  IMAD.MOV.U32 R3, RZ, RZ, -0x1 ;  /* 0xffffffffff037424 */ /* 0x001fe400078e00ff */
[----:B------:R-:W-:Y:S02]  /*1aa0*/  IMAD.MOV.U32 R7, RZ, RZ, R75 ;  /* 0x000000ffff077224 */ /* 0x000fe400078e004b */
[----:B------:R-:W-:-:S07]  /*1ab0*/  IMAD.MOV.U32 R6, RZ, RZ, R0 ;  /* 0x000000ffff067224 */ /* 0x000fce00078e0000 */
.L_x_168:
[----:B------:R-:W0:Y:S01]  /*1ac0*/  LDC.64 R4, c[0x0][0x380] ;  /* 0x0000e000ff047b82 */ /* 0x000e220000000a00 */
[----:B------:R-:W-:Y:S01]  /*1ad0*/  VIADD R13, R7, 0xffffffff ;  /* 0xffffffff070d7836 */ /* 0x000fe20000000000 */
[----:B------:R-:W-:Y:S03]  /*1ae0*/  BSSY B2, `(.L_x_165) ;  /* 0x0000008000027945 */ /* 0x000fe60003800000 */
[----:B------:R-:W-:-:S04]  /*1af0*/  IMAD R9, R13, 0x100, R35 ;  /* 0x000001000d097824 */ /* 0x000fc800078e0223 */
[----:B0-----:R-:W-:-:S07]  /*1b00*/  IMAD.WIDE R4, R9, 0x4, R4 ;  /* 0x0000000409047825 */ /* 0x001fce00078e0204 */
.L_x_166:
[----:B------:R-:W-:Y:S05]  /*1b10*/  YIELD ;  /* 0x0000000000007946 */ /* 0x000fea0003800000 */
[----:B------:R0:W-:Y:S06]  /*1b20*/  MEMBAR.SC.CTA ;  /* 0x0000000000007992 */ /* 0x0001ec0000000000 */
[----:B0-----:R-:W2:Y:S02]  /*1b30*/  LDG.E.STRONG.SYS R8, desc[UR8][R4.64] ;  /* 0x0000000804087981 */ /* 0x001ea4000c1f5900 */
[----:B--2---:R-:W-:-:S13]  /*1b40*/  ISETP.NE.AND P0, PT, R8, RZ, PT ;  /* 0x000000ff0800720c */ /* 0x004fda0003f05270 */
[----:B------:R-:W-:Y:S05]  /*1b50*/  @!P0 BRA `(.L_x_166) ;  /* 0xfffffffc00ec8947 */ /* 0x000fea000383ffff */
[----:B------:R-:W-:Y:S05]  /*1b60*/  BSYNC B2 ;  /* 0x0000000000027941 */ /* 0x000fea0003800000 */
.L_x_165:
[----:B------:R-:W-:Y:S01]  /*1b70*/  BSSY.RECONVERGENT B2, `(.L_x_167) ;  /* 0x0000006000027945 */ /* 0x000fe20003800200 */
[C---:B------:R-:W-:Y:S02]  /*1b80*/  ISETP.GT.AND P0, PT, R8.reuse, -0x1, PT ;  /* 0xffffffff0800780c */ /* 0x040fe40003f04270 */
[----:B------:R-:W-:Y:S01]  /*1b90*/  LOP3.LUT R5, R8, 0x3fffffff, RZ, 0xc0, !PT ;  /* 0x3fffffff08057812 */ /* 0x000fe200078ec0ff */
[----:B------:R-:W-:Y:S05]  /*1ba0*/  WARPSYNC.EXCLUSIVE R3 ;  /* 0x0000000003007348 */ /* 0x000fea0003a00000 */
[----:B------:R-:W-:-:S05]  /*1bb0*/  IMAD.IADD R6, R5, 0x1, R6 ;  /* 0x0000000105067824 */ /* 0x000fca00078e0206 */
[----:B------:R-:W-:-:S07]  /*1bc0*/  VOTE.ANY R3, PT, P0 ;  /* 0x0000000000037806 */ /* 0x000fce00000e0100 */
[----:B------:R-:W-:Y:S05]  /*1bd0*/  BSYNC.RECONVERGENT B2 ;  /* 0x0000000000027941 */ /* 0x000fea0003800200 */
.L_x_167:
[----:B------:R-:W-:Y:S01]  /*1be0*/  ISETP.GT.U32.AND P1, PT, R7, 0x1, PT ;  /* 0x000000010700780c */ /* 0x000fe20003f24070 */
[----:B------:R-:W-:-:S12]  /*1bf0*/  IMAD.MOV.U32 R7, RZ, RZ, R13 ;  /* 0x000000ffff077224 */ /* 0x000fd800078e000d */
[----:B------:R-:W-:Y:S05]  /*1c00*/  @P0 BRA P1, `(.L_x_168) ;  /* 0xfffffffc00ac0947 */ /* 0x000fea000083ffff */
[----:B------:R-:W-:Y:S05]  /*1c10*/  BSYNC B0 ;  /* 0x0000000000007941 */ /* 0x000fea0003800000 */
.L_x_164:
[----:B------:R1:W2:Y:S02]  /*1c20*/  LDS R3, [R2+0x8a00] ;  /* 0x008a000002037984 */ /* 0x0002a40000000800 */
.L_x_163:
[----:B------:R-:W-:Y:S02]  /*1c30*/  LOP3.LUT R5, R6, 0x80000000, RZ, 0xfc, !PT ;  /* 0x8000000006057812 */ /* 0x000fe400078efcff */
[----:B0-2---:R-:W-:-:S03]  /*1c40*/  IADD3 R3, PT, PT, R3, R6, -R0 ;  /* 0x0000000603037210 */ /* 0x005fc60007ffe800 */
[----:B------:R0:W-:Y:S04]  /*1c50*/  STG.E.STRONG.SYS desc[UR8][R36.64], R5 ;  /* 0x0000000524007986 */ /* 0x0001e8000c115908 */
[----:B------:R0:W-:Y:S02]  /*1c60*/  STS [R2+0x8a00], R3 ;  /* 0x008a000302007388 */ /* 0x0001e40000000800 */
.L_x_162:
[----:B------:R-:W-:Y:S05]  /*1c70*/  BSYNC B1 ;  /* 0x0000000000017941 */ /* 0x000fea0003800000 */
.L_x_161:
[----:B------:R-:W2:Y:S01]  /*1c80*/  LDC.64 R6, c[0x0][0x390] ;  /* 0x0000e400ff067b82 */ /* 0x000ea20000000a00 */
[----:B------:R-:W-:Y:S05]  /*1c90*/  WARPSYNC.ALL ;  /* 0x0000000000007948 */ /* 0x000fea0003800000 */
[----:B------:R-:W-:Y:S02]  /*1ca0*/  UMOV UR5, 0x400 ;  /* 0x0000040000057882 */ /* 0x000fe40000000000 */
[----:B------:R-:W3:Y:S08]  /*1cb0*/  LDC R4, c[0x0][0x3c0] ;  /* 0x0000f000ff047b82 */ /* 0x000ef00000000800 */
[----:B------:R-:W4:Y:S01]  /*1cc0*/  S2UR UR6, SR_CgaCtaId ;  /* 0x00000000000679c3 */ /* 0x000f220000008800 */
[----:B--2---:R-:W-:-:S02]  /*1cd0*/  ISETP.EQ.U32.AND P1, PT, R6, RZ, PT ;  /* 0x000000ff0600720c */ /* 0x004fc40003f22070 */
[----:B---3--:R-:W-:-:S04]  /*1ce0*/  ISETP.GE.AND P0, PT, R71, R4, PT ;  /* 0x000000044700720c */ /* 0x008fc80003f06270 */
[----:B------:R-:W-:-:S04]  /*1cf0*/  ISETP.EQ.OR.EX P0, PT, R7, RZ, !P0, P1 ;  /* 0x000000ff0700720c */ /* 0x000fc80004702710 */
[----:B------:R-:W-:Y:S01]  /*1d00*/  ISETP.GT.U32.OR P0, PT, R35, 0xff, P0 ;  /* 0x000000ff2300780c */ /* 0x000fe20000704470 */
[----:B----4-:R-:W-:-:S06]  /*1d10*/  ULEA UR5, UR6, UR5, 0x18 ;  /* 0x0000000506057291 */ /* 0x010fcc000f8ec0ff */
[----:B------:R-:W-:-:S06]  /*1d20*/  LEA R31, R31, UR5, 0x2 ;  /* 0x000000051f1f7c11 */ /* 0x000fcc000f8e10ff */
[----:B0-----:R-:W0:Y:S02]  /*1d30*/  @!P0 LDS R3, [R2+0x8a00] ;  /* 0x008a000002038984 */ /* 0x001e240000000800 */
[----:B0-----:R-:W-:-:S05]  /*1d40*/  @!P0 IADD3 R3, PT, PT, R3, R11, R0 ;  /* 0x0000000b03038210 */ /* 0x001fca0007ffe000 */
[----:B------:R0:W-:Y:S01]  /*1d50*/  @!P0 STG.E desc[UR8][R40.64], R3 ;  /* 0x0000000328008986 */ /* 0x0001e2000c101908 */
[----:B------:R-:W-:Y:S01]  /*1d60*/  BAR.SYNC.DEFER_BLOCKING 0x0 ;  /* 0x0000000000007b1d */ /* 0x000fe20000010000 */
[----:B------:R-:W-:-:S05]  /*1d70*/  ISETP.GT.AND P0, PT, R71, R4, PT ;  /* 0x000000044700720c */ /* 0x000fca0003f04270 */
[----:B------:R-:W2:Y:S08]  /*1d80*/  LDS R31, [R31+0x8a00] ;  /* 0x008a00001f1f7984 */ /* 0x000eb00000000800 */
[----:B0-----:R-:W-:Y:S05]  /*1d90*/  @P0 BRA `(.L_x_169) ;  /* 0x0000000000740947 */ /* 0x001fea0003800000 */
[----:B------:R-:W1:Y:S01]  /*1da0*/  LDCU.64 UR4, c[0x0][0x3a0] ;  /* 0x00007400ff0477ac */ /* 0x000e620008000a00 */
[----:B--2---:R-:W-:-:S05]  /*1db0*/  IADD3 R0, P1, PT, R70, R31, RZ ;  /* 0x0000001f46007210 */ /* 0x004fca0007f3e0ff */
[----:B------:R-:W-:Y:S01]  /*1dc0*/  IMAD.X R5, RZ, RZ, RZ, P1 ;  /* 0x000000ffff057224 */ /* 0x000fe200008e06ff */
[----:B-1----:R-:W-:-:S04]  /*1dd0*/  LEA R2, P1, R0, UR4, 0x2 ;  /* 0x0000000400027c11 */ /* 0x002fc8000f8210ff */
[----:B------:R-:W-:-:S05]  /*1de0*/  LEA.HI.X R3, R0, UR5, R5, 0x2, P1 ;  /* 0x0000000500037c11 */ /* 0x000fca00088f1405 */
[----:B------:R1:W-:Y:S04]  /*1df0*/  STG.E desc[UR8][R2.64], R69 ;  /* 0x0000004502007986 */ /* 0x0003e8000c101908 */
        /* <DEDUP_REMOVED lines=21> */
[----:B------:R1:W-:Y:S01]  /*1f50*/  STG.E desc[UR8][R2.64+0xb00], R47 ;  /* 0x000b002f02007986 */ /* 0x0003e2000c101908 */
[----:B------:R-:W-:Y:S05]  /*1f60*/  BRA `(.L_x_170) ;  /* 0x0000000400287947 */ /* 0x000fea0003800000 */
.L_x_169:
[----:B------:R-:W0:Y:S01]  /*1f70*/  LDCU.64 UR4, c[0x0][0x3a0] ;  /* 0x00007400ff0477ac */ /* 0x000e220008000a00 */
[----:B------:R-:W-:Y:S01]  /*1f80*/  IMAD R7, R75, -0x2280, R4 ;  /* 0xffffdd804b077824 */ /* 0x000fe200078e0204 */
[C---:B--2---:R-:W-:Y:S01]  /*1f90*/  IADD3 R0, P2, PT, R70.reuse, R31, RZ ;  /* 0x0000001f46007210 */ /* 0x044fe20007f5e0ff */
[C---:B------:R-:W-:Y:S02]  /*1fa0*/  VIADD R6, R70.reuse, 0x40 ;  /* 0x0000004046067836 */ /* 0x040fe40000000000 */
[C---:B-1----:R-:W-:Y:S01]  /*1fb0*/  VIADD R2, R70.reuse, 0x20 ;  /* 0x0000002046027836 */ /* 0x042fe20000000000 */
[-C--:B------:R-:W-:Y:S01]  /*1fc0*/  ISETP.GE.AND P1, PT, R70, R7.reuse, PT ;  /* 0x000000074600720c */ /* 0x080fe20003f26270 */
[----:B------:R-:W-:Y:S01]  /*1fd0*/  IMAD.X R5, RZ, RZ, RZ, P2 ;  /* 0x000000ffff057224 */ /* 0x000fe200010e06ff */
[-C--:B------:R-:W-:Y:S01]  /*1fe0*/  ISETP.GE.AND P6, PT, R6, R7.reuse, PT ;  /* 0x000000070600720c */ /* 0x080fe20003fc6270 */
[----:B------:R-:W-:Y:S01]  /*1ff0*/  VIADD R6, R70, 0x60 ;  /* 0x0000006046067836 */ /* 0x000fe20000000000 */
[----:B------:R-:W-:Y:S01]  /*2000*/  ISETP.GE.AND P4, PT, R2, R7, PT ;  /* 0x000000070200720c */ /* 0x000fe20003f86270 */
[----:B------:R-:W-:-:S02]  /*2010*/  VIADD R8, R70, 0x80 ;  /* 0x0000008046087836 */ /* 0x000fc40000000000 */
[----:B------:R-:W-:Y:S01]  /*2020*/  VIADD R10, R70, 0xa0 ;  /* 0x000000a0460a7836 */ /* 0x000fe20000000000 */
[-C--:B------:R-:W-:Y:S01]  /*2030*/  ISETP.GE.AND P5, PT, R6, R7.reuse, PT ;  /* 0x000000070600720c */ /* 0x080fe20003fa6270 */
[----:B------:R-:W-:Y:S01]  /*2040*/  VIADD R6, R70, 0xc0 ;  /* 0x000000c046067836 */ /* 0x000fe20000000000 */
[----:B------:R-:W-:Y:S01]  /*2050*/  ISETP.GE.AND P3, PT, R8, R7, PT ;  /* 0x000000070800720c */ /* 0x000fe20003f66270 */
[----:B------:R-:W-:Y:S01]  /*2060*/  VIADD R8, R70, 0xe0 ;  /* 0x000000e046087836 */ /* 0x000fe20000000000 */
[----:B0-----:R-:W-:-:S04]  /*2070*/  LEA R2, P2, R0, UR4, 0x2 ;  /* 0x0000000400027c11 */ /* 0x001fc8000f8410ff */
[----:B------:R-:W-:Y:S02]  /*2080*/  LEA.HI.X R3, R0, UR5, R5, 0x2, P2 ;  /* 0x0000000500037c11 */ /* 0x000fe400090f1405 */
[----:B------:R-:W-:-:S03]  /*2090*/  ISETP.GE.AND P2, PT, R10, R7, PT ;  /* 0x000000070a00720c */ /* 0x000fc60003f46270 */
[----:B------:R0:W-:Y:S01]  /*20a0*/  @!P1 STG.E desc[UR8][R2.64], R69 ;  /* 0x0000004502009986 */ /* 0x0001e2000c101908 */
[-C--:B------:R-:W-:Y:S01]  /*20b0*/  ISETP.GE.AND P1, PT, R6, R7.reuse, PT ;  /* 0x000000070600720c */ /* 0x080fe20003f26270 */
[----:B------:R-:W-:Y:S02]  /*20c0*/  VIADD R6, R70, 0x100 ;  /* 0x0000010046067836 */ /* 0x000fe40000000000 */
[----:B------:R0:W-:Y:S01]  /*20d0*/  @!P4 STG.E desc[UR8][R2.64+0x80], R68 ;  /* 0x000080440200c986 */ /* 0x0001e2000c101908 */
[-C--:B------:R-:W-:Y:S01]  /*20e0*/  ISETP.GE.AND P4, PT, R8, R7.reuse, PT ;  /* 0x000000070800720c */ /* 0x080fe20003f86270 */
[----:B------:R-:W-:Y:S02]  /*20f0*/  VIADD R8, R70, 0x120 ;  /* 0x0000012046087836 */ /* 0x000fe40000000000 */
[----:B------:R0:W-:Y:S01]  /*2100*/  @!P6 STG.E desc[UR8][R2.64+0x100], R67 ;  /* 0x000100430200e986 */ /* 0x0001e2000c101908 */
[----:B------:R-:W-:Y:S01]  /*2110*/  ISETP.GE.AND P6, PT, R6, R7, PT ;  /* 0x000000070600720c */ /* 0x000fe20003fc6270 */
[----:B------:R-:W-:-:S02]  /*2120*/  VIADD R6, R70, 0x140 ;  /* 0x0000014046067836 */ /* 0x000fc40000000000 */
        /* <DEDUP_REMOVED lines=37> */
[----:B------:R-:W-:-:S03]  /*2380*/  ISETP.GE.AND P5, PT, R8, R7, PT ;  /* 0x000000070800720c */ /* 0x000fc60003fa6270 */
[----:B------:R0:W-:Y:S01]  /*2390*/  @!P3 STG.E desc[UR8][R2.64+0x800], R53 ;  /* 0x000800350200b986 */ /* 0x0001e2000c101908 */
[----:B------:R-:W-:-:S03]  /*23a0*/  ISETP.GE.AND P3, PT, R6, R7, PT ;  /* 0x000000070600720c */ /* 0x000fc60003f66270 */
[----:B------:R0:W-:Y:S04]  /*23b0*/  @!P2 STG.E desc[UR8][R2.64+0x880], R52 ;  /* 0x000880340200a986 */ /* 0x0001e8000c101908 */
[----:B------:R0:W-:Y:S04]  /*23c0*/  @!P1 STG.E desc[UR8][R2.64+0x900], R51 ;  /* 0x0009003302009986 */ /* 0x0001e8000c101908 */
[----:B------:R0:W-:Y:S04]  /*23d0*/  @!P4 STG.E desc[UR8][R2.64+0x980], R50 ;  /* 0x000980320200c986 */ /* 0x0001e8000c101908 */
[----:B------:R0:W-:Y:S04]  /*23e0*/  @!P6 STG.E desc[UR8][R2.64+0xa00], R49 ;  /* 0x000a00310200e986 */ /* 0x0001e8000c101908 */
[----:B------:R0:W-:Y:S04]  /*23f0*/  @!P5 STG.E desc[UR8][R2.64+0xa80], R48 ;  /* 0x000a80300200d986 */ /* 0x0001e8000c101908 */
[----:B------:R0:W-:Y:S02]  /*2400*/  @!P3 STG.E desc[UR8][R2.64+0xb00], R47 ;  /* 0x000b002f0200b986 */ /* 0x0001e4000c101908 */
.L_x_170:
[----:B------:R-:W-:Y:S05]  /*2410*/  @P0 BRA `(.L_x_171) ;  /* 0x0000000000600947 */ /* 0x000fea0003800000 */
        /* <DEDUP_REMOVED lines=10> */
[----:B01----:R2:W5:Y:S04]  /*24c0*/  LDG.E R47, desc[UR8][R38.64+0x480] ;  /* 0x00048008262f7981 */ /* 0x003568000c1e1900 */
        /* <DEDUP_REMOVED lines=13> */
.L_x_171:
[----:B------:R-:W-:Y:S02]  /*25a0*/  IMAD.IADD R73, R4, 0x1, -R73 ;  /* 0x0000000104497824 */ /* 0x000fe400078e0a49 */
[C---:B01----:R-:W-:Y:S02]  /*25b0*/  VIADD R2, R70.reuse, 0x20 ;  /* 0x0000002046027836 */ /* 0x043fe40000000000 */
[C---:B------:R-:W-:Y:S01]  /*25c0*/  VIADD R6, R70.reuse, 0x40 ;  /* 0x0000004046067836 */ /* 0x040fe20000000000 */
[CC--:B------:R-:W-:Y:S01]  /*25d0*/  ISETP.GE.AND P1, PT, R70.reuse, R73.reuse, PT ;  /* 0x000000494600720c */ /* 0x0c0fe20003f26270 */
[----:B------:R-:W-:Y:S01]  /*25e0*/  VIADD R8, R70, 0x80 ;  /* 0x0000008046087836 */ /* 0x000fe20000000000 */
[-C--:B------:R-:W-:Y:S01]  /*25f0*/  ISETP.GE.AND P4, PT, R2, R73.reuse, PT ;  /* 0x000000490200720c */ /* 0x080fe20003f86270 */
[----:B------:R-:W-:Y:S01]  /*2600*/  VIADD R2, R70, 0x60 ;  /* 0x0000006046027836 */ /* 0x000fe20000000000 */
[-C--:B------:R-:W-:Y:S01]  /*2610*/  ISETP.GE.AND P6, PT, R6, R73.reuse, PT ;  /* 0x000000490600720c */ /* 0x080fe20003fc6270 */
[----:B------:R-:W-:Y:S01]  /*2620*/  VIADD R6, R70, 0xa0 ;  /* 0x000000a046067836 */ /* 0x000fe20000000000 */
[----:B------:R-:W-:-:S02]  /*2630*/  ISETP.GE.AND P3, PT, R8, R73, PT ;  /* 0x000000490800720c */ /* 0x000fc40003f66270 */
[-C--:B------:R-:W-:Y:S01]  /*2640*/  ISETP.GE.AND P5, PT, R2, R73.reuse, PT ;  /* 0x000000490200720c */ /* 0x080fe20003fa6270 */
[----:B------:R-:W-:Y:S01]  /*2650*/  VIADD R2, R70, 0xc0 ;  /* 0x000000c046027836 */ /* 0x000fe20000000000 */
[-C--:B------:R-:W-:Y:S01]  /*2660*/  ISETP.GE.AND P2, PT, R6, R73.reuse, PT ;  /* 0x000000490600720c */ /* 0x080fe20003f46270 */
[----:B------:R-:W-:Y:S02]  /*2670*/  VIADD R6, R70, 0xe0 ;  /* 0x000000e046067836 */ /* 0x000fe40000000000 */
[----:B------:R0:W5:Y:S01]  /*2680*/  @!P1 LDG.E R27, desc[UR8][R38.64] ;  /* 0x00000008261b9981 */ /* 0x000162000c1e1900 */
[-C--:B------:R-:W-:Y:S01]  /*2690*/  ISETP.GE.AND P1, PT, R2, R73.reuse, PT ;  /* 0x000000490200720c */ /* 0x080fe20003f26270 */
[----:B------:R-:W-:Y:S02]  /*26a0*/  VIADD R2, R70, 0x100 ;  /* 0x0000010046027836 */ /* 0x000fe40000000000 */
[----:B------:R0:W5:Y:S01]  /*26b0*/  @!P4 LDG.E R29, desc[UR8][R38.64+0x80] ;  /* 0x00008008261dc981 */ /* 0x000162000c1e1900 */
[----:B------:R-:W-:Y:S01]  /*26c0*/  ISETP.GE.AND P4, PT, R6, R73, PT ;  /* 0x000000490600720c */ /* 0x000fe20003f86270 */
[----:B------:R-:W-:-:S02]  /*26d0*/  VIADD R6, R70, 0x120 ;  /* 0x0000012046067836 */ /* 0x000fc40000000000 */
[----:B------:R0:W5:Y:S01]  /*26e0*/  @!P6 LDG.E R31, desc[UR8][R38.64+0x100] ;  /* 0x00010008261fe981 */ /* 0x000162000c1e1900 */
        /* <DEDUP_REMOVED lines=39> */
[----:B------:R-:W-:-:S03]  /*2960*/  ISETP.GE.AND P5, PT, R6, R73, PT ;  /* 0x000000490600720c */ /* 0x000fc60003fa6270 */
[----:B------:R0:W5:Y:S01]  /*2970*/  @!P3 LDG.E R19, desc[UR8][R38.64+0x800] ;  /* 0x000800082613b981 */ /* 0x000162000c1e1900 */
[----:B------:R-:W-:-:S03]  /*2980*/  ISETP.GE.AND P3, PT, R2, R73, PT ;  /* 0x000000490200720c */ /* 0x000fc60003f66270 */
[----:B------:R0:W5:Y:S04]  /*2990*/  @!P2 LDG.E R17, desc[UR8][R38.64+0x880] ;  /* 0x000880082611a981 */ /* 0x000168000c1e1900 */
[----:B------:R0:W5:Y:S04]  /*29a0*/  @!P1 LDG.E R15, desc[UR8][R38.64+0x900] ;  /* 0x00090008260f9981 */ /* 0x000168000c1e1900 */
[----:B------:R0:W5:Y:S04]  /*29b0*/  @!P4 LDG.E R13, desc[UR8][R38.64+0x980] ;  /* 0x00098008260dc981 */ /* 0x000168000c1e1900 */
[----:B------:R0:W5:Y:S04]  /*29c0*/  @!P6 LDG.E R11, desc[UR8][R38.64+0xa00] ;  /* 0x000a0008260be981 */ /* 0x000168000c1e1900 */
[----:B------:R0:W5:Y:S04]  /*29d0*/  @!P5 LDG.E R9, desc[UR8][R38.64+0xa80] ;  /* 0x000a80082609d981 */ /* 0x000168000c1e1900 */
[----:B------:R0:W5:Y:S02]  /*29e0*/  @!P3 LDG.E R7, desc[UR8][R38.64+0xb00] ;  /* 0x000b00082607b981 */ /* 0x000164000c1e1900 */
.L_x_172:
[----:B------:R-:W-:Y:S05]  /*29f0*/  @P0 BRA `(.L_x_173) ;  /* 0x00000000006c0947 */ /* 0x000fea0003800000 */
[----:B------:R-:W1:Y:S02]  /*2a00*/  LDCU.64 UR4, c[0x0][0x3b0] ;  /* 0x00007600ff0477ac */ /* 0x000e640008000a00 */
[----:B-1----:R-:W-:-:S04]  /*2a10*/  LEA R2, P0, R0, UR4, 0x2 ;  /* 0x0000000400027c11 */ /* 0x002fc8000f8010ff */
[----:B------:R-:W-:-:S05]  /*2a20*/  LEA.HI.X R3, R0, UR5, R5, 0x2, P0 ;  /* 0x0000000500037c11 */ /* 0x000fca00080f1405 */
[----:B-----5:R-:W-:Y:S04]  /*2a30*/  STG.E desc[UR8][R2.64], R27 ;  /* 0x0000001b02007986 */ /* 0x020fe8000c101908 */
[----:B------:R-:W-:Y:S04]  /*2a40*/  STG.E desc[UR8][R2.64+0x80], R29 ;  /* 0x0000801d02007986 */ /* 0x000fe8000c101908 */
        /* <DEDUP_REMOVED lines=20> */
[----:B------:R-:W-:Y:S01]  /*2b90*/  STG.E desc[UR8][R2.64+0xb00], R7 ;  /* 0x000b000702007986 */ /* 0x000fe2000c101908 */
[----:B------:R-:W-:Y:S05]  /*2ba0*/  EXIT ;  /* 0x000000000000794d */ /* 0x000fea0003800000 */
.L_x_173:
[----:B------:R-:W1:Y:S01]  /*2bb0*/  LDCU.64 UR4, c[0x0][0x3b0] ;  /* 0x00007600ff0477ac */ /* 0x000e620008000a00 */
[----:B------:R-:W-:Y:S02]  /*2bc0*/  IMAD R75, R75, -0x2280, R4 ;  /* 0xffffdd804b4b7824 */ /* 0x000fe400078e0204 */
[C---:B------:R-:W-:Y:S02]  /*2bd0*/  VIADD R2, R70.reuse, 0x20 ;  /* 0x0000002046027836 */ /* 0x040fe40000000000 */
[C---:B------:R-:W-:Y:S01]  /*2be0*/  VIADD R4, R70.reuse, 0x40 ;  /* 0x0000004046047836 */ /* 0x040fe20000000000 */
[CC--:B------:R-:W-:Y:S01]  /*2bf0*/  ISETP.GE.AND P6, PT, R70.reuse, R75.reuse, PT ;  /* 0x0000004b4600720c */ /* 0x0c0fe20003fc6270 */
[----:B------:R-:W-:Y:S01]  /*2c00*/  VIADD R6, R70, 0x60 ;  /* 0x0000006046067836 */ /* 0x000fe20000000000 */
[-C--:B------:R-:W-:Y:S01]  /*2c10*/  ISETP.GE.AND P5, PT, R2, R75.reuse, PT ;  /* 0x0000004b0200720c */ /* 0x080fe20003fa6270 */
[----:B------:R-:W-:Y:S01]  /*2c20*/  VIADD R8, R70, 0xc0 ;  /* 0x000000c046087836 */ /* 0x000fe20000000000 */
[-C--:B------:R-:W-:Y:S01]  /*2c30*/  ISETP.GE.AND P1, PT, R4, R75.reuse, PT ;  /* 0x0000004b0400720c */ /* 0x080fe20003f26270 */
[----:B------:R-:W-:Y:S01]  /*2c40*/  VIADD R4, R70, 0x80 ;  /* 0x0000008046047836 */ /* 0x000fe20000000000 */
[----:B------:R-:W-:Y:S01]  /*2c50*/  ISETP.GE.AND P0, PT, R6, R75, PT ;  /* 0x0000004b0600720c */ /* 0x000fe20003f06270 */
[----:B------:R-:W-:-:S03]  /*2c60*/  VIADD R6, R70, 0xa0 ;  /* 0x000000a046067836 */ /* 0x000fc60000000000 */
[-C--:B------:R-:W-:Y:S01]  /*2c70*/  ISETP.GE.AND P4, PT, R4, R75.reuse, PT ;  /* 0x0000004b0400720c */ /* 0x080fe20003f86270 */
[----:B------:R-:W-:Y:S01]  /*2c80*/  VIADD R4, R70, 0x100 ;  /* 0x0000010046047836 */ /* 0x000fe20000000000 */
[----:B-1----:R-:W-:Y:S02]  /*2c90*/  LEA R2, P2, R0, UR4, 0x2 ;  /* 0x0000000400027c11 */ /* 0x002fe4000f8410ff */
[-C--:B------:R-:W-:Y:S02]  /*2ca0*/  ISETP.GE.AND P3, PT, R6, R75.reuse, PT ;  /* 0x0000004b0600720c */ /* 0x080fe40003f66270 */
[----:B------:R-:W-:Y:S01]  /*2cb0*/  LEA.HI.X R3, R0, UR5, R5, 0x2, P2 ;  /* 0x0000000500037c11 */ /* 0x000fe200090f1405 */
[----:B------:R-:W-:Y:S01]  /*2cc0*/  VIADD R0, R70, 0xe0 ;  /* 0x000000e046007836 */ /* 0x000fe20000000000 */
[----:B------:R-:W-:-:S03]  /*2cd0*/  ISETP.GE.AND P2, PT, R8, R75, PT ;  /* 0x0000004b0800720c */ /* 0x000fc60003f46270 */
[----:B-----5:R1:W-:Y:S01]  /*2ce0*/  @!P6 STG.E desc[UR8][R2.64], R27 ;  /* 0x0000001b0200e986 */ /* 0x0203e2000c101908 */
        /* <DEDUP_REMOVED lines=37> */
[C---:B------:R-:W-:Y:S02]  /*2f40*/  VIADD R0, R70.reuse, 0x2a0 ;  /* 0x000002a046007836 */ /* 0x040fe40000000000 */
[----:B------:R-:W-:Y:S01]  /*2f50*/  VIADD R70, R70, 0x2c0 ;  /* 0x000002c046467836 */ /* 0x000fe20000000000 */
[----:B------:R1:W-:Y:S01]  /*2f60*/  @!P2 STG.E desc[UR8][R2.64+0x680], R23 ;  /* 0x000680170200a986 */ /* 0x0003e2000c101908 */
[----:B------:R-:W-:-:S03]  /*2f70*/  ISETP.GE.AND P2, PT, R4, R75, PT ;  /* 0x0000004b0400720c */ /* 0x000fc60003f46270 */
        /* <DEDUP_REMOVED lines=9> */
[----:B------:R1:W-:Y:S01]  /*3010*/  @!P6 STG.E desc[UR8][R2.64+0xa80], R9 ;  /* 0x000a80090200e986 */ /* 0x0003e2000c101908 */
[----:B------:R-:W-:Y:S05]  /*3020*/  @P5 EXIT ;  /* 0x000000000000594d */ /* 0x000fea0003800000 */
[----:B------:R-:W-:Y:S01]  /*3030*/  STG.E desc[UR8][R2.64+0xb00], R7 ;  /* 0x000b000702007986 */ /* 0x000fe2000c101908 */
[----:B------:R-:W-:Y:S05]  /*3040*/  EXIT ;  /* 0x000000000000794d */ /* 0x000fea0003800000 */
.L_x_160:
[----:B------:R-:W-:Y:S01]  /*3050*/  IMAD.MOV.U32 R34, RZ, RZ, RZ ;  /* 0x000000ffff227224 */ /* 0x000fe200078e00ff */
[C---:B------:R-:W-:Y:S01]  /*3060*/  ISETP.GT.U32.AND P0, PT, R35.reuse, 0x1f, PT ;  /* 0x0000001f2300780c */ /* 0x040fe20003f04070 */
[----:B------:R-:W-:Y:S05]  /*3070*/  WARPSYNC.ALL ;  /* 0x0000000000007948 */ /* 0x000fea0003800000 */
[----:B------:R-:W-:-:S04]  /*3080*/  IMAD.HI.U32 R36, R35, 0x15555556, R34 ;  /* 0x1555555623247827 */ /* 0x000fc800078e0022 */
[----:B------:R-:W-:-:S05]  /*3090*/  IMAD R37, R36, 0x4, R77 ;  /* 0x0000000424257824 */ /* 0x000fca00078e024d */
[----:B------:R0:W-:Y:S01]  /*30a0*/  STS [R37+0x3410], R0 ;  /* 0x0034100025007388 */ /* 0x0001e20000000800 */
[----:B------:R-:W-:Y:S06]  /*30b0*/  BAR.SYNC.DEFER_BLOCKING 0x0 ;  /* 0x0000000000007b1d */ /* 0x000fec0000010000 */
[----:B------:R-:W-:Y:S05]  /*30c0*/  @P0 BRA `(.L_x_174) ;  /* 0x0000000000dc0947 */ /* 0x000fea0003800000 */
[----:B------:R-:W-:Y:S01]  /*30d0*/  IMAD R56, R35, 0x34, R77 ;  /* 0x0000003423387824 */ /* 0x000fe200078e024d */
[----:B------:R-:W-:-:S04]  /*30e0*/  UMOV UR5, 0xffffffff ;  /* 0xffffffff00057882 */ /* 0x000fc80000000000 */
[----:B------:R-:W-:Y:S04]  /*30f0*/  LDS R55, [R56+0x3410] ;  /* 0x0034100038377984 */ /* 0x000fe80000000800 */
[----:B------:R-:W-:Y:S04]  /*3100*/  LDS R54, [R56+0x3414] ;  /* 0x0034140038367984 */ /* 0x000fe80000000800 */
[----:B------:R-:W1:Y:S04]  /*3110*/  LDS R53, [R56+0x3418] ;  /* 0x0034180038357984 */ /* 0x000e680000000800 */
[----:B------:R-:W-:Y:S04]  /*3120*/  LDS R52, [R56+0x341c] ;  /* 0x00341c0038347984 */ /* 0x000fe80000000800 */
[----:B------:R-:W2:Y:S04]  /*3130*/  LDS R51, [R56+0x3420] ;  /* 0x0034200038337984 */ /* 0x000ea80000000800 */
[----:B------:R-:W-:Y:S04]  /*3140*/  LDS R50, [R56+0x3424] ;  /* 0x0034240038327984 */ /* 0x000fe80000000800 */
[----:B------:R-:W3:Y:S04]  /*3150*/  LDS R49, [R56+0x3428] ;  /* 0x0034280038317984 */ /* 0x000ee80000000800 */
[----:B------:R-:W-:Y:S04]  /*3160*/  LDS R48, [R56+0x342c] ;  /* 0x00342c0038307984 */ /* 0x000fe80000000800 */
[----:B------:R-:W4:Y:S04]  /*3170*/  LDS R47, [R56+0x3430] ;  /* 0x00343000382f7984 */ /* 0x000f280000000800 */
[----:B------:R-:W-:Y:S04]  /*3180*/  LDS R36, [R56+0x3434] ;  /* 0x0034340038247984 */ /* 0x000fe80000000800 */
[----:B------:R-:W5:Y:S04]  /*3190*/  LDS R31, [R56+0x3438] ;  /* 0x00343800381f7984 */ /* 0x000f680000000800 */
[----:B------:R-:W0:Y:S01]  /*31a0*/  LDS R57, [R56+0x343c] ;  /* 0x00343c0038397984 */ /* 0x000e220000000800 */
[----:B-1----:R-:W-:-:S04]  /*31b0*/  IADD3 R58, PT, PT, R53, R54, R55 ;  /* 0x00000036353a7210 */ /* 0x002fc80007ffe037 */
[----:B--2---:R-:W-:-:S04]  /*31c0*/  IADD3 R58, PT, PT, R51, R58, R52 ;  /* 0x0000003a333a7210 */ /* 0x004fc80007ffe034 */
[----:B---3--:R-:W-:-:S04]  /*31d0*/  IADD3 R58, PT, PT, R49, R58, R50 ;  /* 0x0000003a313a7210 */ /* 0x008fc80007ffe032 */
[----:B----4-:R-:W-:-:S04]  /*31e0*/  IADD3 R58, PT, PT, R47, R58, R48 ;  /* 0x0000003a2f3a7210 */ /* 0x010fc80007ffe030 */
[----:B-----5:R-:W-:-:S05]  /*31f0*/  IADD3 R58, PT, PT, R31, R58, R36 ;  /* 0x0000003a1f3a7210 */ /* 0x020fca0007ffe024 */
[----:B0-----:R-:W-:Y:S01]  /*3200*/  IMAD.IADD R57, R57, 0x1, R58 ;  /* 0x0000000139397824 */ /* 0x001fe200078e023a */
[----:B------:R-:W-:Y:S06]  /*3210*/  BRA.DIV UR5, `(.L_x_175) ;  /* 0x0000008e05987947 */ /* 0x000fec000b800000 */
[----:B------:R-:W0:Y:S02]  /*3220*/  SHFL.UP P0, R58, R57, 0x1, RZ ;  /* 0x04200000393a7989 */ /* 0x000e2400000000ff */
[----:B0-----:R-:W-:-:S05]  /*3230*/  @P0 IMAD.IADD R58, R57, 0x1, R58 ;  /* 0x00000001393a0824 */ /* 0x001fca00078e023a */
[----:B------:R-:W0:Y:S02]  /*3240*/  SHFL.UP P0, R59, R58, 0x2, RZ ;  /* 0x044000003a3b7989 */ /* 0x000e2400000000ff */
[----:B0-----:R-:W-:-:S05]  /*3250*/  @P0 IMAD.IADD R59, R58, 0x1, R59 ;  /* 0x000000013a3b0824 */ /* 0x001fca00078e023b */
[----:B------:R-:W0:Y:S02]  /*3260*/  SHFL.UP P0, R60, R59, 0x4, RZ ;  /* 0x048000003b3c7989 */ /* 0x000e2400000000ff */
[----:B0-----:R-:W-:-:S05]  /*3270*/  @P0 IMAD.IADD R60, R59, 0x1, R60 ;  /* 0x000000013b3c0824 */ /* 0x001fca00078e023c */
[----:B------:R-:W0:Y:S02]  /*3280*/  SHFL.UP P0, R61, R60, 0x8, RZ ;  /* 0x050000003c3d7989 */ /* 0x000e2400000000ff */
[----:B0-----:R-:W-:-:S05]  /*3290*/  @P0 IMAD.IADD R61, R60, 0x1, R61 ;  /* 0x000000013c3d0824 */ /* 0x001fca00078e023d */
[----:B------:R0:W1:Y:S02]  /*32a0*/  SHFL.UP P0, R62, R61, 0x10, RZ ;  /* 0x060000003d3e7989 */ /* 0x00006400000000ff */
.L_x_288:
[----:B-1----:R-:W-:-:S04]  /*32b0*/  @P0 IMAD.IADD R62, R61, 0x1, R62 ;  /* 0x000000013d3e0824 */ /* 0x002fc800078e023e */
[----:B------:R-:W-:-:S04]  /*32c0*/  IMAD.IADD R57, R62, 0x1, -R57 ;  /* 0x000000013e397824 */ /* 0x000fc800078e0a39 */
[----:B------:R-:W-:Y:S01]  /*32d0*/  IMAD.IADD R55, R55, 0x1, R57 ;  /* 0x0000000137377824 */ /* 0x000fe200078e0239 */
[----:B------:R1:W-:Y:S03]  /*32e0*/  STS [R56+0x3410], R57 ;  /* 0x0034103938007388 */ /* 0x0003e60000000800 */
        /* <DEDUP_REMOVED lines=19> */
[----:B------:R1:W-:Y:S04]  /*3420*/  STS [R56+0x3438], R36 ;  /* 0x0034382438007388 */ /* 0x0003e80000000800 */
[----:B------:R1:W-:Y:S02]  /*3430*/  STS [R56+0x343c], R31 ;  /* 0x00343c1f38007388 */ /* 0x0003e40000000800 */
.L_x_174:
[----:B------:R-:W-:Y:S05]  /*3440*/  WARPSYNC.ALL ;  /* 0x0000000000007948 */ /* 0x000fea0003800000 */
[----:B------:R-:W-:Y:S01]  /*3450*/  BAR.SYNC.DEFER_BLOCKING 0x0 ;  /* 0x0000000000007b1d */ /* 0x000fe20000010000 */
[----:B------:R-:W-:Y:S02]  /*3460*/  ISETP.NE.AND P0, PT, R74, RZ, PT ;  /* 0x000000ff4a00720c */ /* 0x000fe40003f05270 */
[----:B------:R-:W-:-:S03]  /*3470*/  LOP3.LUT R69, R69, 0x80000000, RZ, 0x3c, !PT ;  /* 0x8000000045457812 */ /* 0x000fc600078e3cff */
[----:B------:R-:W-:Y:S01]  /*3480*/  BSSY.RECONVERGENT B0, `(.L_x_176) ;  /* 0x0000029000007945 */ /* 0x000fe20003800200 */
[----:B-1----:R-:W-:-:S04]  /*3490*/  SHF.R.U32.HI R48, RZ, UR7, R69 ;  /* 0x00000007ff307c19 */ /* 0x002fc80008011645 */
[----:B------:R-:W-:Y:S01]  /*34a0*/  LOP3.LUT R48, R48, UR4, RZ, 0x30, !PT ;  /* 0x0000000430307c12 */ /* 0x000fe2000f8e30ff */
[----:B0-----:R-:W0:Y:S02]  /*34b0*/  LDS R37, [R37+0x3410] ;  /* 0x0034100025257984 */ /* 0x001e240000000800 */
[----:B------:R-:W-:Y:S05]  /*34c0*/  @P0 BRA `(.L_x_177) ;  /* 0x0000000000900947 */ /* 0x000fea0003800000 */
[----:B------:R-:W0:Y:S04]  /*34d0*/  LDS R54, [R2] ;  /* 0x0000000002367984 */ /* 0x000e280000000800 */
[----:B------:R-:W1:Y:S04]  /*34e0*/  LDS R56, [R2+0x400] ;  /* 0x0004000002387984 */ /* 0x000e680000000800 */
[----:B------:R-:W2:Y:S04]  /*34f0*/  LDS R58, [R2+0x800] ;  /* 0x00080000023a7984 */ /* 0x000ea80000000800 */
[----:B------:R-:W3:Y:S04]  /*3500*/  LDS R60, [R2+0xc00] ;  /* 0x000c0000023c7984 */ /* 0x000ee80000000800 */
[----:B------:R-:W4:Y:S04]  /*3510*/  LDS R62, [R2+0x1000] ;  /* 0x00100000023e7984 */ /* 0x000f280000000800 */
[----:B------:R-:W5:Y:S04]  /*3520*/  LDS R68, [R2+0x1400] ;  /* 0x0014000002447984 */ /* 0x000f680000000800 */
[----:B------:R-:W5:Y:S04]  /*3530*/  LDS R76, [R2+0x1800] ;  /* 0x00180000024c7984 */ /* 0x000f680000000800 */
[----:B------:R-:W5:Y:S04]  /*3540*/  LDS R59, [R2+0x1c00] ;  /* 0x001c0000023b7984 */ /* 0x000f680000000800 */
[----:B------:R-:W5:Y:S04]  /*3550*/  LDS R61, [R2+0x2000] ;  /* 0x00200000023d7984 */ /* 0x000f680000000800 */
[----:B------:R-:W5:Y:S04]  /*3560*/  LDS R52, [R2+0x2400] ;  /* 0x0024000002347984 */ /* 0x000f680000000800 */
[----:B------:R-:W5:Y:S01]  /*3570*/  LDS R50, [R2+0x2800] ;  /* 0x0028000002327984 */ /* 0x000f620000000800 */
[----:B0-----:R-:W-:-:S03]  /*3580*/  IMAD.IADD R31, R37, 0x1, R54 ;  /* 0x00000001251f7824 */ /* 0x001fc600078e0236 */
[----:B------:R-:W0:Y:S01]  /*3590*/  LDS R36, [R2+0x2c00] ;  /* 0x002c000002247984 */ /* 0x000e220000000800 */
[----:B-1----:R-:W-:-:S03]  /*35a0*/  IMAD.IADD R47, R37, 0x1, R56 ;  /* 0x00000001252f7824 */ /* 0x002fc600078e0238 */
[----:B------:R1:W-:Y:S01]  /*35b0*/  STS [R2], R31 ;  /* 0x0000001f02007388 */ /* 0x0003e20000000800 */
[----:B--2---:R-:W-:-:S03]  /*35c0*/  IMAD.IADD R49, R37, 0x1, R58 ;  /* 0x0000000125317824 */ /* 0x004fc600078e023a */
[----:B------:R2:W-:Y:S01]  /*35d0*/  STS [R2+0x400], R47 ;  /* 0x0004002f02007388 */ /* 0x0005e20000000800 */
[C---:B---3--:R-:W-:Y:S02]  /*35e0*/  IMAD.IADD R51, R37.reuse, 0x1, R60 ;  /* 0x0000000125337824 */ /* 0x048fe400078e023c */
[C---:B----4-:R-:W-:Y:S01]  /*35f0*/  IMAD.IADD R53, R37.reuse, 0x1, R62 ;  /* 0x0000000125357824 */ /* 0x050fe200078e023e */
[----:B------:R3:W-:Y:S01]  /*3600*/  STS [R2+0x800], R49 ;  /* 0x0008003102007388 */ /* 0x0007e20000000800 */
[----:B-----5:R-:W-:-:S03]  /*3610*/  IMAD.IADD R55, R37, 0x1, R68 ;  /* 0x0000000125377824 */ /* 0x020fc600078e0244 */
[----:B------:R3:W-:Y:S01]  /*3620*/  STS [R2+0xc00], R51 ;  /* 0x000c003302007388 */ /* 0x0007e20000000800 */
[----:B------:R-:W-:-:S03]  /*3630*/  IMAD.IADD R57, R37, 0x1, R76 ;  /* 0x0000000125397824 */ /* 0x000fc600078e024c */
[----:B------:R3:W-:Y:S01]  /*3640*/  STS [R2+0x1000], R53 ;  /* 0x0010003502007388 */ /* 0x0007e20000000800 */
[----:B------:R-:W-:-:S03]  /*3650*/  IMAD.IADD R59, R37, 0x1, R59 ;  /* 0x00000001253b7824 */ /* 0x000fc600078e023b */
[----:B------:R3:W-:Y:S01]  /*3660*/  STS [R2+0x1400], R55 ;  /* 0x0014003702007388 */ /* 0x0007e20000000800 */
[----:B------:R-:W-:-:S03]  /*3670*/  IMAD.IADD R61, R37, 0x1, R61 ;  /* 0x00000001253d7824 */ /* 0x000fc600078e023d */
[----:B------:R3:W-:Y:S01]  /*3680*/  STS [R2+0x1800], R57 ;  /* 0x0018003902007388 */ /* 0x0007e20000000800 */
[----:B-1----:R-:W-:-:S03]  /*3690*/  IMAD.IADD R31, R37, 0x1, R52 ;  /* 0x00000001251f7824 */ /* 0x002fc600078e0234 */
[----:B------:R3:W-:Y:S01]  /*36a0*/  STS [R2+0x1c00], R59 ;  /* 0x001c003b02007388 */ /* 0x0007e20000000800 */
[----:B--2---:R-:W-:-:S03]  /*36b0*/  IMAD.IADD R47, R37, 0x1, R50 ;  /* 0x00000001252f7824 */ /* 0x004fc600078e0232 */
[----:B------:R3:W-:Y:S01]  /*36c0*/  STS [R2+0x2000], R61 ;  /* 0x0020003d02007388 */ /* 0x0007e20000000800 */
[----:B0-----:R-:W-:-:S03]  /*36d0*/  IMAD.IADD R63, R37, 0x1, R36 ;  /* 0x00000001253f7824 */ /* 0x001fc600078e0224 */
[----:B------:R3:W-:Y:S04]  /*36e0*/  STS [R2+0x2400], R31 ;  /* 0x0024001f02007388 */ /* 0x0007e80000000800 */
[----:B------:R3:W-:Y:S04]  /*36f0*/  STS [R2+0x2800], R47 ;  /* 0x0028002f02007388 */ /* 0x0007e80000000800 */
[----:B------:R3:W-:Y:S02]  /*3700*/  STS [R2+0x2c00], R63 ;  /* 0x002c003f02007388 */ /* 0x0007e40000000800 */
.L_x_177:
[----:B------:R-:W-:Y:S05]  /*3710*/  BSYNC.RECONVERGENT B0 ;  /* 0x0000000000007941 */ /* 0x000fea0003800200 */
.L_x_176:
[----:B------:R-:W-:Y:S01]  /*3720*/  BAR.SYNC.DEFER_BLOCKING 0x0 ;  /* 0x0000000000007b1d */ /* 0x000fe20000010000 */
[----:B------:R-:W-:-:S05]  /*3730*/  R2P PR, R48, 0x7f ;  /* 0x0000007f30007804 */ /* 0x000fca0000000000 */
[----:B------:R-:W-:Y:S08]  /*3740*/  BSSY.RECONVERGENT B0, `(.L_x_178) ;  /* 0x0000022000007945 */ /* 0x000ff00003800200 */
[----:B---3--:R-:W-:Y:S02]  /*3750*/  VOTE.ANY R31, PT, P0 ;  /* 0x00000000001f7806 */ /* 0x008fe400000e0100 */
[----:B------:R-:W-:-:S02]  /*3760*/  VOTE.ANY R36, PT, P1 ;  /* 0x0000000000247806 */ /* 0x000fc400008e0100 */
[----:B------:R-:W-:Y:S02]  /*3770*/  @!P0 LOP3.LUT R31, RZ, R31, RZ, 0x33, !PT ;  /* 0x0000001fff1f8212 */ /* 0x000fe400078e33ff */
[----:B------:R-:W-:Y:S02]  /*3780*/  VOTE.ANY R50, PT, P2 ;  /* 0x0000000000327806 */ /* 0x000fe400010e0100 */
[----:B------:R-:W-:Y:S02]  /*3790*/  @!P1 LOP3.LUT R36, RZ, R36, RZ, 0x33, !PT ;  /* 0x00000024ff249212 */ /* 0x000fe400078e33ff */
[----:B------:R-:W-:Y:S02]  /*37a0*/  VOTE.ANY R52, PT, P3 ;  /* 0x0000000000347806 */ /* 0x000fe400018e0100 */
[----:B------:R-:W-:Y:S02]  /*37b0*/  @!P2 LOP3.LUT R50, RZ, R50, RZ, 0x33, !PT ;  /* 0x00000032ff32a212 */ /* 0x000fe400078e33ff */
[----:B------:R-:W-:-:S02]  /*37c0*/  LOP3.LUT R31, R36, R31, RZ, 0xc0, !PT ;  /* 0x0000001f241f7212 */ /* 0x000fc400078ec0ff */
[----:B------:R-:W-:Y:S02]  /*37d0*/  VOTE.ANY R36, PT, P4 ;  /* 0x0000000000247806 */ /* 0x000fe400020e0100 */
[----:B------:R-:W-:Y:S02]  /*37e0*/  @!P3 LOP3.LUT R52, RZ, R52, RZ, 0x33, !PT ;  /* 0x00000034ff34b212 */ /* 0x000fe400078e33ff */
[----:B------:R-:W-:Y:S02]  /*37f0*/  LOP3.LUT R31, R50, R31, RZ, 0xc0, !PT ;  /* 0x0000001f321f7212 */ /* 0x000fe400078ec0ff */
[----:B------:R-:W-:Y:S02]  /*3800*/  @!P4 LOP3.LUT R36, RZ, R36, RZ, 0x33, !PT ;  /* 0x00000024ff24c212 */ /* 0x000fe400078e33ff */
[----:B------:R-:W-:Y:S02]  /*3810*/  LOP3.LUT P0, RZ, R48, 0x80, RZ, 0xc0, !PT ;  /* 0x0000008030ff7812 */ /* 0x000fe4000780c0ff */
[----:B------:R-:W-:-:S02]  /*3820*/  LOP3.LUT R31, R52, R31, RZ, 0xc0, !PT ;  /* 0x0000001f341f7212 */ /* 0x000fc400078ec0ff */
[----:B------:R-:W-:Y:S02]  /*3830*/  VOTE.ANY R50, PT, P5 ;  /* 0x0000000000327806 */ /* 0x000fe400028e0100 */
[----:B------:R-:W-:Y:S02]  /*3840*/  LOP3.LUT R31, R36, R31, RZ, 0xc0, !PT ;  /* 0x0000001f241f7212 */ /* 0x000fe400078ec0ff */
[----:B------:R-:W1:Y:S01]  /*3850*/  S2R R36, SR_LEMASK ;  /* 0x0000000000247919 */ /* 0x000e620000003a00 */
[----:B------:R-:W-:Y:S02]  /*3860*/  @!P5 LOP3.LUT R50, RZ, R50, RZ, 0x33, !PT ;  /* 0x00000032ff32d212 */ /* 0x000fe400078e33ff */
[----:B------:R-:W-:Y:S02]  /*3870*/  VOTE.ANY R52, PT, P6 ;  /* 0x0000000000347806 */ /* 0x000fe400030e0100 */
[----:B------:R-:W-:Y:S02]  /*3880*/  LOP3.LUT R31, R50, R31, RZ, 0xc0, !PT ;  /* 0x0000001f321f7212 */ /* 0x000fe400078ec0ff */
[----:B------:R-:W-:-:S02]  /*3890*/  VOTE.ANY R50, PT, P0 ;  /* 0x0000000000327806 */ /* 0x000fc400000e0100 */
[----:B------:R-:W-:Y:S02]  /*38a0*/  @!P6 LOP3.LUT R52, RZ, R52, RZ, 0x33, !PT ;  /* 0x00000034ff34e212 */ /* 0x000fe400078e33ff */
[----:B------:R-:W-:Y:S02]  /*38b0*/  @!P0 LOP3.LUT R50, RZ, R50, RZ, 0x33, !PT ;  /* 0x00000032ff328212 */ /* 0x000fe400078e33ff */
[----:B------:R-:W-:-:S04]  /*38c0*/  LOP3.LUT R31, R52, R31, RZ, 0xc0, !PT ;  /* 0x0000001f341f7212 */ /* 0x000fc800078ec0ff */
[----:B------:R-:W-:Y:S01]  /*38d0*/  LOP3.LUT R47, R50, R31, RZ, 0xc0, !PT ;  /* 0x0000001f322f7212 */ /* 0x000fe200078ec0ff */
[----:B------:R-:W-:-:S03]  /*38e0*/  IMAD.MOV.U32 R50, RZ, RZ, RZ ;  /* 0x000000ffff327224 */ /* 0x000fc600078e00ff */
[----:B------:R-:W2:Y:S01]  /*38f0*/  FLO.U32 R49, R47 ;  /* 0x0000002f00317300 */ /* 0x000ea200000e0000 */
[----:B-1----:R-:W-:Y:S02]  /*3900*/  LOP3.LUT R31, R36, R47, RZ, 0xc0, !PT ;  /* 0x0000002f241f7212 */ /* 0x002fe400078ec0ff */
[----:B--2---:R-:W-:-:S05]  /*3910*/  ISETP.NE.AND P0, PT, R72, R49, PT ;  /* 0x000000314800720c */ /* 0x004fca0003f05270 */
[----:B------:R-:W1:Y:S08]  /*3920*/  POPC R31, R31 ;  /* 0x0000001f001f7309 */ /* 0x000e700000000000 */
[----:B------:R-:W-:Y:S05]  /*3930*/  @P0 BRA `(.L_x_179) ;  /* 0x0000000000080947 */ /* 0x000fea0003800000 */
[----:B------:R-:W-:-:S05]  /*3940*/  IMAD R48, R48, 0x4, R33 ;  /* 0x0000000430307824 */ /* 0x000fca00078e0221 */
[----:B-1----:R2:W3:Y:S02]  /*3950*/  ATOMS.ADD R50, [R48], R31 ;  /* 0x0000001f3032738c */ /* 0x0024e40000000000 */
.L_x_179:
[----:B------:R-:W-:Y:S05]  /*3960*/  BSYNC.RECONVERGENT B0 ;  /* 0x0000000000007941 */ /* 0x000fea0003800200 */
.L_x_178:
[----:B------:R-:W-:Y:S01]  /*3970*/  R2P PR, R30, 0x7f ;  /* 0x0000007f1e007804 */ /* 0x000fe20000000000 */
[----:B------:R-:W-:Y:S01]  /*3980*/  BSSY.RECONVERGENT B0, `(.L_x_180) ;  /* 0x0000025000007945 */ /* 0x000fe20003800200 */
[----:B------:R-:W-:-:S11]  /*3990*/  LOP3.LUT R67, R67, 0x80000000, RZ, 0x3c, !PT ;  /* 0x8000000043437812 */ /* 0x000fd600078e3cff */
[----:B------:R-:W-:Y:S02]  /*39a0*/  VOTE.ANY R47, PT, P0 ;  /* 0x00000000002f7806 */ /* 0x000fe400000e0100 */
[----:B--2---:R-:W-:Y:S02]  /*39b0*/  VOTE.ANY R48, PT, P1 ;  /* 0x0000000000307806 */ /* 0x004fe400008e0100 */
[----:B------:R-:W-:Y:S02]  /*39c0*/  @!P0 LOP3.LUT R47, RZ, R47, RZ, 0x33, !PT ;  /* 0x0000002fff2f8212 */ /* 0x000fe400078e33ff */
[----:B------:R-:W-:Y:S02]  /*39d0*/  VOTE.ANY R52, PT, P2 ;  /* 0x0000000000347806 */ /* 0x000fe400010e0100 */
[----:B------:R-:W-:Y:S02]  /*39e0*/  @!P1 LOP3.LUT R48, RZ, R48, RZ, 0x33, !PT ;  /* 0x00000030ff309212 */ /* 0x000fe400078e33ff */
[----:B------:R-:W-:-:S02]  /*39f0*/  @!P2 LOP3.LUT R52, RZ, R52, RZ, 0x33, !PT ;  /* 0x00000034ff34a212 */ /* 0x000fc400078e33ff */
[----:B------:R-:W-:Y:S02]  /*3a00*/  LOP3.LUT R47, R48, R47, RZ, 0xc0, !PT ;  /* 0x0000002f302f7212 */ /* 0x000fe400078ec0ff */
[----:B------:R-:W-:Y:S02]  /*3a10*/  VOTE.ANY R48, PT, P3 ;  /* 0x0000000000307806 */ /* 0x000fe400018e0100 */
[----:B------:R-:W-:Y:S02]  /*3a20*/  LOP3.LUT R47, R52, R47, RZ, 0xc0, !PT ;  /* 0x0000002f342f7212 */ /* 0x000fe400078ec0ff */
[----:B------:R-:W-:Y:S02]  /*3a30*/  LOP3.LUT P0, RZ, R30, 0x80, RZ, 0xc0, !PT ;  /* 0x000000801eff7812 */ /* 0x000fe4000780c0ff */
[----:B------:R-:W-:Y:S02]  /*3a40*/  VOTE.ANY R52, PT, P4 ;  /* 0x0000000000347806 */ /* 0x000fe400020e0100 */
[----:B------:R-:W-:-:S02]  /*3a50*/  @!P3 LOP3.LUT R48, RZ, R48, RZ, 0x33, !PT ;  /* 0x00000030ff30b212 */ /* 0x000fc400078e33ff */
[----:B------:R-:W-:Y:S02]  /*3a60*/  @!P4 LOP3.LUT R52, RZ, R52, RZ, 0x33, !PT ;  /* 0x00000034ff34c212 */ /* 0x000fe400078e33ff */
[----:B------:R-:W-:Y:S02]  /*3a70*/  LOP3.LUT R47, R48, R47, RZ, 0xc0, !PT ;  /* 0x0000002f302f7212 */ /* 0x000fe400078ec0ff */
[----:B------:R-:W-:Y:S02]  /*3a80*/  VOTE.ANY R48, PT, P5 ;  /* 0x0000000000307806 */ /* 0x000fe400028e0100 */
[----:B------:R-:W-:Y:S02]  /*3a90*/  LOP3.LUT R47, R52, R47, RZ, 0xc0, !PT ;  /* 0x0000002f342f7212 */ /* 0x000fe400078ec0ff */
[----:B------:R-:W-:Y:S02]  /*3aa0*/  VOTE.ANY R52, PT, P6 ;  /* 0x0000000000347806 */ /* 0x000fe400030e0100 */
[----:B------:R-:W-:-:S02]  /*3ab0*/  @!P5 LOP3.LUT R48, RZ, R48, RZ, 0x33, !PT ;  /* 0x00000030ff30d212 */ /* 0x000fc400078e33ff */
[----:B------:R-:W-:Y:S02]  /*3ac0*/  VOTE.ANY R54, PT, P0 ;  /* 0x0000000000367806 */ /* 0x000fe400000e0100 */
[----:B------:R-:W-:Y:S02]  /*3ad0*/  @!P6 LOP3.LUT R52, RZ, R52, RZ, 0x33, !PT ;  /* 0x00000034ff34e212 */ /* 0x000fe400078e33ff */
[----:B------:R-:W-:Y:S02]  /*3ae0*/  LOP3.LUT R47, R48, R47, RZ, 0xc0, !PT ;  /* 0x0000002f302f7212 */ /* 0x000fe400078ec0ff */
[----:B------:R-:W-:Y:S01]  /*3af0*/  @!P0 LOP3.LUT R54, RZ, R54, RZ, 0x33, !PT ;  /* 0x00000036ff368212 */ /* 0x000fe200078e33ff */
[----:B---3--:R2:W3:Y:S01]  /*3b00*/  SHFL.IDX PT, R48, R50, R49, 0x1f ;  /* 0x00001f3132307589 */ /* 0x0084e200000e0000 */
[----:B------:R-:W-:Y:S02]  /*3b10*/  LOP3.LUT R47, R52, R47, RZ, 0xc0, !PT ;  /* 0x0000002f342f7212 */ /* 0x000fe400078ec0ff */
[----:B------:R-:W-:-:S02]  /*3b20*/  SHF.R.U32.HI R52, RZ, UR7, R67 ;  /* 0x00000007ff347c19 */ /* 0x000fc40008011643 */
[----:B------:R-:W-:Y:S01]  /*3b30*/  LOP3.LUT R53, R54, R47, RZ, 0xc0, !PT ;  /* 0x0000002f36357212 */ /* 0x000fe200078ec0ff */
[----:B------:R-:W-:Y:S01]  /*3b40*/  IMAD.MOV.U32 R54, RZ, RZ, RZ ;  /* 0x000000ffff367224 */ /* 0x000fe200078e00ff */
[----:B------:R-:W-:Y:S02]  /*3b50*/  LOP3.LUT R52, R52, UR4, RZ, 0x30, !PT ;  /* 0x0000000434347c12 */ /* 0x000fe4000f8e30ff */
[----:B------:R-:W4:Y:S01]  /*3b60*/  FLO.U32 R51, R53 ;  /* 0x0000003500337300 */ /* 0x000f2200000e0000 */
[----:B------:R-:W-:-:S07]  /*3b70*/  LOP3.LUT R47, R36, R53, RZ, 0xc0, !PT ;  /* 0x00000035242f7212 */ /* 0x000fce00078ec0ff */
[----:B------:R-:W0:Y:S01]  /*3b80*/  POPC R47, R47 ;  /* 0x0000002f002f7309 */ /* 0x000e220000000000 */
[----:B----4-:R-:W-:-:S13]  /*3b90*/  ISETP.NE.AND P0, PT, R72, R51, PT ;  /* 0x000000334800720c */ /* 0x010fda0003f05270 */
[----:B0-23--:R-:W-:Y:S05]  /*3ba0*/  @P0 BRA `(.L_x_181) ;  /* 0x0000000000080947 */ /* 0x00dfea0003800000 */
[----:B------:R-:W-:-:S05]  /*3bb0*/  IMAD R30, R30, 0x4, R33 ;  /* 0x000000041e1e7824 */ /* 0x000fca00078e0221 */
[----:B------:R0:W2:Y:S02]  /*3bc0*/  ATOMS.ADD R54, [R30], R47 ;  /* 0x0000002f1e36738c */ /* 0x0000a40000000000 */
.L_x_181:
[----:B------:R-:W-:Y:S05]  /*3bd0*/  BSYNC.RECONVERGENT B0 ;  /* 0x0000000000007941 */ /* 0x000fea0003800200 */
.L_x_180:
[----:B------:R-:W-:Y:S01]  /*3be0*/  R2P PR, R52, 0x7f ;  /* 0x0000007f34007804 */ /* 0x000fe20000000000 */
[----:B--2---:R2:W3:Y:S01]  /*3bf0*/  SHFL.IDX PT, R50, R54, R51, 0x1f ;  /* 0x00001f3336327589 */ /* 0x0044e200000e0000 */
[----:B------:R-:W-:Y:S01]  /*3c00*/  LOP3.LUT R66, R66, 0x80000000, RZ, 0x3c, !PT ;  /* 0x8000000042427812 */ /* 0x000fe200078e3cff */
[----:B------:R-:W-:Y:S01]  /*3c10*/  BSSY.RECONVERGENT B0, `(.L_x_182) ;  /* 0x0000023000007945 */ /* 0x000fe20003800200 */
[----:B------:R-:W-:Y:S02]  /*3c20*/  IMAD.MOV.U32 R58, RZ, RZ, RZ ;  /* 0x000000ffff3a7224 */ /* 0x000fe400078e00ff */
[----:B------:R-:W-:-:S04]  /*3c30*/  SHF.R.U32.HI R56, RZ, UR7, R66 ;  /* 0x00000007ff387c19 */ /* 0x000fc80008011642 */
[----:B------:R-:W-:-:S03]  /*3c40*/  LOP3.LUT R56, R56, UR4, RZ, 0x30, !PT ;  /* 0x0000000438387c12 */ /* 0x000fc6000f8e30ff */
[----:B0-----:R-:W-:Y:S02]  /*3c50*/  VOTE.ANY R30, PT, P0 ;  /* 0x00000000001e7806 */ /* 0x001fe400000e0100 */
[----:B------:R-:W-:Y:S02]  /*3c60*/  VOTE.ANY R49, PT, P1 ;  /* 0x0000000000317806 */ /* 0x000fe400008e0100 */
        /* <DEDUP_REMOVED lines=19> */
[----:B------:R-:W-:Y:S02]  /*3da0*/  @!P0 LOP3.LUT R55, RZ, R55, RZ, 0x33, !PT ;  /* 0x00000037ff378212 */ /* 0x000fe400078e33ff */
[----:B------:R-:W-:-:S04]  /*3db0*/  LOP3.LUT R30, R53, R30, RZ, 0xc0, !PT ;  /* 0x0000001e351e7212 */ /* 0x000fc800078ec0ff */
[----:B------:R-:W-:-:S04]  /*3dc0*/  LOP3.LUT R55, R55, R30, RZ, 0xc0, !PT ;  /* 0x0000001e37377212 */ /* 0x000fc800078ec0ff */
[----:B------:R-:W0:Y:S01]  /*3dd0*/  FLO.U32 R53, R55 ;  /* 0x0000003700357300 */ /* 0x000e2200000e0000 */
[----:B------:R-:W-:-:S07]  /*3de0*/  LOP3.LUT R30, R36, R55, RZ, 0xc0, !PT ;  /* 0x00000037241e7212 */ /* 0x000fce00078ec0ff */
[----:B------:R-:W4:Y:S01]  /*3df0*/  POPC R30, R30 ;  /* 0x0000001e001e7309 */ /* 0x000f220000000000 */
[----:B0-----:R-:W-:-:S13]  /*3e00*/  ISETP.NE.AND P0, PT, R72, R53, PT ;  /* 0x000000354800720c */ /* 0x001fda0003f05270 */
[----:B--234-:R-:W-:Y:S05]  /*3e10*/  @P0 BRA `(.L_x_183) ;  /* 0x0000000000080947 */ /* 0x01cfea0003800000 */
[----:B------:R-:W-:-:S05]  /*3e20*/  IMAD R49, R52, 0x4, R33 ;  /* 0x0000000434317824 */ /* 0x000fca00078e0221 */
[----:B------:R0:W2:Y:S02]  /*3e30*/  ATOMS.ADD R58, [R49], R30 ;  /* 0x0000001e313a738c */ /* 0x0000a40000000000 */
.L_x_183:
[----:B------:R-:W-:Y:S05]  /*3e40*/  BSYNC.RECONVERGENT B0 ;  /* 0x0000000000007941 */ /* 0x000fea0003800200 */
.L_x_182:
[----:B------:R-:W-:Y:S01]  /*3e50*/  R2P PR, R56, 0x7f ;  /* 0x0000007f38007804 */ /* 0x000fe20000000000 */
[----:B--2---:R2:W3:Y:S01]  /*3e60*/  SHFL.IDX PT, R51, R58, R53, 0x1f ;  /* 0x00001f353a337589 */ /* 0x0044e200000e0000 */
[----:B------:R-:W-:Y:S01]  /*3e70*/  LOP3.LUT R65, R65, 0x80000000, RZ, 0x3c, !PT ;  /* 0x8000000041417812 */ /* 0x000fe200078e3cff */
[----:B------:R-:W-:Y:S10]  /*3e80*/  BSSY.RECONVERGENT B0, `(.L_x_184) ;  /* 0x0000023000007945 */ /* 0x000ff40003800200 */
[----:B0-----:R-:W-:-:S02]  /*3e90*/  VOTE.ANY R49, PT, P0 ;  /* 0x0000000000317806 */ /* 0x001fc400000e0100 */
[----:B------:R-:W-:Y:S02]  /*3ea0*/  VOTE.ANY R52, PT, P1 ;  /* 0x0000000000347806 */ /* 0x000fe400008e0100 */
[----:B------:R-:W-:Y:S02]  /*3eb0*/  @!P0 LOP3.LUT R49, RZ, R49, RZ, 0x33, !PT ;  /* 0x00000031ff318212 */ /* 0x000fe400078e33ff */
[----:B------:R-:W-:Y:S02]  /*3ec0*/  VOTE.ANY R54, PT, P2 ;  /* 0x0000000000367806 */ /* 0x000fe400010e0100 */
[----:B------:R-:W-:Y:S02]  /*3ed0*/  @!P1 LOP3.LUT R52, RZ, R52, RZ, 0x33, !PT ;  /* 0x00000034ff349212 */ /* 0x000fe400078e33ff */
[----:B------:R-:W-:Y:S02]  /*3ee0*/  @!P2 LOP3.LUT R54, RZ, R54, RZ, 0x33, !PT ;  /* 0x00000036ff36a212 */ /* 0x000fe400078e33ff */
[----:B------:R-:W-:-:S02]  /*3ef0*/  LOP3.LUT R49, R52, R49, RZ, 0xc0, !PT ;  /* 0x0000003134317212 */ /* 0x000fc400078ec0ff */
[----:B------:R-:W-:Y:S02]  /*3f00*/  VOTE.ANY R52, PT, P3 ;  /* 0x0000000000347806 */ /* 0x000fe400018e0100 */
[----:B------:R-:W-:Y:S02]  /*3f10*/  LOP3.LUT R49, R54, R49, RZ, 0xc0, !PT ;  /* 0x0000003136317212 */ /* 0x000fe400078ec0ff */
[----:B------:R-:W-:Y:S02]  /*3f20*/  LOP3.LUT P0, RZ, R56, 0x80, RZ, 0xc0, !PT ;  /* 0x0000008038ff7812 */ /* 0x000fe4000780c0ff */
[----:B------:R-:W-:Y:S02]  /*3f30*/  VOTE.ANY R54, PT, P4 ;  /* 0x0000000000367806 */ /* 0x000fe400020e0100 */
[----:B------:R-:W-:Y:S02]  /*3f40*/  @!P3 LOP3.LUT R52, RZ, R52, RZ, 0x33, !PT ;  /* 0x00000034ff34b212 */ /* 0x000fe400078e33ff */
[----:B------:R-:W-:-:S02]  /*3f50*/  @!P4 LOP3.LUT R54, RZ, R54, RZ, 0x33, !PT ;  /* 0x00000036ff36c212 */ /* 0x000fc400078e33ff */
[----:B------:R-:W-:Y:S02]  /*3f60*/  LOP3.LUT R49, R52, R49, RZ, 0xc0, !PT ;  /* 0x0000003134317212 */ /* 0x000fe400078ec0ff */
[----:B------:R-:W-:Y:S02]  /*3f70*/  VOTE.ANY R52, PT, P5 ;  /* 0x0000000000347806 */ /* 0x000fe400028e0100 */
[----:B------:R-:W-:Y:S02]  /*3f80*/  LOP3.LUT R49, R54, R49, RZ, 0xc0, !PT ;  /* 0x0000003136317212 */ /* 0x000fe400078ec0ff */
[----:B------:R-:W-:Y:S02]  /*3f90*/  VOTE.ANY R54, PT, P6 ;  /* 0x0000000000367806 */ /* 0x000fe400030e0100 */
[----:B------:R-:W-:Y:S02]  /*3fa0*/  @!P5 LOP3.LUT R52, RZ, R52, RZ, 0x33, !PT ;  /* 0x00000034ff34d212 */ /* 0x000fe400078e33ff */
[----:B------:R-:W-:-:S02]  /*3fb0*/  VOTE.ANY R60, PT, P0 ;  /* 0x00000000003c7806 */ /* 0x000fc400000e0100 */
[----:B------:R-:W-:Y:S02]  /*3fc0*/  @!P6 LOP3.LUT R54, RZ, R54, RZ, 0x33, !PT ;  /* 0x00000036ff36e212 */ /* 0x000fe400078e33ff */
[----:B------:R-:W-:Y:S02]  /*3fd0*/  LOP3.LUT R49, R52, R49, RZ, 0xc0, !PT ;  /* 0x0000003134317212 */ /* 0x000fe400078ec0ff */
[----:B------:R-:W-:Y:S02]  /*3fe0*/  @!P0 LOP3.LUT R60, RZ, R60, RZ, 0x33, !PT ;  /* 0x0000003cff3c8212 */ /* 0x000fe400078e33ff */
[----:B------:R-:W-:Y:S01]  /*3ff0*/  LOP3.LUT R49, R54, R49, RZ, 0xc0, !PT ;  /* 0x0000003136317212 */ /* 0x000fe200078ec0ff */
[----:B------:R-:W-:Y:S01]  /*4000*/  IMAD.MOV.U32 R54, RZ, RZ, RZ ;  /* 0x000000ffff367224 */ /* 0x000fe200078e00ff */
[----:B------:R-:W-:Y:S02]  /*4010*/  SHF.R.U32.HI R52, RZ, UR7, R65 ;  /* 0x00000007ff347c19 */ /* 0x000fe40008011641 */
[----:B------:R-:W-:-:S02]  /*4020*/  LOP3.LUT R57, R60, R49, RZ, 0xc0, !PT ;  /* 0x000000313c397212 */ /* 0x000fc400078ec0ff */
[----:B------:R-:W-:Y:S02]  /*4030*/  LOP3.LUT R52, R52, UR4, RZ, 0x30, !PT ;  /* 0x0000000434347c12 */ /* 0x000fe4000f8e30ff */
[----:B------:R-:W0:Y:S01]  /*4040*/  FLO.U32 R55, R57 ;  /* 0x0000003900377300 */ /* 0x000e2200000e0000 */
[----:B------:R-:W-:-:S07]  /*4050*/  LOP3.LUT R49, R36, R57, RZ, 0xc0, !PT ;  /* 0x0000003924317212 */ /* 0x000fce00078ec0ff */
[----:B------:R-:W4:Y:S01]  /*4060*/  POPC R49, R49 ;  /* 0x0000003100317309 */ /* 0x000f220000000000 */
[----:B0-----:R-:W-:-:S13]  /*4070*/  ISETP.NE.AND P0, PT, R72, R55, PT ;  /* 0x000000374800720c */ /* 0x001fda0003f05270 */
[----:B--234-:R-:W-:Y:S05]  /*4080*/  @P0 BRA `(.L_x_185) ;  /* 0x0000000000080947 */ /* 0x01cfea0003800000 */
[----:B------:R-:W-:-:S06]  /*4090*/  IMAD R54, R56, 0x4, R33 ;  /* 0x0000000438367824 */ /* 0x000fcc00078e0221 */
[----:B------:R0:W2:Y:S02]  /*40a0*/  ATOMS.ADD R54, [R54], R49 ;  /* 0x000000313636738c */ /* 0x0000a40000000000 */
.L_x_185:
[----:B------:R-:W-:Y:S05]  /*40b0*/  BSYNC.RECONVERGENT B0 ;  /* 0x0000000000007941 */ /* 0x000fea0003800200 */
.L_x_184:
[----:B------:R-:W-:Y:S01]  /*40c0*/  R2P PR, R52, 0x7f ;  /* 0x0000007f34007804 */ /* 0x000fe20000000000 */
[----:B------:R-:W-:Y:S01]  /*40d0*/  BSSY.RECONVERGENT B0, `(.L_x_186) ;  /* 0x0000025000007945 */ /* 0x000fe20003800200 */
[----:B------:R-:W-:Y:S01]  /*40e0*/  LOP3.LUT R64, R64, 0x80000000, RZ, 0x3c, !PT ;  /* 0x8000000040407812 */ /* 0x000fe200078e3cff */
[----:B------:R-:W-:-:S10]  /*40f0*/  IMAD.MOV.U32 R62, RZ, RZ, RZ ;  /* 0x000000ffff3e7224 */ /* 0x000fd400078e00ff */
[----:B------:R-:W-:Y:S02]  /*4100*/  VOTE.ANY R53, PT, P0 ;  /* 0x0000000000357806 */ /* 0x000fe400000e0100 */
        /* <DEDUP_REMOVED lines=21> */
[----:B------:R-:W-:Y:S02]  /*4260*/  LOP3.LUT R53, R58, R53, RZ, 0xc0, !PT ;  /* 0x000000353a357212 */ /* 0x000fe400078ec0ff */
[----:B--2---:R2:W3:Y:S02]  /*4270*/  SHFL.IDX PT, R58, R54, R55, 0x1f ;  /* 0x00001f37363a7589 */ /* 0x0044e400000e0000 */
[----:B------:R-:W-:-:S02]  /*4280*/  LOP3.LUT R57, R60, R53, RZ, 0xc0, !PT ;  /* 0x000000353c397212 */ /* 0x000fc400078ec0ff */
[----:B------:R-:W-:Y:S02]  /*4290*/  SHF.R.U32.HI R60, RZ, UR7, R64 ;  /* 0x00000007ff3c7c19 */ /* 0x000fe40008011640 */
[----:B------:R-:W4:Y:S01]  /*42a0*/  FLO.U32 R53, R57 ;  /* 0x0000003900357300 */ /* 0x000f2200000e0000 */
[----:B------:R-:W-:Y:S02]  /*42b0*/  LOP3.LUT R56, R36, R57, RZ, 0xc0, !PT ;  /* 0x0000003924387212 */ /* 0x000fe400078ec0ff */
[----:B------:R-:W-:-:S05]  /*42c0*/  LOP3.LUT R60, R60, UR4, RZ, 0x30, !PT ;  /* 0x000000043c3c7c12 */ /* 0x000fca000f8e30ff */
[----:B------:R-:W0:Y:S01]  /*42d0*/  POPC R56, R56 ;  /* 0x0000003800387309 */ /* 0x000e220000000000 */
[----:B----4-:R-:W-:-:S13]  /*42e0*/  ISETP.NE.AND P0, PT, R72, R53, PT ;  /* 0x000000354800720c */ /* 0x010fda0003f05270 */
[----:B0-23--:R-:W-:Y:S05]  /*42f0*/  @P0 BRA `(.L_x_187) ;  /* 0x0000000000080947 */ /* 0x00dfea0003800000 */
[----:B------:R-:W-:-:S05]  /*4300*/  IMAD R55, R52, 0x4, R33 ;  /* 0x0000000434377824 */ /* 0x000fca00078e0221 */
[----:B------:R0:W2:Y:S02]  /*4310*/  ATOMS.ADD R62, [R55], R56 ;  /* 0x00000038373e738c */ /* 0x0000a40000000000 */
.L_x_187:
[----:B------:R-:W-:Y:S05]  /*4320*/  BSYNC.RECONVERGENT B0 ;  /* 0x0000000000007941 */ /* 0x000fea0003800200 */
.L_x_186:
[----:B------:R-:W-:Y:S01]  /*4330*/  R2P PR, R60, 0x7f ;  /* 0x0000007f3c007804 */ /* 0x000fe20000000000 */
[----:B------:R-:W-:Y:S01]  /*4340*/  BSSY.RECONVERGENT B0, `(.L_x_188) ;  /* 0x0000022000007945 */ /* 0x000fe20003800200 */
[----:B------:R-:W-:-:S11]  /*4350*/  IMAD.MOV.U32 R68, RZ, RZ, RZ ;  /* 0x000000ffff447224 */ /* 0x000fd600078e00ff */
[----:B------:R-:W-:Y:S02]  /*4360*/  VOTE.ANY R52, PT, P0 ;  /* 0x0000000000347806 */ /* 0x000fe400000e0100 */
[----:B0-----:R-:W-:Y:S02]  /*4370*/  VOTE.ANY R55, PT, P1 ;  /* 0x0000000000377806 */ /* 0x001fe400008e0100 */
[----:B------:R-:W-:Y:S02]  /*4380*/  @!P0 LOP3.LUT R52, RZ, R52, RZ, 0x33, !PT ;  /* 0x00000034ff348212 */ /* 0x000fe400078e33ff */
[----:B------:R-:W-:Y:S02]  /*4390*/  @!P1 LOP3.LUT R55, RZ, R55, RZ, 0x33, !PT ;  /* 0x00000037ff379212 */ /* 0x000fe400078e33ff */
[----:B------:R-:W-:Y:S02]  /*43a0*/  VOTE.ANY R57, PT, P2 ;  /* 0x0000000000397806 */ /* 0x000fe400010e0100 */
[----:B------:R-:W-:-:S02]  /*43b0*/  LOP3.LUT R52, R55, R52, RZ, 0xc0, !PT ;  /* 0x0000003437347212 */ /* 0x000fc400078ec0ff */
[----:B------:R-:W-:Y:S02]  /*43c0*/  @!P2 LOP3.LUT R57, RZ, R57, RZ, 0x33, !PT ;  /* 0x00000039ff39a212 */ /* 0x000fe400078e33ff */
[----:B------:R-:W-:Y:S02]  /*43d0*/  VOTE.ANY R55, PT, P3 ;  /* 0x0000000000377806 */ /* 0x000fe400018e0100 */
[----:B------:R-:W-:Y:S02]  /*43e0*/  LOP3.LUT R52, R57, R52, RZ, 0xc0, !PT ;  /* 0x0000003439347212 */ /* 0x000fe400078ec0ff */
[----:B------:R-:W-:Y:S02]  /*43f0*/  @!P3 LOP3.LUT R55, RZ, R55, RZ, 0x33, !PT ;  /* 0x00000037ff37b212 */ /* 0x000fe400078e33ff */
[----:B------:R-:W-:Y:S02]  /*4400*/  LOP3.LUT P0, RZ, R60, 0x80, RZ, 0xc0, !PT ;  /* 0x000000803cff7812 */ /* 0x000fe4000780c0ff */
[----:B------:R-:W-:-:S02]  /*4410*/  LOP3.LUT R52, R55, R52, RZ, 0xc0, !PT ;  /* 0x0000003437347212 */ /* 0x000fc400078ec0ff */
[----:B------:R-:W-:Y:S02]  /*4420*/  VOTE.ANY R55, PT, P4 ;  /* 0x0000000000377806 */ /* 0x000fe400020e0100 */
[----:B------:R-:W-:Y:S02]  /*4430*/  VOTE.ANY R57, PT, P5 ;  /* 0x0000000000397806 */ /* 0x000fe400028e0100 */
[----:B------:R-:W-:Y:S02]  /*4440*/  @!P4 LOP3.LUT R55, RZ, R55, RZ, 0x33, !PT ;  /* 0x00000037ff37c212 */ /* 0x000fe400078e33ff */
[----:B------:R-:W-:Y:S02]  /*4450*/  @!P5 LOP3.LUT R57, RZ, R57, RZ, 0x33, !PT ;  /* 0x00000039ff39d212 */ /* 0x000fe400078e33ff */
[----:B------:R-:W-:Y:S02]  /*4460*/  LOP3.LUT R52, R55, R52, RZ, 0xc0, !PT ;  /* 0x0000003437347212 */ /* 0x000fe400078ec0ff */
[----:B------:R-:W-:-:S02]  /*4470*/  VOTE.ANY R55, PT, P6 ;  /* 0x0000000000377806 */ /* 0x000fc400030e0100 */
[----:B------:R-:W-:Y:S02]  /*4480*/  LOP3.LUT R52, R57, R52, RZ, 0xc0, !PT ;  /* 0x0000003439347212 */ /* 0x000fe400078ec0ff */
[----:B------:R-:W-:Y:S02]  /*4490*/  @!P6 LOP3.LUT R55, RZ, R55, RZ, 0x33, !PT ;  /* 0x00000037ff37e212 */ /* 0x000fe400078e33ff */
[----:B------:R-:W-:Y:S02]  /*44a0*/  VOTE.ANY R57, PT, P0 ;  /* 0x0000000000397806 */ /* 0x000fe400000e0100 */
[----:B------:R-:W-:Y:S02]  /*44b0*/  LOP3.LUT R52, R55, R52, RZ, 0xc0, !PT ;  /* 0x0000003437347212 */ /* 0x000fe400078ec0ff */
[----:B------:R-:W-:Y:S01]  /*44c0*/  @!P0 LOP3.LUT R57, RZ, R57, RZ, 0x33, !PT ;  /* 0x00000039ff398212 */ /* 0x000fe200078e33ff */
[----:B--2---:R0:W2:Y:S03]  /*44d0*/  SHFL.IDX PT, R55, R62, R53, 0x1f ;  /* 0x00001f353e377589 */ /* 0x0040a600000e0000 */
[----:B------:R-:W-:-:S04]  /*44e0*/  LOP3.LUT R59, R57, R52, RZ, 0xc0, !PT ;  /* 0x00000034393b7212 */ /* 0x000fc800078ec0ff */
[----:B------:R-:W3:Y:S01]  /*44f0*/  FLO.U32 R57, R59 ;  /* 0x0000003b00397300 */ /* 0x000ee200000e0000 */
[----:B------:R-:W-:-:S07]  /*4500*/  LOP3.LUT R54, R36, R59, RZ, 0xc0, !PT ;  /* 0x0000003b24367212 */ /* 0x000fce00078ec0ff */
[----:B------:R-:W4:Y:S01]  /*4510*/  POPC R54, R54 ;  /* 0x0000003600367309 */ /* 0x000f220000000000 */
[----:B---3--:R-:W-:-:S13]  /*4520*/  ISETP.NE.AND P0, PT, R72, R57, PT ;  /* 0x000000394800720c */ /* 0x008fda0003f05270 */
[----:B0-2-4-:R-:W-:Y:S05]  /*4530*/  @P0 BRA `(.L_x_189) ;  /* 0x0000000000080947 */ /* 0x015fea0003800000 */
[----:B------:R-:W-:-:S05]  /*4540*/  IMAD R53, R60, 0x4, R33 ;  /* 0x000000043c357824 */ /* 0x000fca00078e0221 */
[----:B------:R0:W2:Y:S02]  /*4550*/  ATOMS.ADD R68, [R53], R54 ;  /* 0x000000363544738c */ /* 0x0000a40000000000 */
.L_x_189:
[----:B------:R-:W-:Y:S05]  /*4560*/  BSYNC.RECONVERGENT B0 ;  /* 0x0000000000007941 */ /* 0x000fea0003800200 */
.L_x_188:
[----:B------:R-:W-:Y:S01]  /*4570*/  R2P PR, R28, 0x7f ;  /* 0x0000007f1c007804 */ /* 0x000fe20000000000 */
[----:B------:R-:W-:Y:S01]  /*4580*/  BSSY.RECONVERGENT B0, `(.L_x_190) ;  /* 0x0000022000007945 */ /* 0x000fe20003800200 */
[----:B------:R-:W-:-:S11]  /*4590*/  IMAD.MOV.U32 R60, RZ, RZ, RZ ;  /* 0x000000ffff3c7224 */ /* 0x000fd600078e00ff */
[----:B------:R-:W-:Y:S02]  /*45a0*/  VOTE.ANY R52, PT, P0 ;  /* 0x0000000000347806 */ /* 0x000fe400000e0100 */
[----:B0-----:R-:W-:Y:S02]  /*45b0*/  VOTE.ANY R53, PT, P1 ;  /* 0x0000000000357806 */ /* 0x001fe400008e0100 */
[----:B------:R-:W-:Y:S02]  /*45c0*/  @!P0 LOP3.LUT R52, RZ, R52, RZ, 0x33, !PT ;  /* 0x00000034ff348212 */ /* 0x000fe400078e33ff */
[----:B------:R-:W-:Y:S02]  /*45d0*/  @!P1 LOP3.LUT R53, RZ, R53, RZ, 0x33, !PT ;  /* 0x00000035ff359212 */ /* 0x000fe400078e33ff */
[----:B------:R-:W-:Y:S02]  /*45e0*/  LOP3.LUT P0, RZ, R28, 0x80, RZ, 0xc0, !PT ;  /* 0x000000801cff7812 */ /* 0x000fe4000780c0ff */
[----:B------:R-:W-:-:S02]  /*45f0*/  LOP3.LUT R52, R53, R52, RZ, 0xc0, !PT ;  /* 0x0000003435347212 */ /* 0x000fc400078ec0ff */
[----:B------:R-:W-:-:S04]  /*4600*/  VOTE.ANY R53, PT, P2 ;  /* 0x0000000000357806 */ /* 0x000fc800010e0100 */
[----:B------:R-:W-:-:S04]  /*4610*/  @!P2 LOP3.LUT R53, RZ, R53, RZ, 0x33, !PT ;  /* 0x00000035ff35a212 */ /* 0x000fc800078e33ff */
[----:B------:R-:W-:Y:S02]  /*4620*/  LOP3.LUT R52, R53, R52, RZ, 0xc0, !PT ;  /* 0x0000003435347212 */ /* 0x000fe400078ec0ff */
        /* <DEDUP_REMOVED lines=15> */
[----:B--2---:R0:W2:Y:S02]  /*4720*/  SHFL.IDX PT, R53, R68, R57, 0x1f ;  /* 0x00001f3944357589 */ /* 0x0040a400000e0000 */
[----:B------:R-:W3:Y:S01]  /*4730*/  FLO.U32 R59, R61 ;  /* 0x0000003d003b7300 */ /* 0x000ee200000e0000 */
[----:B------:R-:W-:-:S07]  /*4740*/  LOP3.LUT R52, R36, R61, RZ, 0xc0, !PT ;  /* 0x0000003d24347212 */ /* 0x000fce00078ec0ff */
[----:B------:R-:W4:Y:S01]  /*4750*/  POPC R52, R52 ;  /* 0x0000003400347309 */ /* 0x000f220000000000 */
[----:B---3--:R-:W-:-:S13]  /*4760*/  ISETP.NE.AND P0, PT, R72, R59, PT ;  /* 0x0000003b4800720c */ /* 0x008fda0003f05270 */
[----:B0-2-4-:R-:W-:Y:S05]  /*4770*/  @P0 BRA `(.L_x_191) ;  /* 0x0000000000080947 */ /* 0x015fea0003800000 */
[----:B------:R-:W-:-:S05]  /*4780*/  IMAD R57, R28, 0x4, R33 ;  /* 0x000000041c397824 */ /* 0x000fca00078e0221 */
[----:B------:R0:W2:Y:S02]  /*4790*/  ATOMS.ADD R60, [R57], R52 ;  /* 0x00000034393c738c */ /* 0x0000a40000000000 */
.L_x_191:
[----:B------:R-:W-:Y:S05]  /*47a0*/  BSYNC.RECONVERGENT B0 ;  /* 0x0000000000007941 */ /* 0x000fea0003800200 */
.L_x_190:
        /* <DEDUP_REMOVED lines=35> */
.L_x_193:
[----:B------:R-:W-:Y:S05]  /*49e0*/  BSYNC.RECONVERGENT B0 ;  /* 0x0000000000007941 */ /* 0x000fea0003800200 */
.L_x_192:
        /* <DEDUP_REMOVED lines=35> */
.L_x_195:
[----:B------:R-:W-:Y:S05]  /*4c20*/  BSYNC.RECONVERGENT B0 ;  /* 0x0000000000007941 */ /* 0x000fea0003800200 */
.L_x_194:
[----:B------:R-:W-:Y:S01]  /*4c30*/  R2P PR, R22, 0x7f ;  /* 0x0000007f16007804 */ /* 0x000fe20000000000 */
[----:B--2---:R2:W3:Y:S01]  /*4c40*/  SHFL.IDX PT, R61, R60, R63, 0x1f ;  /* 0x00001f3f3c3d7589 */ /* 0x0044e200000e0000 */
[----:B------:R-:W-:Y:S01]  /*4c50*/  BSSY.RECONVERGENT B0, `(.L_x_196) ;  /* 0x0000021000007945 */ /* 0x000fe20003800200 */
[----:B------:R-:W-:-:S10]  /*4c60*/  IMAD.MOV.U32 R68, RZ, RZ, RZ ;  /* 0x000000ffff447224 */ /* 0x000fd400078e00ff */
[----:B0-----:R-:W-:Y:S02]  /*4c70*/  VOTE.ANY R23, PT, P0 ;  /* 0x0000000000177806 */ /* 0x001fe400000e0100 */
[----:B------:R-:W-:Y:S02]  /*4c80*/  VOTE.ANY R62, PT, P1 ;  /* 0x00000000003e7806 */ /* 0x000fe400008e0100 */
        /* <DEDUP_REMOVED lines=29> */
.L_x_197:
[----:B------:R-:W-:Y:S05]  /*4e60*/  BSYNC.RECONVERGENT B0 ;  /* 0x0000000000007941 */ /* 0x000fea0003800200 */
.L_x_196:
        /* <DEDUP_REMOVED lines=28> */
[----:B------:R0:W4:Y:S02]  /*5030*/  FLO.U32 R63, R22 ;  /* 0x00000016003f7300 */ /* 0x00012400000e0000 */
[----:B0-----:R-:W-:Y:S02]  /*5040*/  LOP3.LUT R22, R36, R22, RZ, 0xc0, !PT ;  /* 0x0000001624167212 */ /* 0x001fe400078ec0ff */
[----:B----4-:R-:W-:-:S04]  /*5050*/  ISETP.NE.AND P0, PT, R72, R63, PT ;  /* 0x0000003f4800720c */ /* 0x010fc80003f05270 */
[----:B------:R-:W0:Y:S09]  /*5060*/  POPC R22, R22 ;  /* 0x0000001600167309 */ /* 0x000e320000000000 */
[----:B--23--:R-:W-:Y:S05]  /*5070*/  @P0 BRA `(.L_x_199) ;  /* 0x0000000000080947 */ /* 0x00cfea0003800000 */
[----:B------:R-:W-:-:S05]  /*5080*/  IMAD R21, R21, 0x4, R33 ;  /* 0x0000000415157824 */ /* 0x000fca00078e0221 */
[----:B0-----:R2:W3:Y:S02]  /*5090*/  ATOMS.ADD R76, [R21], R22 ;  /* 0x00000016154c738c */ /* 0x0014e40000000000 */
.L_x_199:
[----:B------:R-:W-:Y:S05]  /*50a0*/  BSYNC.RECONVERGENT B0 ;  /* 0x0000000000007941 */ /* 0x000fea0003800200 */
.L_x_198:
[----:B------:R-:W-:Y:S01]  /*50b0*/  R2P PR, R20, 0x7f ;  /* 0x0000007f14007804 */ /* 0x000fe20000000000 */
[----:B-1----:R-:W-:Y:S01]  /*50c0*/  IMAD.IADD R48, R31, 0x1, R48 ;  /* 0x000000011f307824 */ /* 0x002fe200078e0230 */
[----:B------:R-:W-:Y:S01]  /*50d0*/  BSSY.RECONVERGENT B0, `(.L_x_200) ;  /* 0x0000022000007945 */ /* 0x000fe20003800200 */
[----:B---3--:R1:W3:Y:S10]  /*50e0*/  SHFL.IDX PT, R31, R76, R63, 0x1f ;  /* 0x00001f3f4c1f7589 */ /* 0x0082f400000e0000 */
[----:B--2---:R-:W-:Y:S01]  /*50f0*/  VOTE.ANY R21, PT, P0 ;  /* 0x0000000000157806 */ /* 0x004fe200000e0100 */
[----:B-1----:R-:W-:Y:S01]  /*5100*/  IMAD.MOV.U32 R63, RZ, RZ, RZ ;  /* 0x000000ffff3f7224 */ /* 0x002fe200078e00ff */
[----:B------:R-:W-:-:S02]  /*5110*/  VOTE.ANY R62, PT, P1 ;  /* 0x00000000003e7806 */ /* 0x000fc400008e0100 */
[----:B------:R-:W-:Y:S02]  /*5120*/  @!P0 LOP3.LUT R21, RZ, R21, RZ, 0x33, !PT ;  /* 0x00000015ff158212 */ /* 0x000fe400078e33ff */
[----:B------:R-:W-:Y:S02]  /*5130*/  @!P1 LOP3.LUT R62, RZ, R62, RZ, 0x33, !PT ;  /* 0x0000003eff3e9212 */ /* 0x000fe400078e33ff */
[----:B------:R-:W-:Y:S02]  /*5140*/  LOP3.LUT P0, RZ, R20, 0x80, RZ, 0xc0, !PT ;  /* 0x0000008014ff7812 */ /* 0x000fe4000780c0ff */
        /* <DEDUP_REMOVED lines=19> */
[----:B------:R-:W1:Y:S01]  /*5280*/  FLO.U32 R68, R62 ;  /* 0x0000003e00447300 */ /* 0x000e6200000e0000 */
[----:B------:R-:W-:-:S07]  /*5290*/  LOP3.LUT R21, R36, R62, RZ, 0xc0, !PT ;  /* 0x0000003e24157212 */ /* 0x000fce00078ec0ff */
[----:B------:R-:W2:Y:S01]  /*52a0*/  POPC R21, R21 ;  /* 0x0000001500157309 */ /* 0x000ea20000000000 */
[----:B-1----:R-:W-:-:S13]  /*52b0*/  ISETP.NE.AND P0, PT, R72, R68, PT ;  /* 0x000000444800720c */ /* 0x002fda0003f05270 */
[----:B--23--:R-:W-:Y:S05]  /*52c0*/  @P0 BRA `(.L_x_201) ;  /* 0x0000000000080947 */ /* 0x00cfea0003800000 */
[----:B------:R-:W-:-:S05]  /*52d0*/  IMAD R20, R20, 0x4, R33 ;  /* 0x0000000414147824 */ /* 0x000fca00078e0221 */
[----:B------:R1:W2:Y:S02]  /*52e0*/  ATOMS.ADD R63, [R20], R21 ;  /* 0x00000015143f738c */ /* 0x0002a40000000000 */
.L_x_201:
[----:B------:R-:W-:Y:S05]  /*52f0*/  BSYNC.RECONVERGENT B0 ;  /* 0x0000000000007941 */ /* 0x000fea0003800200 */
.L_x_200:
[----:B------:R-:W-:Y:S01]  /*5300*/  R2P PR, R16, 0x7f ;  /* 0x0000007f10007804 */ /* 0x000fe20000000000 */
[----:B------:R-:W-:Y:S01]  /*5310*/  IMAD.IADD R62, R47, 0x1, R50 ;  /* 0x000000012f3e7824 */ /* 0x000fe200078e0232 */
[----:B------:R-:W-:Y:S01]  /*5320*/  BSSY.RECONVERGENT B0, `(.L_x_202) ;  /* 0x0000022000007945 */ /* 0x000fe20003800200 */
[----:B--2---:R2:W3:Y:S01]  /*5330*/  SHFL.IDX PT, R50, R63, R68, 0x1f ;  /* 0x00001f443f327589 */ /* 0x0044e200000e0000 */
[----:B------:R-:W-:-:S09]  /*5340*/  IMAD.MOV.U32 R76, RZ, RZ, RZ ;  /* 0x000000ffff4c7224 */ /* 0x000fd200078e00ff */
[----:B-1----:R-:W-:Y:S02]  /*5350*/  VOTE.ANY R20, PT, P0 ;  /* 0x0000000000147806 */ /* 0x002fe400000e0100 */
        /* <DEDUP_REMOVED lines=24> */
[----:B-1----:R-:W-:Y:S02]  /*54e0*/  LOP3.LUT R20, R36, R20, RZ, 0xc0, !PT ;  /* 0x0000001424147212 */ /* 0x002fe400078ec0ff */
[----:B----4-:R-:W-:-:S04]  /*54f0*/  ISETP.NE.AND P0, PT, R72, R47, PT ;  /* 0x0000002f4800720c */ /* 0x010fc80003f05270 */
[----:B------:R-:W1:Y:S09]  /*5500*/  POPC R20, R20 ;  /* 0x0000001400147309 */ /* 0x000e720000000000 */
[----:B--23--:R-:W-:Y:S05]  /*5510*/  @P0 BRA `(.L_x_203) ;  /* 0x0000000000080947 */ /* 0x00cfea0003800000 */
[----:B------:R-:W-:-:S05]  /*5520*/  IMAD R63, R16, 0x4, R33 ;  /* 0x00000004103f7824 */ /* 0x000fca00078e0221 */
[----:B-1----:R2:W3:Y:S02]  /*5530*/  ATOMS.ADD R76, [R63], R20 ;  /* 0x000000143f4c738c */ /* 0x0024e40000000000 */
.L_x_203:
[----:B------:R-:W-:Y:S05]  /*5540*/  BSYNC.RECONVERGENT B0 ;  /* 0x0000000000007941 */ /* 0x000fea0003800200 */
.L_x_202:
[----:B------:R-:W-:Y:S01]  /*5550*/  R2P PR, R15, 0x7f ;  /* 0x0000007f0f007804 */ /* 0x000fe20000000000 */
[----:B------:R-:W-:Y:S01]  /*5560*/  IMAD.IADD R30, R30, 0x1, R51 ;  /* 0x000000011e1e7824 */ /* 0x000fe200078e0233 */
[----:B---3--:R3:W4:Y:S01]  /*5570*/  SHFL.IDX PT, R47, R76, R47, 0x1f ;  /* 0x00001f2f4c2f7589 */ /* 0x00872200000e0000 */
[----:B------:R-:W-:Y:S01]  /*5580*/  BSSY.RECONVERGENT B0, `(.L_x_204) ;  /* 0x0000021000007945 */ /* 0x000fe20003800200 */
[----:B------:R-:W-:-:S09]  /*5590*/  IMAD.MOV.U32 R68, RZ, RZ, RZ ;  /* 0x000000ffff447224 */ /* 0x000fd200078e00ff */
[----:B------:R-:W-:Y:S02]  /*55a0*/  VOTE.ANY R16, PT, P0 ;  /* 0x0000000000107806 */ /* 0x000fe400000e0100 */
        /* <DEDUP_REMOVED lines=22> */
[----:B--2---:R-:W-:-:S04]  /*5710*/  LOP3.LUT R63, R51, R16, RZ, 0xc0, !PT ;  /* 0x00000010333f7212 */ /* 0x004fc800078ec0ff */
[----:B------:R-:W2:Y:S01]  /*5720*/  FLO.U32 R51, R63 ;  /* 0x0000003f00337300 */ /* 0x000ea200000e0000 */
[----:B------:R-:W-:-:S07]  /*5730*/  LOP3.LUT R16, R36, R63, RZ, 0xc0, !PT ;  /* 0x0000003f24107212 */ /* 0x000fce00078ec0ff */
[----:B------:R-:W0:Y:S01]  /*5740*/  POPC R16, R16 ;  /* 0x0000001000107309 */ /* 0x000e220000000000 */
[----:B--2---:R-:W-:-:S13]  /*5750*/  ISETP.NE.AND P0, PT, R72, R51, PT ;  /* 0x000000334800720c */ /* 0x004fda0003f05270 */
[----:B0--34-:R-:W-:Y:S05]  /*5760*/  @P0 BRA `(.L_x_205) ;  /* 0x0000000000080947 */ /* 0x019fea0003800000 */
[----:B------:R-:W-:-:S05]  /*5770*/  IMAD R15, R15, 0x4, R33 ;  /* 0x000000040f0f7824 */ /* 0x000fca00078e0221 */
[----:B------:R0:W2:Y:S02]  /*5780*/  ATOMS.ADD R68, [R15], R16 ;  /* 0x000000100f44738c */ /* 0x0000a40000000000 */
.L_x_205:
[----:B------:R-:W-:Y:S05]  /*5790*/  BSYNC.RECONVERGENT B0 ;  /* 0x0000000000007941 */ /* 0x000fea0003800200 */
.L_x_204:
[----:B------:R-:W-:Y:S01]  /*57a0*/  R2P PR, R13, 0x7f ;  /* 0x0000007f0d007804 */ /* 0x000fe20000000000 */
[----:B------:R-:W-:Y:S01]  /*57b0*/  IMAD.IADD R58, R49, 0x1, R58 ;  /* 0x00000001313a7824 */ /* 0x000fe200078e023a */
[----:B------:R-:W-:Y:S01]  /*57c0*/  BSSY.RECONVERGENT B0, `(.L_x_206) ;  /* 0x0000022000007945 */ /* 0x000fe20003800200 */
[----:B--2---:R2:W3:Y:S10]  /*57d0*/  SHFL.IDX PT, R49, R68, R51, 0x1f ;  /* 0x00001f3344317589 */ /* 0x0044f400000e0000 */
[----:B0-----:R-:W-:-:S02]  /*57e0*/  VOTE.ANY R15, PT, P0 ;  /* 0x00000000000f7806 */ /* 0x001fc400000e0100 */
[----:B------:R-:W-:Y:S02]  /*57f0*/  VOTE.ANY R76, PT, P1 ;  /* 0x00000000004c7806 */ /* 0x000fe400008e0100 */
        /* <DEDUP_REMOVED lines=21> */
[----:B------:R-:W-:Y:S01]  /*5950*/  LOP3.LUT R15, R76, R15, RZ, 0xc0, !PT ;  /* 0x0000000f4c0f7212 */ /* 0x000fe200078ec0ff */
[----:B------:R-:W-:-:S03]  /*5960*/  IMAD.MOV.U32 R76, RZ, RZ, RZ ;  /* 0x000000ffff4c7224 */ /* 0x000fc600078e00ff */
[----:B------:R0:W4:Y:S02]  /*5970*/  FLO.U32 R63, R15 ;  /* 0x0000000f003f7300 */ /* 0x00012400000e0000 */
[----:B0-----:R-:W-:Y:S02]  /*5980*/  LOP3.LUT R15, R36, R15, RZ, 0xc0, !PT ;  /* 0x0000000f240f7212 */ /* 0x001fe400078ec0ff */
[----:B----4-:R-:W-:-:S04]  /*5990*/  ISETP.NE.AND P0, PT, R72, R63, PT ;  /* 0x0000003f4800720c */ /* 0x010fc80003f05270 */
[----:B------:R-:W0:Y:S09]  /*59a0*/  POPC R15, R15 ;  /* 0x0000000f000f7309 */ /* 0x000e320000000000 */
[----:B--23--:R-:W-:Y:S05]  /*59b0*/  @P0 BRA `(.L_x_207) ;  /* 0x0000000000080947 */ /* 0x00cfea0003800000 */
[----:B------:R-:W-:-:S06]  /*59c0*/  IMAD R76, R13, 0x4, R33 ;  /* 0x000000040d4c7824 */ /* 0x000fcc00078e0221 */
[----:B0-----:R2:W3:Y:S02]  /*59d0*/  ATOMS.ADD R76, [R76], R15 ;  /* 0x0000000f4c4c738c */ /* 0x0014e40000000000 */
.L_x_207:
[----:B------:R-:W-:Y:S05]  /*59e0*/  BSYNC.RECONVERGENT B0 ;  /* 0x0000000000007941 */ /* 0x000fea0003800200 */
.L_x_206:
[----:B------:R-:W-:Y:S01]  /*59f0*/  R2P PR, R11, 0x7f ;  /* 0x0000007f0b007804 */ /* 0x000fe20000000000 */
[----:B------:R-:W-:Y:S01]  /*5a00*/  IMAD.IADD R68, R56, 0x1, R55 ;  /* 0x0000000138447824 */ /* 0x000fe200078e0237 */
[----:B------:R-:W-:Y:S01]  /*5a10*/  BSSY.RECONVERGENT B0, `(.L_x_208) ;  /* 0x0000022000007945 */ /* 0x000fe20003800200 */
[----:B------:R-:W-:-:S10]  /*5a20*/  IMAD.MOV.U32 R51, RZ, RZ, RZ ;  /* 0x000000ffff337224 */ /* 0x000fd400078e00ff */
        /* <DEDUP_REMOVED lines=24> */
[----:B---3--:R3:W4:Y:S02]  /*5bb0*/  SHFL.IDX PT, R56, R76, R63, 0x1f ;  /* 0x00001f3f4c387589 */ /* 0x00872400000e0000 */
[----:B------:R5:W0:Y:S02]  /*5bc0*/  FLO.U32 R55, R13 ;  /* 0x0000000d00377300 */ /* 0x000a2400000e0000 */
[----:B-----5:R-:W-:Y:S02]  /*5bd0*/  LOP3.LUT R13, R36, R13, RZ, 0xc0, !PT ;  /* 0x0000000d240d7212 */ /* 0x020fe400078ec0ff */
[----:B0-----:R-:W-:-:S04]  /*5be0*/  ISETP.NE.AND P0, PT, R72, R55, PT ;  /* 0x000000374800720c */ /* 0x001fc80003f05270 */
[----:B------:R-:W0:Y:S09]  /*5bf0*/  POPC R13, R13 ;  /* 0x0000000d000d7309 */ /* 0x000e320000000000 */
[----:B---34-:R-:W-:Y:S05]  /*5c00*/  @P0 BRA `(.L_x_209) ;  /* 0x0000000000080947 */ /* 0x018fea0003800000 */
[----:B------:R-:W-:-:S05]  /*5c10*/  IMAD R76, R11, 0x4, R33 ;  /* 0x000000040b4c7824 */ /* 0x000fca00078e0221 */
[----:B0-----:R3:W4:Y:S02]  /*5c20*/  ATOMS.ADD R51, [R76], R13 ;  /* 0x0000000d4c33738c */ /* 0x0017240000000000 */
.L_x_209:
[----:B------:R-:W-:Y:S05]  /*5c30*/  BSYNC.RECONVERGENT B0 ;  /* 0x0000000000007941 */ /* 0x000fea0003800200 */
.L_x_208:
[----:B------:R-:W-:Y:S01]  /*5c40*/  R2P PR, R8, 0x7f ;  /* 0x0000007f08007804 */ /* 0x000fe20000000000 */
[----:B---3--:R-:W-:Y:S01]  /*5c50*/  IMAD.IADD R76, R54, 0x1, R53 ;  /* 0x00000001364c7824 */ /* 0x008fe200078e0235 */
[----:B------:R-:W-:Y:S11]  /*5c60*/  BSSY.RECONVERGENT B0, `(.L_x_210) ;  /* 0x0000022000007945 */ /* 0x000ff60003800200 */
[----:B------:R-:W-:-:S02]  /*5c70*/  VOTE.ANY R11, PT, P0 ;  /* 0x00000000000b7806 */ /* 0x000fc400000e0100 */
        /* <DEDUP_REMOVED lines=23> */
[----:B------:R-:W-:Y:S01]  /*5df0*/  IMAD.MOV.U32 R11, RZ, RZ, RZ ;  /* 0x000000ffff0b7224 */ /* 0x000fe200078e00ff */
[----:B----4-:R3:W4:Y:S02]  /*5e00*/  SHFL.IDX PT, R54, R51, R55, 0x1f ;  /* 0x00001f3733367589 */ /* 0x01072400000e0000 */
[----:B------:R5:W0:Y:S02]  /*5e10*/  FLO.U32 R53, R63 ;  /* 0x0000003f00357300 */ /* 0x000a2400000e0000 */
[----:B-----5:R-:W-:-:S06]  /*5e20*/  LOP3.LUT R63, R36, R63, RZ, 0xc0, !PT ;  /* 0x0000003f243f7212 */ /* 0x020fcc00078ec0ff */
[----:B---3--:R3:W1:Y:S01]  /*5e30*/  POPC R51, R63 ;  /* 0x0000003f00337309 */ /* 0x0086620000000000 */
[----:B0-----:R-:W-:-:S13]  /*5e40*/  ISETP.NE.AND P0, PT, R72, R53, PT ;  /* 0x000000354800720c */ /* 0x001fda0003f05270 */
[----:B---34-:R-:W-:Y:S05]  /*5e50*/  @P0 BRA `(.L_x_211) ;  /* 0x0000000000080947 */ /* 0x018fea0003800000 */
[----:B------:R-:W-:-:S05]  /*5e60*/  IMAD R8, R8, 0x4, R33 ;  /* 0x0000000408087824 */ /* 0x000fca00078e0221 */
[----:B-1----:R0:W3:Y:S02]  /*5e70*/  ATOMS.ADD R11, [R8], R51 ;  /* 0x00000033080b738c */ /* 0x0020e40000000000 */
.L_x_211:
[----:B------:R-:W-:Y:S05]  /*5e80*/  BSYNC.RECONVERGENT B0 ;  /* 0x0000000000007941 */ /* 0x000fea0003800200 */
.L_x_210:
[----:B------:R-:W-:Y:S01]  /*5e90*/  R2P PR, R6, 0x7f ;  /* 0x0000007f06007804 */ /* 0x000fe20000000000 */
[----:B------:R-:W-:Y:S01]  /*5ea0*/  IMAD.IADD R52, R52, 0x1, R57 ;  /* 0x0000000134347824 */ /* 0x000fe200078e0239 */
[----:B---3--:R3:W4:Y:S01]  /*5eb0*/  SHFL.IDX PT, R11, R11, R53, 0x1f ;  /* 0x00001f350b0b7589 */ /* 0x00872200000e0000 */
[----:B------:R-:W-:Y:S01]  /*5ec0*/  IMAD.IADD R28, R28, 0x1, R59 ;  /* 0x000000011c1c7824 */ /* 0x000fe200078e023b */
[----:B------:R-:W-:Y:S01]  /*5ed0*/  SHF.R.U32.HI R59, RZ, UR7, R9 ;  /* 0x00000007ff3b7c19 */ /* 0x000fe20008011609 */
[----:B------:R-:W-:Y:S03]  /*5ee0*/  BSSY.RECONVERGENT B0, `(.L_x_212) ;  /* 0x0000022000007945 */ /* 0x000fe60003800200 */
[----:B------:R-:W-:-:S05]  /*5ef0*/  LOP3.LUT R59, R59, UR4, RZ, 0x30, !PT ;  /* 0x000000043b3b7c12 */ /* 0x000fca000f8e30ff */
        /* <DEDUP_REMOVED lines=25> */
[----:B------:R-:W0:Y:S01]  /*6090*/  FLO.U32 R55, R63 ;  /* 0x0000003f00377300 */ /* 0x000e2200000e0000 */
[----:B------:R-:W-:-:S07]  /*60a0*/  LOP3.LUT R57, R36, R63, RZ, 0xc0, !PT ;  /* 0x0000003f24397212 */ /* 0x000fce00078ec0ff */
[----:B------:R-:W1:Y:S01]  /*60b0*/  POPC R57, R57 ;  /* 0x0000003900397309 */ /* 0x000e620000000000 */
[----:B0-----:R-:W-:-:S13]  /*60c0*/  ISETP.NE.AND P0, PT, R72, R55, PT ;  /* 0x000000374800720c */ /* 0x001fda0003f05270 */
[----:B-1-34-:R-:W-:Y:S05]  /*60d0*/  @P0 BRA `(.L_x_213) ;  /* 0x0000000000080947 */ /* 0x01afea0003800000 */
[----:B------:R-:W-:-:S05]  /*60e0*/  IMAD R6, R6, 0x4, R33 ;  /* 0x0000000406067824 */ /* 0x000fca00078e0221 */
[----:B------:R0:W1:Y:S02]  /*60f0*/  ATOMS.ADD R8, [R6], R57 ;  /* 0x000000390608738c */ /* 0x0000640000000000 */
.L_x_213:
[----:B------:R-:W-:Y:S05]  /*6100*/  BSYNC.RECONVERGENT B0 ;  /* 0x0000000000007941 */ /* 0x000fea0003800200 */
.L_x_212:
[----:B------:R-:W-:Y:S01]  /*6110*/  R2P PR, R59, 0x7f ;  /* 0x0000007f3b007804 */ /* 0x000fe20000000000 */
[----:B------:R-:W-:Y:S01]  /*6120*/  IMAD.IADD R60, R23, 0x1, R60 ;  /* 0x00000001173c7824 */ /* 0x000fe200078e023c */
[----:B-1----:R1:W3:Y:S01]  /*6130*/  SHFL.IDX PT, R8, R8, R55, 0x1f ;  /* 0x00001f3708087589 */ /* 0x0022e200000e0000 */
        /* <DEDUP_REMOVED lines=31> */
[----:B------:R-:W4:Y:S01]  /*6330*/  POPC R23, R23 ;  /* 0x0000001700177309 */ /* 0x000f220000000000 */
[----:B0-----:R-:W-:-:S13]  /*6340*/  ISETP.NE.AND P0, PT, R72, R53, PT ;  /* 0x000000354800720c */ /* 0x001fda0003f05270 */
[----:B-1-34-:R-:W-:Y:S05]  /*6350*/  @P0 BRA `(.L_x_215) ;  /* 0x0000000000080947 */ /* 0x01afea0003800000 */
[----:B------:R-:W-:-:S06]  /*6360*/  IMAD R6, R59, 0x4, R33 ;  /* 0x000000043b067824 */ /* 0x000fcc00078e0221 */
[----:B------:R0:W1:Y:S02]  /*6370*/  ATOMS.ADD R6, [R6], R23 ;  /* 0x000000170606738c */ /* 0x0000640000000000 */
.L_x_215:
[----:B------:R-:W-:Y:S05]  /*6380*/  BSYNC.RECONVERGENT B0 ;  /* 0x0000000000007941 */ /* 0x000fea0003800200 */
.L_x_214:
[----:B------:R-:W-:Y:S01]  /*6390*/  R2P PR, R61, 0x7f ;  /* 0x0000007f3d007804 */ /* 0x000fe20000000000 */
[----:B------:R-:W-:Y:S01]  /*63a0*/  IMAD.IADD R22, R22, 0x1, R31 ;  /* 0x0000000116167824 */ /* 0x000fe200078e021f */
[----:B------:R-:W-:Y:S01]  /*63b0*/  SHF.R.U32.HI R59, RZ, UR7, R5 ;  /* 0x00000007ff3b7c19 */ /* 0x000fe20008011605 */
[----:B-1----:R1:W3:Y:S01]  /*63c0*/  SHFL.IDX PT, R6, R6, R53, 0x1f ;  /* 0x00001f3506067589 */ /* 0x0022e200000e0000 */
[----:B------:R-:W-:Y:S01]  /*63d0*/  BSSY.RECONVERGENT B0, `(.L_x_216) ;  /* 0x0000023000007945 */ /* 0x000fe20003800200 */
[----:B------:R-:W-:Y:S01]  /*63e0*/  IMAD.IADD R50, R21, 0x1, R50 ;  /* 0x0000000115327824 */ /* 0x000fe200078e0232 */
[----:B------:R-:W-:Y:S01]  /*63f0*/  LOP3.LUT R59, R59, UR4, RZ, 0x30, !PT ;  /* 0x000000043b3b7c12 */ /* 0x000fe2000f8e30ff */
[----:B------:R-:W-:-:S06]  /*6400*/  IMAD.MOV.U32 R21, RZ, RZ, RZ ;  /* 0x000000ffff157224 */ /* 0x000fcc00078e00ff */
        /* <DEDUP_REMOVED lines=24> */
[----:B------:R-:W4:Y:S01]  /*6590*/  FLO.U32 R31, R63 ;  /* 0x0000003f001f7300 */ /* 0x000f2200000e0000 */
[----:B------:R-:W-:-:S07]  /*65a0*/  LOP3.LUT R55, R36, R63, RZ, 0xc0, !PT ;  /* 0x0000003f24377212 */ /* 0x000fce00078ec0ff */
[----:B------:R-:W0:Y:S01]  /*65b0*/  POPC R55, R55 ;  /* 0x0000003700377309 */ /* 0x000e220000000000 */
[----:B----4-:R-:W-:-:S13]  /*65c0*/  ISETP.NE.AND P0, PT, R72, R31, PT ;  /* 0x0000001f4800720c */ /* 0x010fda0003f05270 */
[----:B01-3--:R-:W-:Y:S05]  /*65d0*/  @P0 BRA `(.L_x_217) ;  /* 0x0000000000080947 */ /* 0x00bfea0003800000 */
[----:B------:R-:W-:-:S06]  /*65e0*/  IMAD R21, R61, 0x4, R33 ;  /* 0x000000043d157824 */ /* 0x000fcc00078e0221 */
[----:B------:R0:W1:Y:S02]  /*65f0*/  ATOMS.ADD R21, [R21], R55 ;  /* 0x000000371515738c */ /* 0x0000640000000000 */
.L_x_217:
[----:B------:R-:W-:Y:S05]  /*6600*/  BSYNC.RECONVERGENT B0 ;  /* 0x0000000000007941 */ /* 0x000fea0003800200 */
.L_x_216:
[----:B------:R-:W-:Y:S01]  /*6610*/  R2P PR, R59, 0x7f ;  /* 0x0000007f3b007804 */ /* 0x000fe20000000000 */
[----:B------:R-:W-:Y:S01]  /*6620*/  IMAD.IADD R20, R20, 0x1, R47 ;  /* 0x0000000114147824 */ /* 0x000fe200078e022f */
[----:B-1----:R1:W3:Y:S01]  /*6630*/  SHFL.IDX PT, R21, R21, R31, 0x1f ;  /* 0x00001f1f15157589 */ /* 0x0022e200000e0000 */
[----:B------:R-:W-:Y:S01]  /*6640*/  IMAD.IADD R16, R16, 0x1, R49 ;  /* 0x0000000110107824 */ /* 0x000fe200078e0231 */
[----:B------:R-:W-:Y:S01]  /*6650*/  BSSY.RECONVERGENT B0, `(.L_x_218) ;  /* 0x0000023000007945 */ /* 0x000fe20003800200 */
[----:B------:R-:W-:-:S08]  /*6660*/  IMAD.MOV.U32 R61, RZ, RZ, RZ ;  /* 0x000000ffff3d7224 */ /* 0x000fd000078e00ff */
        /* <DEDUP_REMOVED lines=32> */
[----:B------:R0:W1:Y:S02]  /*6870*/  ATOMS.ADD R61, [R59], R49 ;  /* 0x000000313b3d738c */ /* 0x0000640000000000 */
.L_x_219:
[----:B------:R-:W-:Y:S05]  /*6880*/  BSYNC.RECONVERGENT B0 ;  /* 0x0000000000007941 */ /* 0x000fea0003800200 */
.L_x_218:
[----:B------:R-:W-:Y:S01]  /*6890*/  R2P PR, R53, 0x7f ;  /* 0x0000007f35007804 */ /* 0x000fe20000000000 */
[----:B------:R-:W-:Y:S01]  /*68a0*/  IMAD.IADD R56, R15, 0x1, R56 ;  /* 0x000000010f387824 */ /* 0x000fe200078e0238 */
[----:B-1----:R1:W3:Y:S01]  /*68b0*/  SHFL.IDX PT, R47, R61, R47, 0x1f ;  /* 0x00001f2f3d2f7589 */ /* 0x0022e200000e0000 */
[----:B------:R-:W-:Y:S01]  /*68c0*/  BSSY.RECONVERGENT B0, `(.L_x_220) ;  /* 0x0000021000007945 */ /* 0x000fe20003800200 */
[----:B------:R-:W-:-:S09]  /*68d0*/  IMAD.MOV.U32 R63, RZ, RZ, RZ ;  /* 0x000000ffff3f7224 */ /* 0x000fd200078e00ff */
[----:B------:R-:W-:Y:S02]  /*68e0*/  VOTE.ANY R31, PT, P0 ;  /* 0x00000000001f7806 */ /* 0x000fe400000e0100 */
[----:B--2---:R-:W-:Y:S02]  /*68f0*/  VOTE.ANY R15, PT, P1 ;  /* 0x00000000000f7806 */ /* 0x004fe400008e0100 */
        /* <DEDUP_REMOVED lines=21> */
[----:B0-----:R-:W-:-:S04]  /*6a50*/  LOP3.LUT R59, R31, R15, RZ, 0xc0, !PT ;  /* 0x0000000f1f3b7212 */ /* 0x001fc800078ec0ff */
[----:B------:R-:W0:Y:S01]  /*6a60*/  FLO.U32 R15, R59 ;  /* 0x0000003b000f7300 */ /* 0x000e2200000e0000 */
[----:B------:R-:W-:-:S07]  /*6a70*/  LOP3.LUT R31, R36, R59, RZ, 0xc0, !PT ;  /* 0x0000003b241f7212 */ /* 0x000fce00078ec0ff */
[----:B------:R-:W2:Y:S01]  /*6a80*/  POPC R31, R31 ;  /* 0x0000001f001f7309 */ /* 0x000ea20000000000 */
[----:B0-----:R-:W-:-:S13]  /*6a90*/  ISETP.NE.AND P0, PT, R72, R15, PT ;  /* 0x0000000f4800720c */ /* 0x001fda0003f05270 */
[----:B-123--:R-:W-:Y:S05]  /*6aa0*/  @P0 BRA `(.L_x_221) ;  /* 0x0000000000080947 */ /* 0x00efea0003800000 */
[----:B------:R-:W-:-:S05]  /*6ab0*/  IMAD R53, R53, 0x4, R33 ;  /* 0x0000000435357824 */ /* 0x000fca00078e0221 */
[----:B------:R0:W1:Y:S02]  /*6ac0*/  ATOMS.ADD R63, [R53], R31 ;  /* 0x0000001f353f738c */ /* 0x0000640000000000 */
.L_x_221:
[----:B------:R-:W-:Y:S05]  /*6ad0*/  BSYNC.RECONVERGENT B0 ;  /* 0x0000000000007941 */ /* 0x000fea0003800200 */
.L_x_220:
[----:B------:R-:W-:Y:S01]  /*6ae0*/  R2P PR, R3, 0x7f ;  /* 0x0000007f03007804 */ /* 0x000fe20000000000 */
[----:B-1----:R1:W2:Y:S01]  /*6af0*/  SHFL.IDX PT, R15, R63, R15, 0x1f ;  /* 0x00001f0f3f0f7589 */ /* 0x0022a200000e0000 */
        /* <DEDUP_REMOVED lines=28> */
[----:B------:R-:W3:Y:S01]  /*6cc0*/  POPC R36, R36 ;  /* 0x0000002400247309 */ /* 0x000ee20000000000 */
[----:B0-----:R-:W-:-:S13]  /*6cd0*/  ISETP.NE.AND P0, PT, R72, R53, PT ;  /* 0x000000354800720c */ /* 0x001fda0003f05270 */
[----:B-123--:R-:W-:Y:S05]  /*6ce0*/  @P0 BRA `(.L_x_223) ;  /* 0x0000000000080947 */ /* 0x00efea0003800000 */
[----:B------:R-:W-:-:S05]  /*6cf0*/  IMAD R3, R3, 0x4, R33 ;  /* 0x0000000403037824 */ /* 0x000fca00078e0221 */
[----:B------:R0:W1:Y:S02]  /*6d00*/  ATOMS.ADD R61, [R3], R36 ;  /* 0x00000024033d738c */ /* 0x0000640000000000 */
.L_x_223:
[----:B------:R-:W-:Y:S05]  /*6d10*/  BSYNC.RECONVERGENT B0 ;  /* 0x0000000000007941 */ /* 0x000fea0003800200 */
.L_x_222:
[----:B01----:R-:W0:Y:S01]  /*6d20*/  SHFL.IDX PT, R3, R61, R53, 0x1f ;  /* 0x00001f353d037589 */ /* 0x003e2200000e0000 */
[----:B------:R-:W-:Y:S01]  /*6d30*/  IMAD.IADD R72, R51, 0x1, R11 ;  /* 0x0000000133487824 */ /* 0x000fe200078e020b */
[----:B------:R-:W-:Y:S01]  /*6d40*/  ISETP.NE.AND P0, PT, R74, RZ, PT ;  /* 0x000000ff4a00720c */ /* 0x000fe20003f05270 */
[--C-:B------:R-:W-:Y:S01]  /*6d50*/  IMAD R48, R48, 0x4, R77.reuse ;  /* 0x0000000430307824 */ /* 0x100fe200078e024d */
[----:B------:R-:W-:Y:S01]  /*6d60*/  BAR.SYNC.DEFER_BLOCKING 0x0 ;  /* 0x0000000000007b1d */ /* 0x000fe20000010000 */
[--C-:B------:R-:W-:Y:S02]  /*6d70*/  IMAD R11, R62, 0x4, R77.reuse ;  /* 0x000000043e0b7824 */ /* 0x100fe400078e024d */
[--C-:B------:R-:W-:Y:S02]  /*6d80*/  IMAD R30, R30, 0x4, R77.reuse ;  /* 0x000000041e1e7824 */ /* 0x100fe400078e024d */
[----:B------:R-:W-:Y:S01]  /*6d90*/  IMAD.IADD R54, R13, 0x1, R54 ;  /* 0x000000010d367824 */ /* 0x000fe200078e0236 */
[----:B------:R-:W-:Y:S01]  /*6da0*/  BSSY B1, `(.L_x_224) ;  /* 0x000005b000017945 */ /* 0x000fe20003800000 */
[----:B------:R-:W-:-:S02]  /*6db0*/  IMAD R68, R68, 0x4, R77 ;  /* 0x0000000444447824 */ /* 0x000fc400078e024d */
[----:B------:R-:W-:Y:S02]  /*6dc0*/  IMAD R13, R76, 0x4, R77 ;  /* 0x000000044c0d7824 */ /* 0x000fe400078e024d */
[----:B------:R-:W-:Y:S02]  /*6dd0*/  IMAD.IADD R74, R55, 0x1, R21 ;  /* 0x00000001374a7824 */ /* 0x000fe400078e0215 */
[--C-:B------:R-:W-:Y:S02]  /*6de0*/  IMAD R52, R52, 0x4, R77.reuse ;  /* 0x0000000434347824 */ /* 0x100fe400078e024d */
[--C-:B------:R-:W-:Y:S02]  /*6df0*/  IMAD R21, R28, 0x4, R77.reuse ;  /* 0x000000041c157824 */ /* 0x100fe400078e024d */
[----:B------:R-:W-:Y:S02]  /*6e00*/  IMAD R24, R24, 0x4, R77 ;  /* 0x0000000418187824 */ /* 0x000fe400078e024d */
[----:B------:R-:W-:-:S02]  /*6e10*/  IMAD.IADD R6, R23, 0x1, R6 ;  /* 0x0000000117067824 */ /* 0x000fc400078e0206 */
[----:B0-----:R-:W-:Y:S02]  /*6e20*/  IMAD.IADD R36, R36, 0x1, R3 ;  /* 0x0000000124247824 */ /* 0x001fe400078e0203 */
[--C-:B------:R-:W-:Y:S01]  /*6e30*/  IMAD R3, R58, 0x4, R77.reuse ;  /* 0x000000043a037824 */ /* 0x100fe200078e024d */
[----:B------:R-:W-:Y:S01]  /*6e40*/  STS [R48+-0x4], R69 ;  /* 0xfffffc4530007388 */ /* 0x000fe20000000800 */
[--C-:B------:R-:W-:Y:S02]  /*6e50*/  IMAD R60, R60, 0x4, R77.reuse ;  /* 0x000000043c3c7824 */ /* 0x100fe400078e024d */
[--C-:B------:R-:W-:Y:S01]  /*6e60*/  IMAD R23, R22, 0x4, R77.reuse ;  /* 0x0000000416177824 */ /* 0x100fe200078e024d */
[----:B------:R-:W-:Y:S01]  /*6e70*/  STS [R11+-0x4], R32 ;  /* 0xfffffc200b007388 */ /* 0x000fe20000000800 */
[--C-:B------:R-:W-:Y:S02]  /*6e80*/  IMAD R50, R50, 0x4, R77.reuse ;  /* 0x0000000432327824 */ /* 0x100fe400078e024d */
[----:B------:R-:W-:Y:S01]  /*6e90*/  IMAD R20, R20, 0x4, R77 ;  /* 0x0000000414147824 */ /* 0x000fe200078e024d */
[----:B------:R-:W-:Y:S01]  /*6ea0*/  STS [R30+-0x4], R67 ;  /* 0xfffffc431e007388 */ /* 0x000fe20000000800 */
[----:B------:R-:W-:-:S02]  /*6eb0*/  IMAD.IADD R8, R57, 0x1, R8 ;  /* 0x0000000139087824 */ /* 0x000fc400078e0208 */
[----:B------:R-:W-:Y:S01]  /*6ec0*/  IMAD.IADD R15, R31, 0x1, R15 ;  /* 0x000000011f0f7824 */ /* 0x000fe200078e020f */
[----:B------:R-:W-:Y:S01]  /*6ed0*/  STS [R3+-0x4], R66 ;  /* 0xfffffc4203007388 */ /* 0x000fe20000000800 */
[--C-:B------:R-:W-:Y:S02]  /*6ee0*/  IMAD R56, R56, 0x4, R77.reuse ;  /* 0x0000000438387824 */ /* 0x100fe400078e024d */
[----:B------:R-:W-:Y:S01]  /*6ef0*/  IMAD R31, R54, 0x4, R77 ;  /* 0x00000004361f7824 */ /* 0x000fe200078e024d */
[----:B------:R-:W-:Y:S01]  /*6f00*/  STS [R68+-0x4], R65 ;  /* 0xfffffc4144007388 */ /* 0x000fe20000000800 */
[----:B------:R-:W-:Y:S02]  /*6f10*/  IMAD.IADD R47, R49, 0x1, R47 ;  /* 0x00000001312f7824 */ /* 0x000fe400078e022f */
[--C-:B------:R-:W-:Y:S01]  /*6f20*/  IMAD R33, R72, 0x4, R77.reuse ;  /* 0x0000000448217824 */ /* 0x100fe200078e024d */
[----:B------:R-:W-:Y:S01]  /*6f30*/  STS [R13+-0x4], R64 ;  /* 0xfffffc400d007388 */ /* 0x000fe20000000800 */
[----:B------:R-:W-:-:S02]  /*6f40*/  IMAD R49, R8, 0x4, R77 ;  /* 0x0000000408317824 */ /* 0x000fc400078e024d */
[--C-:B------:R-:W-:Y:S01]  /*6f50*/  IMAD R74, R74, 0x4, R77.reuse ;  /* 0x000000044a4a7824 */ /* 0x100fe200078e024d */
[----:B------:R0:W-:Y:S01]  /*6f60*/  STS [R52+-0x4], R29 ;  /* 0xfffffc1d34007388 */ /* 0x0001e20000000800 */
[--C-:B------:R-:W-:Y:S02]  /*6f70*/  IMAD R54, R47, 0x4, R77.reuse ;  /* 0x000000042f367824 */ /* 0x100fe400078e024d */
[--C-:B------:R-:W-:Y:S01]  /*6f80*/  IMAD R47, R36, 0x4, R77.reuse ;  /* 0x00000004242f7824 */ /* 0x100fe200078e024d */
[----:B------:R1:W-:Y:S04]  /*6f90*/  STS [R21+-0x4], R46 ;  /* 0xfffffc2e15007388 */ /* 0x0003e80000000800 */
[----:B------:R-:W-:Y:S01]  /*6fa0*/  STS [R24+-0x4], R27 ;  /* 0xfffffc1b18007388 */ /* 0x000fe20000000800 */
[----:B0-----:R-:W-:-:S03]  /*6fb0*/  IMAD R29, R16, 0x4, R77 ;  /* 0x00000004101d7824 */ /* 0x001fc600078e024d */
[----:B------:R0:W-:Y:S01]  /*6fc0*/  STS [R60+-0x4], R45 ;  /* 0xfffffc2d3c007388 */ /* 0x0001e20000000800 */
[----:B-1----:R-:W-:-:S03]  /*6fd0*/  IMAD R46, R6, 0x4, R77 ;  /* 0x00000004062e7824 */ /* 0x002fc600078e024d */
[----:B------:R1:W-:Y:S04]  /*6fe0*/  STS [R23+-0x4], R26 ;  /* 0xfffffc1a17007388 */ /* 0x0003e80000000800 */
[----:B------:R1:W-:Y:S01]  /*6ff0*/  STS [R50+-0x4], R25 ;  /* 0xfffffc1932007388 */ /* 0x0003e20000000800 */
[----:B0-----:R-:W-:-:S03]  /*7000*/  IMAD R45, R15, 0x4, R77 ;  /* 0x000000040f2d7824 */ /* 0x001fc600078e024d */
[----:B------:R1:W-:Y:S04]  /*7010*/  STS [R20+-0x4], R19 ;  /* 0xfffffc1314007388 */ /* 0x0003e80000000800 */
        /* <DEDUP_REMOVED lines=9> */
[----:B------:R1:W-:Y:S01]  /*70b0*/  STS [R47+-0x4], R44 ;  /* 0xfffffc2c2f007388 */ /* 0x0003e20000000800 */
[----:B------:R-:W-:Y:S05]  /*70c0*/  @P0 BRA `(.L_x_225) ;  /* 0x0000000000a00947 */ /* 0x000fea0003800000 */
[----:B------:R-:W1:Y:S01]  /*70d0*/  LDG.E R42, desc[UR8][R42.64] ;  /* 0x000000082a2a7981 */ /* 0x000e62000c1e1900 */
[----:B------:R-:W-:Y:S01]  /*70e0*/  ISETP.GE.AND P0, PT, R75, 0x1, PT ;  /* 0x000000014b00780c */ /* 0x000fe20003f06270 */
[----:B------:R-:W-:Y:S02]  /*70f0*/  IMAD.MOV.U32 R6, RZ, RZ, R0 ;  /* 0x000000ffff067224 */ /* 0x000fe400078e0000 */
[----:B-1----:R-:W-:-:S05]  /*7100*/  IMAD.IADD R7, R42, 0x1, -R37 ;  /* 0x000000012a077824 */ /* 0x002fca00078e0a25 */
[----:B------:R0:W-:Y:S05]  /*7110*/  STS [R2+0x8a00], R7 ;  /* 0x008a000702007388 */ /* 0x0001ea0000000800 */
[----:B------:R-:W-:Y:S05]  /*7120*/  @!P0 BRA `(.L_x_226) ;  /* 0x00000000006c8947 */ /* 0x000fea0003800000 */
[----:B------:R-:W-:Y:S01]  /*7130*/  BSSY B0, `(.L_x_227) ;  /* 0x0000019000007945 */ /* 0x000fe20003800000 */
[----:B0-----:R-:W-:Y:S02]  /*7140*/  IMAD.MOV.U32 R7, RZ, RZ, -0x1 ;  /* 0xffffffffff077424 */ /* 0x001fe400078e00ff */
[----:B------:R-:W-:Y:S02]  /*7150*/  IMAD.MOV.U32 R8, RZ, RZ, R75 ;  /* 0x000000ffff087224 */ /* 0x000fe400078e004b */
[----:B------:R-:W-:-:S07]  /*7160*/  IMAD.MOV.U32 R6, RZ, RZ, R0 ;  /* 0x000000ffff067224 */ /* 0x000fce00078e0000 */
.L_x_231:
[----:B------:R-:W0:Y:S01]  /*7170*/  LDC.64 R4, c[0x0][0x380] ;  /* 0x0000e000ff047b82 */ /* 0x000e220000000a00 */
[----:B------:R-:W-:Y:S01]  /*7180*/  VIADD R15, R8, 0xffffffff ;  /* 0xffffffff080f7836 */ /* 0x000fe20000000000 */
[----:B------:R-:W-:Y:S03]  /*7190*/  BSSY B2, `(.L_x_228) ;  /* 0x0000008000027945 */ /* 0x000fe60003800000 */
[----:B------:R-:W-:-:S04]  /*71a0*/  IMAD R9, R15, 0x100, R35 ;  /* 0x000001000f097824 */ /* 0x000fc800078e0223 */
[----:B0-----:R-:W-:-:S07]  /*71b0*/  IMAD.WIDE R4, R9, 0x4, R4 ;  /* 0x0000000409047825 */ /* 0x001fce00078e0204 */
.L_x_229:
[----:B------:R-:W-:Y:S05]  /*71c0*/  YIELD ;  /* 0x0000000000007946 */ /* 0x000fea0003800000 */
[----:B------:R0:W-:Y:S06]  /*71d0*/  MEMBAR.SC.CTA ;  /* 0x0000000000007992 */ /* 0x0001ec0000000000 */
[----:B0-----:R-:W2:Y:S02]  /*71e0*/  LDG.E.STRONG.SYS R9, desc[UR8][R4.64] ;  /* 0x0000000804097981 */ /* 0x001ea4000c1f5900 */
[----:B--2---:R-:W-:-:S13]  /*71f0*/  ISETP.NE.AND P0, PT, R9, RZ, PT ;  /* 0x000000ff0900720c */ /* 0x004fda0003f05270 */
[----:B------:R-:W-:Y:S05]  /*7200*/  @!P0 BRA `(.L_x_229) ;  /* 0xfffffffc00ec8947 */ /* 0x000fea000383ffff */
[----:B------:R-:W-:Y:S05]  /*7210*/  BSYNC B2 ;  /* 0x0000000000027941 */ /* 0x000fea0003800000 */
.L_x_228:
[----:B------:R-:W-:Y:S01]  /*7220*/  BSSY.RECONVERGENT B2, `(.L_x_230) ;  /* 0x0000006000027945 */ /* 0x000fe20003800200 */
[C---:B------:R-:W-:Y:S02]  /*7230*/  ISETP.GT.AND P0, PT, R9.reuse, -0x1, PT ;  /* 0xffffffff0900780c */ /* 0x040fe40003f04270 */
[----:B------:R-:W-:Y:S01]  /*7240*/  LOP3.LUT R9, R9, 0x3fffffff, RZ, 0xc0, !PT ;  /* 0x3fffffff09097812 */ /* 0x000fe200078ec0ff */
[----:B------:R-:W-:Y:S05]  /*7250*/  WARPSYNC.EXCLUSIVE R7 ;  /* 0x0000000007007348 */ /* 0x000fea0003a00000 */
[----:B------:R-:W-:-:S05]  /*7260*/  IMAD.IADD R6, R9, 0x1, R6 ;  /* 0x0000000109067824 */ /* 0x000fca00078e0206 */
[----:B------:R-:W-:-:S07]  /*7270*/  VOTE.ANY R7, PT, P0 ;  /* 0x0000000000077806 */ /* 0x000fce00000e0100 */
[----:B------:R-:W-:Y:S05]  /*7280*/  BSYNC.RECONVERGENT B2 ;  /* 0x0000000000027941 */ /* 0x000fea0003800200 */
.L_x_230:
[----:B------:R-:W-:Y:S01]  /*7290*/  ISETP.GT.U32.AND P1, PT, R8, 0x1, PT ;  /* 0x000000010800780c */ /* 0x000fe20003f24070 */
[----:B------:R-:W-:-:S12]  /*72a0*/  IMAD.MOV.U32 R8, RZ, RZ, R15 ;  /* 0x000000ffff087224 */ /* 0x000fd800078e000f */
[----:B------:R-:W-:Y:S05]  /*72b0*/  @P0 BRA P1, `(.L_x_231) ;  /* 0xfffffffc00ac0947 */ /* 0x000fea000083ffff */
[----:B------:R-:W-:Y:S05]  /*72c0*/  BSYNC B0 ;  /* 0x0000000000007941 */ /* 0x000fea0003800000 */
.L_x_227:
[----:B------:R1:W2:Y:S02]  /*72d0*/  LDS R7, [R2+0x8a00] ;  /* 0x008a000002077984 */ /* 0x0002a40000000800 */
.L_x_226:
[----:B------:R-:W3:Y:S01]  /*72e0*/  LDC.64 R4, c[0x0][0x380] ;  /* 0x0000e000ff047b82 */ /* 0x000ee20000000a00 */
[----:B------:R-:W-:Y:S01]  /*72f0*/  IMAD R15, R75, 0x100, R35 ;  /* 0x000001004b0f7824 */ /* 0x000fe200078e0223 */
[----:B--2---:R-:W-:Y:S02]  /*7300*/  IADD3 R9, PT, PT, R7, R6, -R0 ;  /* 0x0000000607097210 */ /* 0x004fe40007ffe800 */
[----:B0-----:R-:W-:-:S03]  /*7310*/  LOP3.LUT R7, R6, 0x80000000, RZ, 0xfc, !PT ;  /* 0x8000000006077812 */ /* 0x001fc600078efcff */
[----:B------:R0:W-:Y:S01]  /*7320*/  STS [R2+0x8a00], R9 ;  /* 0x008a000902007388 */ /* 0x0001e20000000800 */
[----:B---3--:R-:W-:-:S05]  /*7330*/  IMAD.WIDE R4, R15, 0x4, R4 ;  /* 0x000000040f047825 */ /* 0x008fca00078e0204 */
[----:B------:R0:W-:Y:S02]  /*7340*/  STG.E.STRONG.SYS desc[UR8][R4.64], R7 ;  /* 0x0000000704007986 */ /* 0x0001e4000c115908 */
.L_x_225:
[----:B------:R-:W-:Y:S05]  /*7350*/  BSYNC B1 ;  /* 0x0000000000017941 */ /* 0x000fea0003800000 */
.L_x_224:
[----:B01----:R-:W0:Y:S01]  /*7360*/  LDC.64 R4, c[0x0][0x390] ;  /* 0x0000e400ff047b82 */ /* 0x003e220000000a00 */
[----:B------:R-:W-:Y:S07]  /*7370*/  WARPSYNC.ALL ;  /* 0x0000000000007948 */ /* 0x000fee0003800000 */
[----:B------:R-:W1:Y:S01]  /*7380*/  LDC R36, c[0x0][0x3c0] ;  /* 0x0000f000ff247b82 */ /* 0x000e620000000800 */
[----:B0-----:R-:W-:Y:S02]  /*7390*/  ISETP.EQ.U32.AND P1, PT, R4, RZ, PT ;  /* 0x000000ff0400720c */ /* 0x001fe40003f22070 */
[----:B-1----:R-:W-:-:S02]  /*73a0*/  ISETP.GE.AND P0, PT, R71, R36, PT ;  /* 0x000000244700720c */ /* 0x002fc40003f06270 */
[----:B------:R-:W-:Y:S02]  /*73b0*/  ISETP.GT.AND P2, PT, R71, R36, PT ;  /* 0x000000244700720c */ /* 0x000fe40003f44270 */
[----:B------:R-:W-:Y:S02]  /*73c0*/  ISETP.EQ.OR.EX P0, PT, R5, RZ, !P0, P1 ;  /* 0x000000ff0500720c */ /* 0x000fe40004702710 */
[----:B------:R-:W-:Y:S02]  /*73d0*/  P2R R9, PR, RZ, 0x4 ;  /* 0x00000004ff097803 */ /* 0x000fe40000000000 */
[----:B------:R-:W-:-:S13]  /*73e0*/  ISETP.GT.U32.OR P0, PT, R35, 0xff, P0 ;  /* 0x000000ff2300780c */ /* 0x000fda0000704470 */
[----:B------:R-:W0:Y:S02]  /*73f0*/  @!P0 LDS R4, [R2+0x8a00] ;  /* 0x008a000002048984 */ /* 0x000e240000000800 */
[----:B0-----:R-:W-:-:S05]  /*7400*/  @!P0 IADD3 R37, PT, PT, R4, R37, R0 ;  /* 0x0000002504258210 */ /* 0x001fca0007ffe000 */
[----:B------:R0:W-:Y:S01]  /*7410*/  @!P0 STG.E desc[UR8][R40.64], R37 ;  /* 0x0000002528008986 */ /* 0x0001e2000c101908 */
[----:B------:R-:W-:Y:S06]  /*7420*/  BAR.SYNC.DEFER_BLOCKING 0x0 ;  /* 0x0000000000007b1d */ /* 0x000fec0000010000 */
[----:B------:R-:W-:Y:S05]  /*7430*/  @P2 BRA `(.L_x_232) ;  /* 0x0000000c00a42947 */ /* 0x000fea0003800000 */
[----:B------:R-:W1:Y:S01]  /*7440*/  LDS R0, [R2] ;  /* 0x0000000002007984 */ /* 0x000e620000000800 */
[----:B------:R-:W1:Y:S02]  /*7450*/  LDCU UR5, c[0x0][0x3c4] ;  /* 0x00007880ff0577ac */ /* 0x000e640008000800 */
[----:B-1----:R-:W-:Y:S02]  /*7460*/  SHF.R.U32.HI R4, RZ, UR5, R0 ;  /* 0x00000005ff047c19 */ /* 0x002fe40008011600 */
[----:B------:R-:W-:Y:S02]  /*7470*/  LOP3.LUT R17, R0, 0x80000000, RZ, 0x3c, !PT ;  /* 0x8000000000117812 */ /* 0x000fe400078e3cff */
[----:B------:R-:W-:-:S05]  /*7480*/  LOP3.LUT R4, R4, UR4, RZ, 0x30, !PT ;  /* 0x0000000404047c12 */ /* 0x000fca000f8e30ff */
[----:B------:R-:W-:Y:S02]  /*7490*/  IMAD R10, R4, 0x4, R77 ;  /* 0x00000004040a7824 */ /* 0x000fe400078e024d */
[----:B------:R-:W1:Y:S03]  /*74a0*/  LDC.64 R4, c[0x0][0x3a0] ;  /* 0x0000e800ff047b82 */ /* 0x000e660000000a00 */
[----:B------:R-:W2:Y:S02]  /*74b0*/  LDS R7, [R10+0x8a00] ;  /* 0x008a00000a077984 */ /* 0x000ea40000000800 */
[----:B--2---:R-:W-:-:S04]  /*74c0*/  IMAD.IADD R7, R7, 0x1, R35 ;  /* 0x0000000107077824 */ /* 0x004fc800078e0223 */
[----:B-1----:R-:W-:-:S05]  /*74d0*/  IMAD.WIDE.U32 R6, R7, 0x4, R4 ;  /* 0x0000000407067825 */ /* 0x002fca00078e0004 */
[----:B------:R-:W-:Y:S01]  /*74e0*/  STG.E desc[UR8][R6.64], R17 ;  /* 0x0000001106007986 */ /* 0x000fe2000c101908 */
[----:B------:R-:W-:-:S03]  /*74f0*/  NOP ;  /* 0x0000000000007918 */ /* 0x000fc60000000000 */
[----:B------:R-:W1:Y:S02]  /*7500*/  LDS R0, [R2+0x600] ;  /* 0x0006000002007984 */ /* 0x000e640000000800 */
[----:B-1----:R-:W-:Y:S02]  /*7510*/  SHF.R.U32.HI R8, RZ, UR5, R0 ;  /* 0x00000005ff087c19 */ /* 0x002fe40008011600 */
[----:B------:R-:W-:Y:S02]  /*7520*/  LOP3.LUT R19, R0, 0x80000000, RZ, 0x3c, !PT ;  /* 0x8000000000137812 */ /* 0x000fe400078e3cff */
[----:B------:R-:W-:-:S05]  /*7530*/  LOP3.LUT R8, R8, UR4, RZ, 0x30, !PT ;  /* 0x0000000408087c12 */ /* 0x000fca000f8e30ff */
[----:B------:R-:W-:-:S05]  /*7540*/  IMAD R8, R8, 0x4, R77 ;  /* 0x0000000408087824 */ /* 0x000fca00078e024d */
[----:B------:R-:W1:Y:S02]  /*7550*/  LDS R15, [R8+0x8a00] ;  /* 0x008a0000080f7984 */ /* 0x000e640000000800 */
[----:B-1----:R-:W-:-:S05]  /*7560*/  IADD3 R15, PT, PT, R35, 0x180, R15 ;  /* 0x00000180230f7810 */ /* 0x002fca0007ffe00f */
[----:B------:R-:W-:-:S05]  /*7570*/  IMAD.WIDE.U32 R14, R15, 0x4, R4 ;  /* 0x000000040f0e7825 */ /* 0x000fca00078e0004 */
        /* <DEDUP_REMOVED lines=210> */
[----:B------:R1:W-:Y:S01]  /*82a0*/  STG.E desc[UR8][R4.64], R17 ;  /* 0x0000001104007986 */ /* 0x0003e2000c101908 */
[----:B------:R-:W-:Y:S01]  /*82b0*/  NOP ;  /* 0x0000000000007918 */ /* 0x000fe20000000000 */
[----:B------:R-:W-:Y:S05]  /*82c0*/  BRA `(.L_x_233) ;  /* 0x00000018001c7947 */ /* 0x000fea0003800000 */
.L_x_232:
[----:B------:R-:W-:Y:S01]  /*82d0*/  IMAD R7, R75, -0x2280, R36 ;  /* 0xffffdd804b077824 */ /* 0x000fe200078e0224 */
[----:B------:R-:W-:Y:S01]  /*82e0*/  BSSY.RECONVERGENT B0, `(.L_x_234) ;  /* 0x0000012000007945 */ /* 0x000fe20003800200 */
[C---:B------:R-:W-:Y:S02]  /*82f0*/  VIADD R10, R35.reuse, 0x180 ;  /* 0x00000180230a7836 */ /* 0x040fe40000000000 */
[C---:B------:R-:W-:Y:S01]  /*8300*/  VIADD R14, R35.reuse, 0x300 ;  /* 0x00000300230e7836 */ /* 0x040fe20000000000 */
[CC--:B------:R-:W-:Y:S01]  /*8310*/  ISETP.GE.AND P0, PT, R35.reuse, R7.reuse, PT ;  /* 0x000000072300720c */ /* 0x0c0fe20003f06270 */
[----:B------:R-:W-:Y:S01]  /*8320*/  VIADD R0, R35, 0x480 ;  /* 0x0000048023007836 */ /* 0x000fe20000000000 */
[----:B------:R-:W-:-:S11]  /*8330*/  ISETP.GE.AND P1, PT, R10, R7, PT ;  /* 0x000000070a00720c */ /* 0x000fd60003f26270 */
[----:B------:R-:W-:Y:S05]  /*8340*/  @P0 BRA `(.L_x_235) ;  /* 0x00000000002c0947 */ /* 0x000fea0003800000 */
[----:B------:R-:W1:Y:S01]  /*8350*/  LDS R6, [R2] ;  /* 0x0000000002067984 */ /* 0x000e620000000800 */
[----:B------:R-:W1:Y:S02]  /*8360*/  LDCU UR5, c[0x0][0x3c4] ;  /* 0x00007880ff0577ac */ /* 0x000e640008000800 */
[----:B-1----:R-:W-:-:S04]  /*8370*/  SHF.R.U32.HI R4, RZ, UR5, R6 ;  /* 0x00000005ff047c19 */ /* 0x002fc80008011606 */
[----:B------:R-:W-:-:S05]  /*8380*/  LOP3.LUT R4, R4, UR4, RZ, 0x30, !PT ;  /* 0x0000000404047c12 */ /* 0x000fca000f8e30ff */
[----:B------:R-:W-:Y:S02]  /*8390*/  IMAD R8, R4, 0x4, R77 ;  /* 0x0000000404087824 */ /* 0x000fe400078e024d */
[----:B------:R-:W1:Y:S03]  /*83a0*/  LDC.64 R4, c[0x0][0x3a0] ;  /* 0x0000e800ff047b82 */ /* 0x000e660000000a00 */
[----:B------:R-:W2:Y:S02]  /*83b0*/  LDS R15, [R8+0x8a00] ;  /* 0x008a0000080f7984 */ /* 0x000ea40000000800 */
[----:B--2---:R-:W-:Y:S01]  /*83c0*/  IMAD.IADD R17, R15, 0x1, R35 ;  /* 0x000000010f117824 */ /* 0x004fe200078e0223 */
[----:B------:R-:W-:-:S03]  /*83d0*/  LOP3.LUT R15, R6, 0x80000000, RZ, 0x3c, !PT ;  /* 0x80000000060f7812 */ /* 0x000fc600078e3cff */
[----:B-1----:R-:W-:-:S05]  /*83e0*/  IMAD.WIDE.U32 R4, R17, 0x4, R4 ;  /* 0x0000000411047825 */ /* 0x002fca00078e0004 */
[----:B------:R1:W-:Y:S02]  /*83f0*/  STG.E desc[UR8][R4.64], R15 ;  /* 0x0000000f04007986 */ /* 0x0003e4000c101908 */
.L_x_235:
[----:B------:R-:W-:Y:S05]  /*8400*/  BSYNC.RECONVERGENT B0 ;  /* 0x0000000000007941 */ /* 0x000fea0003800200 */
.L_x_234:
[----:B------:R-:W-:Y:S01]  /*8410*/  NOP ;  /* 0x0000000000007918 */ /* 0x000fe20000000000 */
[----:B------:R-:W-:Y:S04]  /*8420*/  BSSY.RECONVERGENT B0, `(.L_x_236) ;  /* 0x000000d000007945 */ /* 0x000fe80003800200 */
[----:B------:R-:W-:Y:S05]  /*8430*/  @P1 BRA `(.L_x_237) ;  /* 0x00000000002c1947 */ /* 0x000fea0003800000 */
[----:B------:R-:W1:Y:S01]  /*8440*/  LDS R6, [R2+0x600] ;  /* 0x0006000002067984 */ /* 0x000e620000000800 */
        /* <DEDUP_REMOVED lines=10> */
.L_x_237:
[----:B------:R-:W-:Y:S05]  /*84f0*/  BSYNC.RECONVERGENT B0 ;  /* 0x0000000000007941 */ /* 0x000fea0003800200 */
.L_x_236:
[-C--:B------:R-:W-:Y:S01]  /*8500*/  ISETP.GE.AND P6, PT, R14, R7.reuse, PT ;  /* 0x000000070e00720c */ /* 0x080fe20003fc6270 */
[C---:B------:R-:W-:Y:S01]  /*8510*/  VIADD R18, R35.reuse, 0x600 ;  /* 0x0000060023127836 */ /* 0x040fe20000000000 */
[C---:B------:R-:W-:Y:S01]  /*8520*/  LOP3.LUT R6, R35.reuse, 0xc00, RZ, 0xfc, !PT ;  /* 0x00000c0023067812 */ /* 0x040fe200078efcff */
[C---:B------:R-:W-:Y:S01]  /*8530*/  VIADD R12, R35.reuse, 0x780 ;  /* 0x00000780230c7836 */ /* 0x040fe20000000000 */
[----:B------:R-:W-:Y:S01]  /*8540*/  NOP ;  /* 0x0000000000007918 */ /* 0x000fe20000000000 */
[C---:B------:R-:W-:Y:S01]  /*8550*/  VIADD R10, R35.reuse, 0x900 ;  /* 0x00000900230a7836 */ /* 0x040fe20000000000 */
[----:B------:R-:W-:Y:S01]  /*8560*/  BSSY.RECONVERGENT B0, `(.L_x_238) ;  /* 0x0000014000007945 */ /* 0x000fe20003800200 */
[----:B------:R-:W-:Y:S01]  /*8570*/  VIADD R8, R35, 0xa80 ;  /* 0x00000a8023087836 */ /* 0x000fe20000000000 */
[-C--:B------:R-:W-:Y:S02]  /*8580*/  ISETP.GE.AND P0, PT, R0, R7.reuse, PT ;  /* 0x000000070000720c */ /* 0x080fe40003f06270 */
[----:B------:R-:W-:-:S02]  /*8590*/  ISETP.GE.AND P1, PT, R18, R7, PT ;  /* 0x000000071200720c */ /* 0x000fc40003f26270 */
[-C--:B------:R-:W-:Y:S02]  /*85a0*/  ISETP.GE.AND P2, PT, R12, R7.reuse, PT ;  /* 0x000000070c00720c */ /* 0x080fe40003f46270 */
[-C--:B------:R-:W-:Y:S02]  /*85b0*/  ISETP.GE.AND P3, PT, R10, R7.reuse, PT ;  /* 0x000000070a00720c */ /* 0x080fe40003f66270 */
[-C--:B------:R-:W-:Y:S02]  /*85c0*/  ISETP.GE.AND P4, PT, R8, R7.reuse, PT ;  /* 0x000000070800720c */ /* 0x080fe40003f86270 */
[----:B------:R-:W-:Y:S01]  /*85d0*/  ISETP.GE.AND P5, PT, R6, R7, PT ;  /* 0x000000070600720c */ /* 0x000fe20003fa6270 */
[----:B------:R-:W-:-:S12]  /*85e0*/  @P6 BRA `(.L_x_239) ;  /* 0x00000000002c6947 */ /* 0x000fd80003800000 */
[----:B-12---:R-:W1:Y:S01]  /*85f0*/  LDS R15, [R2+0xc00] ;  /* 0x000c0000020f7984 */ /* 0x006e620000000800 */
        /* <DEDUP_REMOVED lines=9> */
[----:B------:R3:W-:Y:S02]  /*8690*/  STG.E desc[UR8][R4.64], R15 ;  /* 0x0000000f04007986 */ /* 0x0007e4000c101908 */
.L_x_239:
[----:B------:R-:W-:Y:S05]  /*86a0*/  BSYNC.RECONVERGENT B0 ;  /* 0x0000000000007941 */ /* 0x000fea0003800200 */
.L_x_238:
[----:B------:R-:W-:Y:S01]  /*86b0*/  NOP ;  /* 0x0000000000007918 */ /* 0x000fe20000000000 */
[----:B------:R-:W-:Y:S04]  /*86c0*/  BSSY.RECONVERGENT B0, `(.L_x_240) ;  /* 0x000000d000007945 */ /* 0x000fe80003800200 */
[----:B------:R-:W-:Y:S05]  /*86d0*/  @P0 BRA `(.L_x_241) ;  /* 0x00000000002c0947 */ /* 0x000fea0003800000 */
[----:B------:R-:W1:Y:S01]  /*86e0*/  LDS R14, [R2+0x1200] ;  /* 0x00120000020e7984 */ /* 0x000e620000000800 */
[----:B------:R-:W1:Y:S02]  /*86f0*/  LDCU UR5, c[0x0][0x3c4] ;  /* 0x00007880ff0577ac */ /* 0x000e640008000800 */
[----:B-123--:R-:W-:Y:S02]  /*8700*/  SHF.R.U32.HI R4, RZ, UR5, R14 ;  /* 0x00000005ff047c19 */ /* 0x00efe4000801160e */
[----:B------:R-:W-:Y:S02]  /*8710*/  LOP3.LUT R17, R14, 0x80000000, RZ, 0x3c, !PT ;  /* 0x800000000e117812 */ /* 0x000fe400078e3cff */
[----:B------:R-:W-:-:S05]  /*8720*/  LOP3.LUT R4, R4, UR4, RZ, 0x30, !PT ;  /* 0x0000000404047c12 */ /* 0x000fca000f8e30ff */
[----:B------:R-:W-:Y:S02]  /*8730*/  IMAD R15, R4, 0x4, R77 ;  /* 0x00000004040f7824 */ /* 0x000fe400078e024d */
[----:B------:R-:W1:Y:S04]  /*8740*/  LDC.64 R4, c[0x0][0x3a0] ;  /* 0x0000e800ff047b82 */ /* 0x000e680000000a00 */
[----:B------:R-:W2:Y:S02]  /*8750*/  LDS R15, [R15+0x8a00] ;  /* 0x008a00000f0f7984 */ /* 0x000ea40000000800 */
[----:B--2---:R-:W-:-:S04]  /*8760*/  IMAD.IADD R19, R0, 0x1, R15 ;  /* 0x0000000100137824 */ /* 0x004fc800078e020f */
[----:B-1----:R-:W-:-:S05]  /*8770*/  IMAD.WIDE.U32 R4, R19, 0x4, R4 ;  /* 0x0000000413047825 */ /* 0x002fca00078e0004 */
[----:B------:R4:W-:Y:S02]  /*8780*/  STG.E desc[UR8][R4.64], R17 ;  /* 0x0000001104007986 */ /* 0x0009e4000c101908 */
.L_x_241:
[----:B------:R-:W-:Y:S05]  /*8790*/  BSYNC.RECONVERGENT B0 ;  /* 0x0000000000007941 */ /* 0x000fea0003800200 */
.L_x_240:
[----:B------:R-:W-:Y:S01]  /*87a0*/  NOP ;  /* 0x0000000000007918 */ /* 0x000fe20000000000 */
[----:B------:R-:W-:Y:S04]  /*87b0*/  BSSY.RECONVERGENT B0, `(.L_x_242) ;  /* 0x000000d000007945 */ /* 0x000fe80003800200 */
[----:B------:R-:W-:Y:S05]  /*87c0*/  @P1 BRA `(.L_x_243) ;  /* 0x00000000002c1947 */ /* 0x000fea0003800000 */
[----:B------:R-:W1:Y:S01]  /*87d0*/  LDS R0, [R2+0x1800] ;  /* 0x0018000002007984 */ /* 0x000e620000000800 */
[----:B------:R-:W1:Y:S02]  /*87e0*/  LDCU UR5, c[0x0][0x3c4] ;  /* 0x00007880ff0577ac */ /* 0x000e640008000800 */
[----:B-1234-:R-:W-:-:S04]  /*87f0*/  SHF.R.U32.HI R4, RZ, UR5, R0 ;  /* 0x00000005ff047c19 */ /* 0x01efc80008011600 */
        /* <DEDUP_REMOVED lines=8> */
.L_x_243:
[----:B------:R-:W-:Y:S05]  /*8880*/  BSYNC.RECONVERGENT B0 ;  /* 0x0000000000007941 */ /* 0x000fea0003800200 */
.L_x_242:
        /* <DEDUP_REMOVED lines=14> */
.L_x_245:
[----:B------:R-:W-:Y:S05]  /*8970*/  BSYNC.RECONVERGENT B0 ;  /* 0x0000000000007941 */ /* 0x000fea0003800200 */
.L_x_244:
        /* <DEDUP_REMOVED lines=14> */
.L_x_247:
[----:B------:R-:W-:Y:S05]  /*8a60*/  BSYNC.RECONVERGENT B0 ;  /* 0x0000000000007941 */ /* 0x000fea0003800200 */
.L_x_246:
[----:B------:R-:W-:Y:S01]  /*8a70*/  NOP ;  /* 0x0000000000007918 */ /* 0x000fe20000000000 */
[----:B------:R-:W-:Y:S01]  /*8a80*/  BSSY.RECONVERGENT B0, `(.L_x_248) ;  /* 0x000000e000007945 */ /* 0x000fe20003800200 */
[----:B------:R-:W-:-:S03]  /*8a90*/  VIADD R12, R35, 0xd80 ;  /* 0x00000d80230c7836 */ /* 0x000fc60000000000 */
        /* <DEDUP_REMOVED lines=12> */
.L_x_249:
[----:B------:R-:W-:Y:S05]  /*8b60*/  BSYNC.RECONVERGENT B0 ;  /* 0x0000000000007941 */ /* 0x000fea0003800200 */
.L_x_248:
        /* <DEDUP_REMOVED lines=15> */
.L_x_251:
[----:B------:R-:W-:Y:S05]  /*8c60*/  BSYNC.RECONVERGENT B0 ;  /* 0x0000000000007941 */ /* 0x000fea0003800200 */
.L_x_250:
[-C--:B------:R-:W-:Y:S01]  /*8c70*/  ISETP.GE.AND P6, PT, R12, R7.reuse, PT ;  /* 0x000000070c00720c */ /* 0x080fe20003fc6270 */
[C---:B------:R-:W-:Y:S01]  /*8c80*/  VIADD R18, R35.reuse, 0x1080 ;  /* 0x0000108023127836 */ /* 0x040fe20000000000 */
[----:B------:R-:W-:Y:S01]  /*8c90*/  NOP ;  /* 0x0000000000007918 */ /* 0x000fe20000000000 */
[C---:B------:R-:W-:Y:S01]  /*8ca0*/  VIADD R10, R35.reuse, 0x1200 ;  /* 0x00001200230a7836 */ /* 0x040fe20000000000 */
[----:B------:R-:W-:Y:S01]  /*8cb0*/  BSSY.RECONVERGENT B0, `(.L_x_252) ;  /* 0x0000016000007945 */ /* 0x000fe20003800200 */
[C---:B------:R-:W-:Y:S01]  /*8cc0*/  VIADD R8, R35.reuse, 0x1380 ;  /* 0x0000138023087836 */ /* 0x040fe20000000000 */
[-C--:B------:R-:W-:Y:S01]  /*8cd0*/  ISETP.GE.AND P0, PT, R16, R7.reuse, PT ;  /* 0x000000071000720c */ /* 0x080fe20003f06270 */
[C---:B------:R-:W-:Y:S01]  /*8ce0*/  VIADD R6, R35.reuse, 0x1500 ;  /* 0x0000150023067836 */ /* 0x040fe20000000000 */
[-C--:B------:R-:W-:Y:S01]  /*8cf0*/  ISETP.GE.AND P1, PT, R18, R7.reuse, PT ;  /* 0x000000071200720c */ /* 0x080fe20003f26270 */
[----:B------:R-:W-:Y:S01]  /*8d00*/  VIADD R0, R35, 0x1680 ;  /* 0x0000168023007836 */ /* 0x000fe20000000000 */
[----:B------:R-:W-:-:S02]  /*8d10*/  ISETP.GE.AND P2, PT, R10, R7, PT ;  /* 0x000000070a00720c */ /* 0x000fc40003f46270 */
[-C--:B------:R-:W-:Y:S02]  /*8d20*/  ISETP.GE.AND P3, PT, R8, R7.reuse, PT ;  /* 0x000000070800720c */ /* 0x080fe40003f66270 */
[-C--:B------:R-:W-:Y:S02]  /*8d30*/  ISETP.GE.AND P4, PT, R6, R7.reuse, PT ;  /* 0x000000070600720c */ /* 0x080fe40003f86270 */
[----:B------:R-:W-:Y:S01]  /*8d40*/  ISETP.GE.AND P5, PT, R0, R7, PT ;  /* 0x000000070000720c */ /* 0x000fe20003fa6270 */
[----:B------:R-:W-:-:S12]  /*8d50*/  @P6 BRA `(.L_x_253) ;  /* 0x00000000002c6947 */ /* 0x000fd80003800000 */
[----:B------:R-:W1:Y:S01]  /*8d60*/  LDS R14, [R2+0x3600] ;  /* 0x00360000020e7984 */ /* 0x000e620000000800 */
[----:B------:R-:W1:Y:S02]  /*8d70*/  LDCU UR5, c[0x0][0x3c4] ;  /* 0x00007880ff0577ac */ /* 0x000e640008000800 */
[----:B-1234-:R-:W-:Y:S02]  /*8d80*/  SHF.R.U32.HI R4, RZ, UR5, R14 ;  /* 0x00000005ff047c19 */ /* 0x01efe4000801160e */
        /* <DEDUP_REMOVED lines=8> */
.L_x_253:
[----:B------:R-:W-:Y:S05]  /*8e10*/  BSYNC.RECONVERGENT B0 ;  /* 0x0000000000007941 */ /* 0x000fea0003800200 */
.L_x_252:
        /* <DEDUP_REMOVED lines=14> */
.L_x_255:
[----:B------:R-:W-:Y:S05]  /*8f00*/  BSYNC.RECONVERGENT B0 ;  /* 0x0000000000007941 */ /* 0x000fea0003800200 */
.L_x_254:
        /* <DEDUP_REMOVED lines=14> */
.L_x_257:
[----:B------:R-:W-:Y:S05]  /*8ff0*/  BSYNC.RECONVERGENT B0 ;  /* 0x0000000000007941 */ /* 0x000fea0003800200 */
.L_x_256:
        /* <DEDUP_REMOVED lines=14> */
.L_x_259:
[----:B------:R-:W-:Y:S05]  /*90e0*/  BSYNC.RECONVERGENT B0 ;  /* 0x0000000000007941 */ /* 0x000fea0003800200 */
.L_x_258:
        /* <DEDUP_REMOVED lines=14> */
.L_x_261:
[----:B------:R-:W-:Y:S05]  /*91d0*/  BSYNC.RECONVERGENT B0 ;  /* 0x0000000000007941 */ /* 0x000fea0003800200 */
.L_x_260:
[----:B------:R-:W-:Y:S01]  /*91e0*/  NOP ;  /* 0x0000000000007918 */ /* 0x000fe20000000000 */
[----:B------:R-:W-:Y:S01]  /*91f0*/  BSSY.RECONVERGENT B0, `(.L_x_262) ;  /* 0x000000e000007945 */ /* 0x000fe20003800200 */
[----:B------:R-:W-:-:S03]  /*9200*/  LOP3.LUT R12, R35, 0x1800, RZ, 0xfc, !PT ;  /* 0x00001800230c7812 */ /* 0x000fc600078efcff */
        /* <DEDUP_REMOVED lines=12> */
.L_x_263:
[----:B------:R-:W-:Y:S05]  /*92d0*/  BSYNC.RECONVERGENT B0 ;  /* 0x0000000000007941 */ /* 0x000fea0003800200 */
.L_x_262:
        /* <DEDUP_REMOVED lines=15> */
.L_x_265:
[----:B------:R-:W-:Y:S05]  /*93d0*/  BSYNC.RECONVERGENT B0 ;  /* 0x0000000000007941 */ /* 0x000fea0003800200 */
.L_x_264:
        /* <DEDUP_REMOVED lines=26> */
.L_x_267:
[----:B------:R-:W-:Y:S05]  /*9580*/  BSYNC.RECONVERGENT B0 ;  /* 0x0000000000007941 */ /* 0x000fea0003800200 */
.L_x_266:
[----:B------:R-:W-:Y:S01]  /*9590*/  NOP ;  /* 0x0000000000007918 */ /* 0x000fe20000000000 */
[----:B------:R-:W-:Y:S04]  /*95a0*/  BSSY.RECONVERGENT B0, `(.L_x_268) ;  /* 0x000000d000007945 */ /* 0x000fe80003800200 */
[----:B------:R-:W-:Y:S05]  /*95b0*/  @P0 BRA `(.L_x_269) ;  /* 0x00000000002c0947 */ /* 0x000fea0003800000 */
[----:B-1----:R-:W2:Y:S01]  /*95c0*/  LDS R7, [R2+0x6600] ;  /* 0x0066000002077984 */ /* 0x002ea20000000800 */
[----:B------:R-:W2:Y:S02]  /*95d0*/  LDCU UR5, c[0x0][0x3c4] ;  /* 0x00007880ff0577ac */ /* 0x000ea40008000800 */
[----:B--234-:R-:W-:Y:S02]  /*95e0*/  SHF.R.U32.HI R4, RZ, UR5, R7 ;  /* 0x00000005ff047c19 */ /* 0x01cfe40008011607 */
        /* <DEDUP_REMOVED lines=8> */
.L_x_269:
[----:B------:R-:W-:Y:S05]  /*9670*/  BSYNC.RECONVERGENT B0 ;  /* 0x0000000000007941 */ /* 0x000fea0003800200 */
.L_x_268:
        /* <DEDUP_REMOVED lines=14> */
.L_x_271:
[----:B------:R-:W-:Y:S05]  /*9760*/  BSYNC.RECONVERGENT B0 ;  /* 0x0000000000007941 */ /* 0x000fea0003800200 */
.L_x_270:
        /* <DEDUP_REMOVED lines=14> */
.L_x_273:
[----:B------:R-:W-:Y:S05]  /*9850*/  BSYNC.RECONVERGENT B0 ;  /* 0x0000000000007941 */ /* 0x000fea0003800200 */
.L_x_272:
        /* <DEDUP_REMOVED lines=14> */
.L_x_275:
[----:B------:R-:W-:Y:S05]  /*9940*/  BSYNC.RECONVERGENT B0 ;  /* 0x0000000000007941 */ /* 0x000fea0003800200 */
.L_x_274:
[----:B------:R-:W-:Y:S01]  /*9950*/  NOP ;  /* 0x0000000000007918 */ /* 0x000fe20000000000 */
[----:B------:R-:W-:Y:S04]  /*9960*/  BSSY.RECONVERGENT B0, `(.L_x_276) ;  /* 0x000000d000007945 */ /* 0x000fe80003800200 */
[----:B------:R-:W-:Y:S05]  /*9970*/  @P4 BRA `(.L_x_277) ;  /* 0x00000000002c4947 */ /* 0x000fea0003800000 */
        /* <DEDUP_REMOVED lines=11> */
.L_x_277:
[----:B------:R-:W-:Y:S05]  /*9a30*/  BSYNC.RECONVERGENT B0 ;  /* 0x0000000000007941 */ /* 0x000fea0003800200 */
.L_x_276:
        /* <DEDUP_REMOVED lines=14> */
.L_x_279:
[----:B------:R-:W-:Y:S05]  /*9b20*/  BSYNC.RECONVERGENT B0 ;  /* 0x0000000000007941 */ /* 0x000fea0003800200 */
.L_x_278:
[----:B------:R-:W-:Y:S01]  /*9b30*/  NOP ;  /* 0x0000000000007918 */ /* 0x000fe20000000000 */
.L_x_233:
[----:B------:R-:W-:Y:S01]  /*9b40*/  ISETP.NE.AND P6, PT, R9, RZ, PT ;  /* 0x000000ff0900720c */ /* 0x000fe20003fc5270 */
[----:B------:R-:W5:Y:S01]  /*9b50*/  LDS R0, [R2] ;  /* 0x0000000002007984 */ /* 0x000f620000000800 */
[----:B------:R-:W5:Y:S03]  /*9b60*/  LDCU UR5, c[0x0][0x3c4] ;  /* 0x00007880ff0577ac */ /* 0x000f660008000800 */
[----:B-1234-:R-:W1:Y:S04]  /*9b70*/  LDS R4, [R2+0x600] ;  /* 0x0006000002047984 */ /* 0x01ee680000000800 */
[----:B------:R-:W2:Y:S04]  /*9b80*/  LDS R5, [R2+0xc00] ;  /* 0x000c000002057984 */ /* 0x000ea80000000800 */
[----:B------:R-:W3:Y:S04]  /*9b90*/  LDS R6, [R2+0x1200] ;  /* 0x0012000002067984 */ /* 0x000ee80000000800 */
[----:B------:R-:W4:Y:S04]  /*9ba0*/  LDS R7, [R2+0x1800] ;  /* 0x0018000002077984 */ /* 0x000f280000000800 */
[----:B------:R-:W0:Y:S04]  /*9bb0*/  LDS R8, [R2+0x1e00] ;  /* 0x001e000002087984 */ /* 0x000e280000000800 */
[----:B------:R-:W0:Y:S04]  /*9bc0*/  LDS R9, [R2+0x2400] ;  /* 0x0024000002097984 */ /* 0x000e280000000800 */
[----:B------:R-:W0:Y:S04]  /*9bd0*/  LDS R10, [R2+0x2a00] ;  /* 0x002a0000020a7984 */ /* 0x000e280000000800 */
[----:B------:R-:W0:Y:S04]  /*9be0*/  LDS R12, [R2+0x3000] ;  /* 0x00300000020c7984 */ /* 0x000e280000000800 */
[----:B------:R-:W0:Y:S04]  /*9bf0*/  LDS R14, [R2+0x3600] ;  /* 0x00360000020e7984 */ /* 0x000e280000000800 */
[----:B------:R-:W0:Y:S01]  /*9c00*/  LDS R15, [R2+0x3c00] ;  /* 0x003c0000020f7984 */ /* 0x000e220000000800 */
[----:B-----5:R-:W-:-:S03]  /*9c10*/  SHF.R.U32.HI R0, RZ, UR5, R0 ;  /* 0x00000005ff007c19 */ /* 0x020fc60008011600 */
[----:B------:R-:W5:Y:S01]  /*9c20*/  LDS R16, [R2+0x4200] ;  /* 0x0042000002107984 */ /* 0x000f620000000800 */
[----:B-1----:R-:W-:-:S03]  /*9c30*/  SHF.R.U32.HI R4, RZ, UR5, R4 ;  /* 0x00000005ff047c19 */ /* 0x002fc60008011604 */
[----:B------:R-:W1:Y:S01]  /*9c40*/  LDS R17, [R2+0x4800] ;  /* 0x0048000002117984 */ /* 0x000e620000000800 */
[----:B--2---:R-:W-:-:S03]  /*9c50*/  SHF.R.U32.HI R5, RZ, UR5, R5 ;  /* 0x00000005ff057c19 */ /* 0x004fc60008011605 */
[----:B------:R-:W2:Y:S01]  /*9c60*/  LDS R18, [R2+0x4e00] ;  /* 0x004e000002127984 */ /* 0x000ea20000000800 */
[----:B---3--:R-:W-:-:S03]  /*9c70*/  SHF.R.U32.HI R6, RZ, UR5, R6 ;  /* 0x00000005ff067c19 */ /* 0x008fc60008011606 */
[----:B------:R-:W3:Y:S01]  /*9c80*/  LDS R19, [R2+0x5400] ;  /* 0x0054000002137984 */ /* 0x000ee20000000800 */
[----:B----4-:R-:W-:-:S03]  /*9c90*/  SHF.R.U32.HI R7, RZ, UR5, R7 ;  /* 0x00000005ff077c19 */ /* 0x010fc60008011607 */
[----:B------:R-:W4:Y:S01]  /*9ca0*/  LDS R22, [R2+0x5a00] ;  /* 0x005a000002167984 */ /* 0x000f220000000800 */
[----:B0-----:R-:W-:-:S03]  /*9cb0*/  SHF.R.U32.HI R8, RZ, UR5, R8 ;  /* 0x00000005ff087c19 */ /* 0x001fc60008011608 */
[----:B------:R-:W0:Y:S01]  /*9cc0*/  LDS R25, [R2+0x6000] ;  /* 0x0060000002197984 */ /* 0x000e220000000800 */
[----:B------:R-:W-:-:S03]  /*9cd0*/  SHF.R.U32.HI R9, RZ, UR5, R9 ;  /* 0x00000005ff097c19 */ /* 0x000fc60008011609 */
        /* <DEDUP_REMOVED lines=9> */
[----:B-----5:R-:W-:-:S03]  /*9d70*/  SHF.R.U32.HI R16, RZ, UR5, R16 ;  /* 0x00000005ff107c19 */ /* 0x020fc60008011610 */
[----:B------:R5:W0:Y:S01]  /*9d80*/  LDS R35, [R2+0x7e00] ;  /* 0x007e000002237984 */ /* 0x000a220000000800 */
[----:B-1----:R-:W-:Y:S02]  /*9d90*/  SHF.R.U32.HI R17, RZ, UR5, R17 ;  /* 0x00000005ff117c19 */ /* 0x002fe40008011611 */
[----:B--2---:R-:W-:Y:S02]  /*9da0*/  SHF.R.U32.HI R18, RZ, UR5, R18 ;  /* 0x00000005ff127c19 */ /* 0x004fe40008011612 */
[----:B---3--:R-:W-:Y:S02]  /*9db0*/  SHF.R.U32.HI R19, RZ, UR5, R19 ;  /* 0x00000005ff137c19 */ /* 0x008fe40008011613 */
[----:B-----5:R-:W-:Y:S02]  /*9dc0*/  LOP3.LUT R2, R9, UR4, RZ, 0x30, !PT ;  /* 0x0000000409027c12 */ /* 0x020fe4000f8e30ff */
[----:B----4-:R-:W-:Y:S02]  /*9dd0*/  SHF.R.U32.HI R22, RZ, UR5, R22 ;  /* 0x00000005ff167c19 */ /* 0x010fe40008011616 */
[----:B------:R-:W-:-:S02]  /*9de0*/  LOP3.LUT R9, R17, UR4, RZ, 0x30, !PT ;  /* 0x0000000411097c12 */ /* 0x000fc4000f8e30ff */
[----:B0-----:R-:W-:Y:S02]  /*9df0*/  SHF.R.U32.HI R25, RZ, UR5, R25 ;  /* 0x00000005ff197c19 */ /* 0x001fe40008011619 */
[----:B------:R-:W-:Y:S02]  /*9e00*/  SHF.R.U32.HI R43, RZ, UR5, R42 ;  /* 0x00000005ff2b7c19 */ /* 0x000fe4000801162a */
[----:B------:R-:W-:Y:S02]  /*9e10*/  SHF.R.U32.HI R27, RZ, UR5, R26 ;  /* 0x00000005ff1b7c19 */ /* 0x000fe4000801161a */
[----:B------:R-:W-:Y:S02]  /*9e20*/  LOP3.LUT R26, R7, UR4, RZ, 0x30, !PT ;  /* 0x00000004071a7c12 */ /* 0x000fe4000f8e30ff */
[----:B------:R-:W-:Y:S02]  /*9e30*/  SHF.R.U32.HI R37, RZ, UR5, R28 ;  /* 0x00000005ff257c19 */ /* 0x000fe4000801161c */
[----:B------:R-:W-:-:S02]  /*9e40*/  LOP3.LUT R28, R6, UR4, RZ, 0x30, !PT ;  /* 0x00000004061c7c12 */ /* 0x000fc4000f8e30ff */
[----:B------:R-:W-:Y:S02]  /*9e50*/  SHF.R.U32.HI R40, RZ, UR5, R32 ;  /* 0x00000005ff287c19 */ /* 0x000fe40008011620 */
[----:B------:R-:W-:Y:S02]  /*9e60*/  LOP3.LUT R32, R5, UR4, RZ, 0x30, !PT ;  /* 0x0000000405207c12 */ /* 0x000fe4000f8e30ff */
[----:B------:R-:W-:Y:S02]  /*9e70*/  SHF.R.U32.HI R41, RZ, UR5, R34 ;  /* 0x00000005ff297c19 */ /* 0x000fe40008011622 */
[----:B------:R-:W-:Y:S02]  /*9e80*/  LOP3.LUT R34, R4, UR4, RZ, 0x30, !PT ;  /* 0x0000000404227c12 */ /* 0x000fe4000f8e30ff */
[----:B------:R-:W-:Y:S02]  /*9e90*/  SHF.R.U32.HI R42, RZ, UR5, R35 ;  /* 0x00000005ff2a7c19 */ /* 0x000fe40008011623 */
[----:B------:R-:W-:-:S02]  /*9ea0*/  LOP3.LUT R35, R0, UR4, RZ, 0x30, !PT ;  /* 0x0000000400237c12 */ /* 0x000fc4000f8e30ff */
[----:B------:R-:W-:Y:S02]  /*9eb0*/  LOP3.LUT R0, R8, UR4, RZ, 0x30, !PT ;  /* 0x0000000408007c12 */ /* 0x000fe4000f8e30ff */
[----:B------:R-:W-:Y:S02]  /*9ec0*/  LOP3.LUT R4, R10, UR4, RZ, 0x30, !PT ;  /* 0x000000040a047c12 */ /* 0x000fe4000f8e30ff */
[----:B------:R-:W-:Y:S02]  /*9ed0*/  LOP3.LUT R5, R12, UR4, RZ, 0x30, !PT ;  /* 0x000000040c057c12 */ /* 0x000fe4000f8e30ff */
[----:B------:R-:W-:Y:S02]  /*9ee0*/  LOP3.LUT R6, R14, UR4, RZ, 0x30, !PT ;  /* 0x000000040e067c12 */ /* 0x000fe4000f8e30ff */
[----:B------:R-:W-:Y:S02]  /*9ef0*/  LOP3.LUT R7, R15, UR4, RZ, 0x30, !PT ;  /* 0x000000040f077c12 */ /* 0x000fe4000f8e30ff */
        /* <DEDUP_REMOVED lines=10> */
[----:B------:R-:W-:Y:S01]  /*9fa0*/  LOP3.LUT R25, R42, UR4, RZ, 0x30, !PT ;  /* 0x000000042a197c12 */ /* 0x000fe2000f8e30ff */
[----:B------:R-:W-:Y:S06]  /*9fb0*/  @P6 BRA `(.L_x_280) ;  /* 0x0000000000606947 */ /* 0x000fec0003800000 */
        /* <DEDUP_REMOVED lines=24> */
.L_x_280:
[----:B------:R-:W-:Y:S02]  /*a140*/  IMAD.IADD R73, R36, 0x1, -R73 ;  /* 0x0000000124497824 */ /* 0x000fe400078e0a49 */
[----:B------:R-:W-:-:S03]  /*a150*/  VIADD R27, R70, 0x20 ;  /* 0x00000020461b7836 */ /* 0x000fc60000000000 */
[CC--:B------:R-:W-:Y:S02]  /*a160*/  ISETP.GE.AND P0, PT, R70.reuse, R73.reuse, PT ;  /* 0x000000494600720c */ /* 0x0c0fe40003f06270 */
[----:B------:R-:W-:Y:S01]  /*a170*/  ISETP.GE.AND P3, PT, R27, R73, PT ;  /* 0x000000491b00720c */ /* 0x000fe20003f66270 */
[----:B------:R-:W-:-:S05]  /*a180*/  VIADD R27, R70, 0x40 ;  /* 0x00000040461b7836 */ /* 0x000fca0000000000 */
[----:B------:R-:W-:Y:S01]  /*a190*/  ISETP.GE.AND P5, PT, R27, R73, PT ;  /* 0x000000491b00720c */ /* 0x000fe20003fa6270 */
[----:B------:R-:W-:-:S04]  /*a1a0*/  VIADD R27, R70, 0x60 ;  /* 0x00000060461b7836 */ /* 0x000fc80000000000 */
[----:B------:R1:W5:Y:S01]  /*a1b0*/  @!P0 LDG.E R61, desc[UR8][R38.64] ;  /* 0x00000008263d8981 */ /* 0x000362000c1e1900 */
[-C--:B------:R-:W-:Y:S01]  /*a1c0*/  ISETP.GE.AND P4, PT, R27, R73.reuse, PT ;  /* 0x000000491b00720c */ /* 0x080fe20003f86270 */
[C---:B------:R-:W-:Y:S02]  /*a1d0*/  VIADD R27, R70.reuse, 0x80 ;  /* 0x00000080461b7836 */ /* 0x040fe40000000000 */
[----:B------:R1:W5:Y:S03]  /*a1e0*/  @!P3 LDG.E R72, desc[UR8][R38.64+0x80] ;  /* 0x000080082648b981 */ /* 0x000366000c1e1900 */
[-C--:B------:R-:W-:Y:S01]  /*a1f0*/  ISETP.GE.AND P2, PT, R27, R73.reuse, PT ;  /* 0x000000491b00720c */ /* 0x080fe20003f46270 */
[C---:B------:R-:W-:Y:S01]  /*a200*/  VIADD R27, R70.reuse, 0xa0 ;  /* 0x000000a0461b7836 */ /* 0x040fe20000000000 */
[----:B------:R1:W5:Y:S04]  /*a210*/  @!P5 LDG.E R63, desc[UR8][R38.64+0x100] ;  /* 0x00010008263fd981 */ /* 0x000368000c1e1900 */
        /* <DEDUP_REMOVED lines=39> */
[----:B------:R-:W-:Y:S01]  /*a490*/  ISETP.GE.AND P0, PT, R27, R73, PT ;  /* 0x000000491b00720c */ /* 0x000fe20003f06270 */
[----:B------:R-:W-:-:S05]  /*a4a0*/  VIADD R27, R70, 0x260 ;  /* 0x00000260461b7836 */ /* 0x000fca0000000000 */
[-C--:B------:R-:W-:Y:S01]  /*a4b0*/  ISETP.GE.AND P3, PT, R27, R73.reuse, PT ;  /* 0x000000491b00720c */ /* 0x080fe20003f66270 */
[C---:B------:R-:W-:Y:S01]  /*a4c0*/  VIADD R27, R70.reuse, 0x280 ;  /* 0x00000280461b7836 */ /* 0x040fe20000000000 */
[----:B------:R1:W5:Y:S04]  /*a4d0*/  @!P1 LDG.E R76, desc[UR8][R38.64+0x880] ;  /* 0x00088008264c9981 */ /* 0x000368000c1e1900 */
[-C--:B------:R-:W-:Y:S01]  /*a4e0*/  ISETP.GE.AND P5, PT, R27, R73.reuse, PT ;  /* 0x000000491b00720c */ /* 0x080fe20003fa6270 */
[C---:B------:R-:W-:Y:S01]  /*a4f0*/  VIADD R27, R70.reuse, 0x2a0 ;  /* 0x000002a0461b7836 */ /* 0x040fe20000000000 */
[----:B------:R1:W5:Y:S04]  /*a500*/  @!P0 LDG.E R65, desc[UR8][R38.64+0x900] ;  /* 0x0009000826418981 */ /* 0x000368000c1e1900 */
[-C--:B------:R-:W-:Y:S01]  /*a510*/  ISETP.GE.AND P4, PT, R27, R73.reuse, PT ;  /* 0x000000491b00720c */ /* 0x080fe20003f86270 */
[----:B------:R-:W-:Y:S01]  /*a520*/  VIADD R27, R70, 0x2c0 ;  /* 0x000002c0461b7836 */ /* 0x000fe20000000000 */
[----:B------:R1:W5:Y:S04]  /*a530*/  @!P3 LDG.E R67, desc[UR8][R38.64+0x980] ;  /* 0x000980082643b981 */ /* 0x000368000c1e1900 */
[----:B------:R1:W5:Y:S01]  /*a540*/  @!P2 LDG.E R70, desc[UR8][R38.64+0x800] ;  /* 0x000800082646a981 */ /* 0x000362000c1e1900 */
[----:B------:R-:W-:-:S03]  /*a550*/  ISETP.GE.AND P2, PT, R27, R73, PT ;  /* 0x000000491b00720c */ /* 0x000fc60003f46270 */
[----:B------:R1:W5:Y:S04]  /*a560*/  @!P5 LDG.E R69, desc[UR8][R38.64+0xa00] ;  /* 0x000a00082645d981 */ /* 0x000368000c1e1900 */
[----:B------:R1:W5:Y:S06]  /*a570*/  @!P4 LDG.E R71, desc[UR8][R38.64+0xa80] ;  /* 0x000a80082647c981 */ /* 0x00036c000c1e1900 */
[----:B------:R1:W5:Y:S02]  /*a580*/  @!P2 LDG.E R66, desc[UR8][R38.64+0xb00] ;  /* 0x000b00082642a981 */ /* 0x000364000c1e1900 */
.L_x_281:
[----:B------:R-:W-:Y:S08]  /*a590*/  BAR.SYNC.DEFER_BLOCKING 0x0 ;  /* 0x0000000000007b1d */ /* 0x000ff00000010000 */
[----:B------:R-:W2:Y:S01]  /*a5a0*/  S2UR UR5, SR_CgaCtaId ;  /* 0x00000000000579c3 */ /* 0x000ea20000008800 */
[----:B------:R-:W-:Y:S01]  /*a5b0*/  UMOV UR4, 0x400 ;  /* 0x0000040000047882 */ /* 0x000fe20000000000 */
[----:B------:R-:W3:Y:S01]  /*a5c0*/  S2R R51, SR_TID.X ;  /* 0x0000000000337919 */ /* 0x000ee20000002100 */
[----:B-----5:R-:W-:Y:S04]  /*a5d0*/  STS [R48+-0x4], R61 ;  /* 0xfffffc3d30007388 */ /* 0x020fe80000000800 */
[----:B------:R3:W-:Y:S01]  /*a5e0*/  STS [R11+-0x4], R72 ;  /* 0xfffffc480b007388 */ /* 0x0007e20000000800 */
[----:B--2---:R-:W-:-:S03]  /*a5f0*/  ULEA UR4, UR5, UR4, 0x18 ;  /* 0x0000000405047291 */ /* 0x004fc6000f8ec0ff */
[----:B------:R-:W-:Y:S04]  /*a600*/  STS [R30+-0x4], R63 ;  /* 0xfffffc3f1e007388 */ /* 0x000fe80000000800 */
[----:B------:R2:W-:Y:S04]  /*a610*/  STS [R3+-0x4], R40 ;  /* 0xfffffc2803007388 */ /* 0x0005e80000000800 */
[----:B------:R4:W-:Y:S01]  /*a620*/  STS [R68+-0x4], R37 ;  /* 0xfffffc2544007388 */ /* 0x0009e20000000800 */
[C---:B---3--:R-:W-:Y:S01]  /*a630*/  LEA R11, R51.reuse, UR4, 0x2 ;  /* 0x00000004330b7c11 */ /* 0x048fe2000f8e10ff */
[----:B------:R-:W-:-:S02]  /*a640*/  VIADD R27, R51, 0x1c80 ;  /* 0x00001c80331b7836 */ /* 0x000fc40000000000 */
[----:B------:R3:W-:Y:S01]  /*a650*/  STS [R13+-0x4], R42 ;  /* 0xfffffc2a0d007388 */ /* 0x0007e20000000800 */
[C---:B------:R-:W-:Y:S02]  /*a660*/  VIADD R48, R51.reuse, 0x900 ;  /* 0x0000090033307836 */ /* 0x040fe40000000000 */
[C---:B--2---:R-:W-:Y:S01]  /*a670*/  VIADD R3, R51.reuse, 0x2100 ;  /* 0x0000210033037836 */ /* 0x044fe20000000000 */
[----:B------:R2:W-:Y:S01]  /*a680*/  STS [R52+-0x4], R41 ;  /* 0xfffffc2934007388 */ /* 0x0005e20000000800 */
[C---:B------:R-:W-:Y:S01]  /*a690*/  VIADD R40, R51.reuse, 0x1380 ;  /* 0x0000138033287836 */ /* 0x040fe20000000000 */
[C---:B----4-:R-:W-:Y:S01]  /*a6a0*/  LOP3.LUT R37, R51.reuse, 0x1800, RZ, 0xfc, !PT ;  /* 0x0000180033257812 */ /* 0x050fe200078efcff */
[C---:B01----:R-:W-:Y:S01]  /*a6b0*/  VIADD R39, R51.reuse, 0x1500 ;  /* 0x0000150033277836 */ /* 0x043fe20000000000 */
[----:B------:R0:W-:Y:S01]  /*a6c0*/  STS [R21+-0x4], R44 ;  /* 0xfffffc2c15007388 */ /* 0x0001e20000000800 */
[C---:B------:R-:W-:Y:S02]  /*a6d0*/  VIADD R38, R51.reuse, 0x1680 ;  /* 0x0000168033267836 */ /* 0x040fe40000000000 */
[C---:B---3--:R-:W-:Y:S01]  /*a6e0*/  VIADD R13, R51.reuse, 0x1f80 ;  /* 0x00001f80330d7836 */ /* 0x048fe20000000000 */
[----:B------:R1:W-:Y:S01]  /*a6f0*/  STS [R24+-0x4], R43 ;  /* 0xfffffc2b18007388 */ /* 0x0003e20000000800 */
[----:B------:R-:W-:-:S02]  /*a700*/  VIADD R42, R51, 0x1080 ;  /* 0x00001080332a7836 */ /* 0x000fc40000000000 */
[C---:B--2---:R-:W-:Y:S01]  /*a710*/  VIADD R41, R51.reuse, 0x1200 ;  /* 0x0000120033297836 */ /* 0x044fe20000000000 */
[----:B------:R2:W-:Y:S01]  /*a720*/  STS [R60+-0x4], R53 ;  /* 0xfffffc353c007388 */ /* 0x0005e20000000800 */
[----:B0-----:R-:W-:-:S03]  /*a730*/  VIADD R44, R51, 0xd80 ;  /* 0x00000d80332c7836 */ /* 0x001fc60000000000 */
[----:B------:R0:W-:Y:S01]  /*a740*/  STS [R23+-0x4], R58 ;  /* 0xfffffc3a17007388 */ /* 0x0001e20000000800 */
[----:B-1----:R-:W-:-:S03]  /*a750*/  VIADD R43, R51, 0xf00 ;  /* 0x00000f00332b7836 */ /* 0x002fc60000000000 */
[----:B------:R1:W-:Y:S01]  /*a760*/  STS [R50+-0x4], R55 ;  /* 0xfffffc3732007388 */ /* 0x0003e20000000800 */
[C---:B------:R-:W-:Y:S02]  /*a770*/  VIADD R24, R51.reuse, 0x1b00 ;  /* 0x00001b0033187836 */ /* 0x040fe40000000000 */
[C---:B--2---:R-:W-:Y:S01]  /*a780*/  VIADD R53, R51.reuse, 0x600 ;  /* 0x0000060033357836 */ /* 0x044fe20000000000 */
[----:B------:R2:W-:Y:S01]  /*a790*/  STS [R20+-0x4], R57 ;  /* 0xfffffc3914007388 */ /* 0x0005e20000000800 */
[----:B0-----:R-:W-:-:S03]  /*a7a0*/  VIADD R23, R51, 0x1e00 ;  /* 0x00001e0033177836 */ /* 0x001fc60000000000 */
[----:B------:R0:W-:Y:S01]  /*a7b0*/  STS [R29+-0x4], R62 ;  /* 0xfffffc3e1d007388 */ /* 0x0001e20000000800 */
[----:B-1----:R-:W-:-:S03]  /*a7c0*/  VIADD R55, R51, 0x480 ;  /* 0x0000048033377836 */ /* 0x002fc60000000000 */
[----:B------:R-:W-:Y:S01]  /*a7d0*/  STS [R56+-0x4], R59 ;  /* 0xfffffc3b38007388 */ /* 0x000fe20000000800 */
[----:B--2---:R-:W-:-:S03]  /*a7e0*/  VIADD R57, R51, 0x180 ;  /* 0x0000018033397836 */ /* 0x004fc60000000000 */
[----:B------:R-:W-:Y:S01]  /*a7f0*/  STS [R31+-0x4], R64 ;  /* 0xfffffc401f007388 */ /* 0x000fe20000000800 */
[----:B0-----:R-:W-:-:S03]  /*a800*/  VIADD R29, R51, 0x300 ;  /* 0x00000300331d7836 */ /* 0x001fc60000000000 */
[----:B------:R0:W-:Y:S04]  /*a810*/  STS [R33+-0x4], R70 ;  /* 0xfffffc4621007388 */ /* 0x0001e80000000800 */
[----:B------:R1:W-:Y:S04]  /*a820*/  STS [R49+-0x4], R76 ;  /* 0xfffffc4c31007388 */ /* 0x0003e80000000800 */
[----:B------:R2:W-:Y:S01]  /*a830*/  STS [R46+-0x4], R65 ;  /* 0xfffffc412e007388 */ /* 0x0005e20000000800 */
[----:B0-----:R-:W-:-:S03]  /*a840*/  VIADD R33, R51, 0x1980 ;  /* 0x0000198033217836 */ /* 0x001fc60000000000 */
[----:B------:R-:W-:Y:S01]  /*a850*/  STS [R74+-0x4], R67 ;  /* 0xfffffc434a007388 */ /* 0x000fe20000000800 */
[----:B-1----:R-:W-:-:S03]  /*a860*/  VIADD R49, R51, 0x780 ;  /* 0x0000078033317836 */ /* 0x002fc60000000000 */
[----:B------:R-:W-:Y:S01]  /*a870*/  STS [R54+-0x4], R69 ;  /* 0xfffffc4536007388 */ /* 0x000fe20000000800 */
[----:B--2---:R-:W-:-:S03]  /*a880*/  VIADD R46, R51, 0xa80 ;  /* 0x00000a80332e7836 */ /* 0x004fc60000000000 */
[----:B------:R0:W-:Y:S04]  /*a890*/  STS [R45+-0x4], R71 ;  /* 0xfffffc472d007388 */ /* 0x0001e80000000800 */
[----:B------:R1:W-:Y:S01]  /*a8a0*/  STS [R47+-0x4], R66 ;  /* 0xfffffc422f007388 */ /* 0x0003e20000000800 */
[----:B0-----:R-:W-:Y:S01]  /*a8b0*/  LOP3.LUT R45, R51, 0xc00, RZ, 0xfc, !PT ;  /* 0x00000c00332d7812 */ /* 0x001fe200078efcff */
[----:B------:R-:W-:Y:S06]  /*a8c0*/  BAR.SYNC.DEFER_BLOCKING 0x0 ;  /* 0x0000000000007b1d */ /* 0x000fec0000010000 */
[----:B------:R-:W-:Y:S05]  /*a8d0*/  @P6 BRA `(.L_x_282) ;  /* 0x0000000800986947 */ /* 0x000fea0003800000 */
[----:B------:R-:W0:Y:S01]  /*a8e0*/  S2UR UR5, SR_CgaCtaId ;  /* 0x00000000000579c3 */ /* 0x000e220000008800 */
[----:B------:R-:W-:Y:S01]  /*a8f0*/  UMOV UR4, 0x400 ;  /* 0x0000040000047882 */ /* 0x000fe20000000000 */
[----:B-1----:R-:W-:Y:S06]  /*a900*/  LDS R47, [R11] ;  /* 0x000000000b2f7984 */ /* 0x002fec0000000800 */
[----:B------:R-:W1:Y:S01]  /*a910*/  LDC.64 R20, c[0x0][0x3b0] ;  /* 0x0000ec00ff147b82 */ /* 0x000e620000000a00 */
[----:B0-----:R-:W-:-:S06]  /*a920*/  ULEA UR4, UR5, UR4, 0x18 ;  /* 0x0000000405047291 */ /* 0x001fcc000f8ec0ff */
[----:B------:R-:W-:Y:S02]  /*a930*/  LEA R36, R35, UR4, 0x2 ;  /* 0x0000000423247c11 */ /* 0x000fe4000f8e10ff */
[----:B------:R-:W-:Y:S02]  /*a940*/  LEA R50, R34, UR4, 0x2 ;  /* 0x0000000422327c11 */ /* 0x000fe4000f8e10ff */
[----:B------:R-:W-:Y:S01]  /*a950*/  LEA R32, R32, UR4, 0x2 ;  /* 0x0000000420207c11 */ /* 0x000fe2000f8e10ff */
[----:B------:R0:W2:Y:S01]  /*a960*/  LDS R30, [R36+0x8a00] ;  /* 0x008a0000241e7984 */ /* 0x0000a20000000800 */
[----:B------:R-:W-:Y:S02]  /*a970*/  LEA R26, R26, UR4, 0x2 ;  /* 0x000000041a1a7c11 */ /* 0x000fe4000f8e10ff */
[----:B------:R-:W-:Y:S02]  /*a980*/  LEA R0, R0, UR4, 0x2 ;  /* 0x0000000400007c11 */ /* 0x000fe4000f8e10ff */
[----:B------:R-:W-:-:S02]  /*a990*/  LEA R2, R2, UR4, 0x2 ;  /* 0x0000000402027c11 */ /* 0x000fc4000f8e10ff */
[----:B------:R-:W-:Y:S02]  /*a9a0*/  LEA R8, R8, UR4, 0x2 ;  /* 0x0000000408087c11 */ /* 0x000fe4000f8e10ff */
[----:B0-----:R-:W-:Y:S02]  /*a9b0*/  LEA R36, R28, UR4, 0x2 ;  /* 0x000000041c247c11 */ /* 0x001fe4000f8e10ff */
[----:B------:R-:W-:Y:S02]  /*a9c0*/  LEA R10, R10, UR4, 0x2 ;  /* 0x000000040a0a7c11 */ /* 0x000fe4000f8e10ff */
[----:B------:R-:W-:Y:S02]  /*a9d0*/  LEA R17, R17, UR4, 0x2 ;  /* 0x0000000411117c11 */ /* 0x000fe4000f8e10ff */
[----:B------:R-:W-:Y:S02]  /*a9e0*/  LEA R18, R18, UR4, 0x2 ;  /* 0x0000000412127c11 */ /* 0x000fe4000f8e10ff */
[----:B------:R-:W-:-:S02]  /*a9f0*/  LEA R19, R19, UR4, 0x2 ;  /* 0x0000000413137c11 */ /* 0x000fc4000f8e10ff */
[----:B------:R-:W-:Y:S01]  /*aa00*/  LEA R25, R25, UR4, 0x2 ;  /* 0x0000000419197c11 */ /* 0x000fe2000f8e10ff */
[----:B--2---:R-:W-:-:S04]  /*aa10*/  IMAD.IADD R31, R30, 0x1, R51 ;  /* 0x000000011e1f7824 */ /* 0x004fc800078e0233 */
[----:B-1----:R-:W-:-:S05]  /*aa20*/  IMAD.WIDE.U32 R30, R31, 0x4, R20 ;  /* 0x000000041f1e7825 */ /* 0x002fca00078e0014 */
[----:B------:R-:W-:Y:S01]  /*aa30*/  STG.E desc[UR8][R30.64], R47 ;  /* 0x0000002f1e007986 */ /* 0x000fe2000c101908 */
[----:B------:R-:W-:-:S03]  /*aa40*/  NOP ;  /* 0x0000000000007918 */ /* 0x000fc60000000000 */
[----:B------:R-:W0:Y:S04]  /*aa50*/  LDS R34, [R50+0x8a00] ;  /* 0x008a000032227984 */ /* 0x000e280000000800 */
[----:B------:R-:W1:Y:S01]  /*aa60*/  LDS R51, [R11+0x600] ;  /* 0x000600000b337984 */ /* 0x000e620000000800 */
[----:B0-----:R-:W-:-:S04]  /*aa70*/  IMAD.IADD R35, R57, 0x1, R34 ;  /* 0x0000000139237824 */ /* 0x001fc800078e0222 */
[----:B------:R-:W-:-:S05]  /*aa80*/  IMAD.WIDE.U32 R34, R35, 0x4, R20 ;  /* 0x0000000423227825 */ /* 0x000fca00078e0014 */
[----:B-1----:R-:W-:Y:S01]  /*aa90*/  STG.E desc[UR8][R34.64], R51 ;  /* 0x0000003322007986 */ /* 0x002fe2000c101908 */
        /* <DEDUP_REMOVED lines=15> */
[----:B0-----:R-:W-:Y:S01]  /*ab90*/  IMAD.IADD R31, R53, 0x1, R26 ;  /* 0x00000001351f7824 */ /* 0x001fe200078e021a */
[----:B------:R-:W-:-:S03]  /*aba0*/  LEA R26, R4, UR4, 0x2 ;  /* 0x00000004041a7c11 */ /* 0x000fc6000f8e10ff */
        /* <DEDUP_REMOVED lines=10> */
[----:B------:R0:W1:Y:S04]  /*ac50*/  LDS R49, [R2+0x8a00] ;  /* 0x008a000002317984 */ /* 0x0000680000000800 */
[----:B------:R-:W2:Y:S01]  /*ac60*/  LDS R47, [R11+0x2400] ;  /* 0x002400000b2f7984 */ /* 0x000ea20000000800 */
[----:B0-----:R-:W-:Y:S01]  /*ac70*/  LEA R2, R15, UR4, 0x2 ;  /* 0x000000040f027c11 */ /* 0x001fe2000f8e10ff */
[----:B-1----:R-:W-:-:S04]  /*ac80*/  IMAD.IADD R31, R48, 0x1, R49 ;  /* 0x00000001301f7824 */ /* 0x002fc800078e0231 */
[----:B------:R-:W-:-:S05]  /*ac90*/  IMAD.WIDE.U32 R30, R31, 0x4, R20 ;  /* 0x000000041f1e7825 */ /* 0x000fca00078e0014 */
[----:B--2---:R-:W-:Y:S01]  /*aca0*/  STG.E desc[UR8][R30.64], R47 ;  /* 0x0000002f1e007986 */ /* 0x004fe2000c101908 */
        /* <DEDUP_REMOVED lines=10> */
[----:B------:R-:W-:Y:S02]  /*ad50*/  LEA R45, R6, UR4, 0x2 ;  /* 0x00000004062d7c11 */ /* 0x000fe4000f8e10ff */
[----:B------:R-:W-:Y:S01]  /*ad60*/  LEA R0, R7, UR4, 0x2 ;  /* 0x0000000407007c11 */ /* 0x000fe2000f8e10ff */
        /* <DEDUP_REMOVED lines=14> */
[----:B-1----:R0:W-:Y:S01]  /*ae50*/  STG.E desc[UR8][R4.64], R35 ;  /* 0x0000002304007986 */ /* 0x0021e2000c101908 */
[----:B------:R-:W-:-:S03]  /*ae60*/  NOP ;  /* 0x0000000000007918 */ /* 0x000fc60000000000 */
[----:B------:R-:W1:Y:S04]  /*ae70*/  LDS R7, [R8+0x8a00] ;  /* 0x008a000008077984 */ /* 0x000e680000000800 */
        /* <DEDUP_REMOVED lines=74> */
[----:B------:R-:W-:Y:S01]  /*b320*/  NOP ;  /* 0x0000000000007918 */ /* 0x000fe20000000000 */
[----:B------:R-:W-:Y:S05]  /*b330*/  EXIT ;  /* 0x000000000000794d */ /* 0x000fea0003800000 */
.L_x_282:
[----:B------:R-:W0:Y:S01]  /*b340*/  S2UR UR5, SR_CgaCtaId ;  /* 0x00000000000579c3 */ /* 0x000e220000008800 */
[----:B------:R-:W-:Y:S01]  /*b350*/  UMOV UR4, 0x400 ;  /* 0x0000040000047882 */ /* 0x000fe20000000000 */
[----:B------:R-:W-:-:S05]  /*b360*/  IMAD R36, R75, -0x2280, R36 ;  /* 0xffffdd804b247824 */ /* 0x000fca00078e0224 */
[-C--:B------:R-:W-:Y:S02]  /*b370*/  ISETP.GE.AND P0, PT, R51, R36.reuse, PT ;  /* 0x000000243300720c */ /* 0x080fe40003f06270 */
[----:B------:R-:W-:-:S11]  /*b380*/  ISETP.GE.AND P1, PT, R57, R36, PT ;  /* 0x000000243900720c */ /* 0x000fd60003f26270 */
[----:B------:R-:W2:Y:S01]  /*b390*/  @!P0 LDC.64 R20, c[0x0][0x3b0] ;  /* 0x0000ec00ff148b82 */ /* 0x000ea20000000a00 */
[----:B0-----:R-:W-:-:S06]  /*b3a0*/  ULEA UR4, UR5, UR4, 0x18 ;  /* 0x0000000405047291 */ /* 0x001fcc000f8ec0ff */
[----:B------:R-:W-:Y:S02]  /*b3b0*/  LEA R30, R35, UR4, 0x2 ;  /* 0x00000004231e7c11 */ /* 0x000fe4000f8e10ff */
[----:B------:R-:W-:Y:S01]  /*b3c0*/  @!P0 LDS R35, [R11] ;  /* 0x000000000b238984 */ /* 0x000fe20000000800 */
[----:B------:R-:W-:Y:S02]  /*b3d0*/  LEA R34, R34, UR4, 0x2 ;  /* 0x0000000422227c11 */ /* 0x000fe4000f8e10ff */
[----:B------:R-:W-:Y:S01]  /*b3e0*/  LEA R32, R32, UR4, 0x2 ;  /* 0x0000000420207c11 */ /* 0x000fe2000f8e10ff */
[----:B------:R-:W0:Y:S01]  /*b3f0*/  LDS R30, [R30+0x8a00] ;  /* 0x008a00001e1e7984 */ /* 0x000e220000000800 */
[----:B------:R-:W-:Y:S02]  /*b400*/  LEA R26, R26, UR4, 0x2 ;  /* 0x000000041a1a7c11 */ /* 0x000fe4000f8e10ff */
[----:B------:R-:W-:Y:S02]  /*b410*/  LEA R0, R0, UR4, 0x2 ;  /* 0x0000000400007c11 */ /* 0x000fe4000f8e10ff */
[----:B------:R-:W-:-:S02]  /*b420*/  LEA R2, R2, UR4, 0x2 ;  /* 0x0000000402027c11 */ /* 0x000fc4000f8e10ff */
[----:B------:R-:W-:Y:S02]  /*b430*/  LEA R4, R4, UR4, 0x2 ;  /* 0x0000000404047c11 */ /* 0x000fe4000f8e10ff */
[----:B------:R-:W-:Y:S02]  /*b440*/  LEA R6, R6, UR4, 0x2 ;  /* 0x0000000406067c11 */ /* 0x000fe4000f8e10ff */
[----:B------:R-:W-:Y:S02]  /*b450*/  LEA R8, R8, UR4, 0x2 ;  /* 0x0000000408087c11 */ /* 0x000fe4000f8e10ff */
[----:B------:R-:W-:Y:S02]  /*b460*/  LEA R10, R10, UR4, 0x2 ;  /* 0x000000040a0a7c11 */ /* 0x000fe4000f8e10ff */
[----:B------:R-:W-:Y:S02]  /*b470*/  LEA R14, R14, UR4, 0x2 ;  /* 0x000000040e0e7c11 */ /* 0x000fe4000f8e10ff */
[----:B------:R-:W-:-:S02]  /*b480*/  LEA R18, R18, UR4, 0x2 ;  /* 0x0000000412127c11 */ /* 0x000fc4000f8e10ff */
[----:B------:R-:W-:Y:S02]  /*b490*/  LEA R19, R19, UR4, 0x2 ;  /* 0x0000000413137c11 */ /* 0x000fe4000f8e10ff */
[----:B------:R-:W-:Y:S01]  /*b4a0*/  LEA R25, R25, UR4, 0x2 ;  /* 0x0000000419197c11 */ /* 0x000fe2000f8e10ff */
[----:B0-----:R-:W-:Y:S02]  /*b4b0*/  IMAD.IADD R51, R30, 0x1, R51 ;  /* 0x000000011e337824 */ /* 0x001fe400078e0233 */
[----:B------:R-:W0:Y:S02]  /*b4c0*/  @!P1 LDC.64 R30, c[0x0][0x3b0] ;  /* 0x0000ec00ff1e9b82 */ /* 0x000e240000000a00 */
[----:B--2---:R-:W-:-:S05]  /*b4d0*/  @!P0 IMAD.WIDE.U32 R20, R51, 0x4, R20 ;  /* 0x0000000433148825 */ /* 0x004fca00078e0014 */
[----:B------:R2:W-:Y:S01]  /*b4e0*/  @!P0 STG.E desc[UR8][R20.64], R35 ;  /* 0x0000002314008986 */ /* 0x0005e2000c101908 */
[----:B------:R-:W-:-:S03]  /*b4f0*/  NOP ;  /* 0x0000000000007918 */ /* 0x000fc60000000000 */
[----:B------:R-:W1:Y:S01]  /*b500*/  LDS R34, [R34+0x8a00] ;  /* 0x008a000022227984 */ /* 0x000e620000000800 */
[----:B------:R-:W-:-:S03]  /*b510*/  ISETP.GE.AND P0, PT, R29, R36, PT ;  /* 0x000000241d00720c */ /* 0x000fc60003f06270 */
[----:B------:R-:W3:Y:S10]  /*b520*/  @!P1 LDS R51, [R11+0x600] ;  /* 0x000600000b339984 */ /* 0x000ef40000000800 */
[----:B--2---:R-:W2:Y:S01]  /*b530*/  @!P0 LDC.64 R20, c[0x0][0x3b0] ;  /* 0x0000ec00ff148b82 */ /* 0x004ea20000000a00 */
[----:B-1----:R-:W-:Y:S01]  /*b540*/  IMAD.IADD R47, R57, 0x1, R34 ;  /* 0x00000001392f7824 */ /* 0x002fe200078e0222 */
[----:B------:R-:W-:-:S03]  /*b550*/  LEA R34, R28, UR4, 0x2 ;  /* 0x000000041c227c11 */ /* 0x000fc6000f8e10ff */
[----:B0-----:R-:W-:-:S05]  /*b560*/  @!P1 IMAD.WIDE.U32 R30, R47, 0x4, R30 ;  /* 0x000000042f1e9825 */ /* 0x001fca00078e001e */
[----:B---3--:R-:W-:Y:S01]  /*b570*/  @!P1 STG.E desc[UR8][R30.64], R51 ;  /* 0x000000331e009986 */ /* 0x008fe2000c101908 */
[----:B------:R-:W-:-:S03]  /*b580*/  NOP ;  /* 0x0000000000007918 */ /* 0x000fc60000000000 */
[----:B------:R-:W0:Y:S01]  /*b590*/  LDS R32, [R32+0x8a00] ;  /* 0x008a000020207984 */ /* 0x000e220000000800 */
[----:B------:R-:W-:-:S03]  /*b5a0*/  ISETP.GE.AND P1, PT, R55, R36, PT ;  /* 0x000000243700720c */ /* 0x000fc60003f26270 */
[----:B------:R-:W1:Y:S01]  /*b5b0*/  @!P0 LDS R35, [R11+0xc00] ;  /* 0x000c00000b238984 */ /* 0x000e620000000800 */
[----:B0-----:R-:W-:-:S04]  /*b5c0*/  IMAD.IADD R29, R29, 0x1, R32 ;  /* 0x000000011d1d7824 */ /* 0x001fc800078e0220 */
[----:B--2---:R-:W-:-:S05]  /*b5d0*/  @!P0 IMAD.WIDE.U32 R20, R29, 0x4, R20 ;  /* 0x000000041d148825 */ /* 0x004fca00078e0014 */
[----:B------:R-:W0:Y:S01]  /*b5e0*/  @!P1 LDC.64 R28, c[0x0][0x3b0] ;  /* 0x0000ec00ff1c9b82 */ /* 0x000e220000000a00 */
[----:B-1----:R1:W-:Y:S01]  /*b5f0*/  @!P0 STG.E desc[UR8][R20.64], R35 ;  /* 0x0000002314008986 */ /* 0x0023e2000c101908 */
[----:B------:R-:W-:-:S03]  /*b600*/  NOP ;  /* 0x0000000000007918 */ /* 0x000fc60000000000 */
[----:B------:R-:W2:Y:S01]  /*b610*/  LDS R30, [R34+0x8a00] ;  /* 0x008a0000221e7984 */ /* 0x000ea20000000800 */
[----:B------:R-:W-:-:S03]  /*b620*/  ISETP.GE.AND P0, PT, R53, R36, PT ;  /* 0x000000243500720c */ /* 0x000fc60003f06270 */
[----:B------:R-:W3:Y:S10]  /*b630*/  @!P1 LDS R31, [R11+0x1200] ;  /* 0x001200000b1f9984 */ /* 0x000ef40000000800 */
[----:B-1----:R-:W1:Y:S01]  /*b640*/  @!P0 LDC.64 R20, c[0x0][0x3b0] ;  /* 0x0000ec00ff148b82 */ /* 0x002e620000000a00 */
[----:B--2---:R-:W-:-:S04]  /*b650*/  IMAD.IADD R55, R55, 0x1, R30 ;  /* 0x0000000137377824 */ /* 0x004fc800078e021e */
[----:B0-----:R-:W-:-:S05]  /*b660*/  @!P1 IMAD.WIDE.U32 R28, R55, 0x4, R28 ;  /* 0x00000004371c9825 */ /* 0x001fca00078e001c */
[----:B---3--:R0:W-:Y:S01]  /*b670*/  @!P1 STG.E desc[UR8][R28.64], R31 ;  /* 0x0000001f1c009986 */ /* 0x0081e2000c101908 */
[----:B------:R-:W-:-:S03]  /*b680*/  NOP ;  /* 0x0000000000007918 */ /* 0x000fc60000000000 */
[----:B------:R-:W2:Y:S01]  /*b690*/  LDS R26, [R26+0x8a00] ;  /* 0x008a00001a1a7984 */ /* 0x000ea20000000800 */
[----:B------:R-:W-:-:S03]  /*b6a0*/  ISETP.GE.AND P1, PT, R49, R36, PT ;  /* 0x000000243100720c */ /* 0x000fc60003f26270 */
[----:B------:R-:W3:Y:S10]  /*b6b0*/  @!P0 LDS R35, [R11+0x1800] ;  /* 0x001800000b238984 */ /* 0x000ef40000000800 */
[----:B0-----:R-:W0:Y:S01]  /*b6c0*/  @!P1 LDC.64 R28, c[0x0][0x3b0] ;  /* 0x0000ec00ff1c9b82 */ /* 0x001e220000000a00 */
[----:B--2---:R-:W-:-:S04]  /*b6d0*/  IMAD.IADD R53, R53, 0x1, R26 ;  /* 0x0000000135357824 */ /* 0x004fc800078e021a */
[----:B-1----:R-:W-:-:S05]  /*b6e0*/  @!P0 IMAD.WIDE.U32 R20, R53, 0x4, R20 ;  /* 0x0000000435148825 */ /* 0x002fca00078e0014 */
[----:B---3--:R1:W-:Y:S01]  /*b6f0*/  @!P0 STG.E desc[UR8][R20.64], R35 ;  /* 0x0000002314008986 */ /* 0x0083e2000c101908 */
[----:B------:R-:W-:-:S03]  /*b700*/  NOP ;  /* 0x0000000000007918 */ /* 0x000fc60000000000 */
[----:B------:R-:W2:Y:S01]  /*b710*/  LDS R0, [R0+0x8a00] ;  /* 0x008a000000007984 */ /* 0x000ea20000000800 */
[----:B------:R-:W-:-:S03]  /*b720*/  ISETP.GE.AND P0, PT, R48, R36, PT ;  /* 0x000000243000720c */ /* 0x000fc60003f06270 */
[----:B------:R-:W3:Y:S10]  /*b730*/  @!P1 LDS R31, [R11+0x1e00] ;  /* 0x001e00000b1f9984 */ /* 0x000ef40000000800 */
[----:B-1----:R-:W1:Y:S01]  /*b740*/  @!P0 LDC.64 R20, c[0x0][0x3b0] ;  /* 0x0000ec00ff148b82 */ /* 0x002e620000000a00 */
[----:B--2---:R-:W-:Y:S01]  /*b750*/  IMAD.IADD R49, R49, 0x1, R0 ;  /* 0x0000000131317824 */ /* 0x004fe200078e0200 */
[----:B------:R-:W-:-:S03]  /*b760*/  LEA R0, R5, UR4, 0x2 ;  /* 0x0000000405007c11 */ /* 0x000fc6000f8e10ff */
[----:B0-----:R-:W-:-:S05]  /*b770*/  @!P1 IMAD.WIDE.U32 R28, R49, 0x4, R28 ;  /* 0x00000004311c9825 */ /* 0x001fca00078e001c */
[----:B---3--:R-:W-:Y:S01]  /*b780*/  @!P1 STG.E desc[UR8][R28.64], R31 ;  /* 0x0000001f1c009986 */ /* 0x008fe2000c101908 */
[----:B------:R-:W-:-:S03]  /*b790*/  NOP ;  /* 0x0000000000007918 */ /* 0x000fc60000000000 */
[----:B------:R0:W2:Y:S01]  /*b7a0*/  LDS R35, [R2+0x8a00] ;  /* 0x008a000002237984 */ /* 0x0000a20000000800 */
[----:B------:R-:W-:-:S03]  /*b7b0*/  ISETP.GE.AND P1, PT, R46, R36, PT ;  /* 0x000000242e00720c */ /* 0x000fc60003f26270 */
[----:B------:R-:W3:Y:S01]  /*b7c0*/  @!P0 LDS R47, [R11+0x2400] ;  /* 0x002400000b2f8984 */ /* 0x000ee20000000800 */
[----:B0-----:R-:W-:-:S09]  /*b7d0*/  LEA R2, R15, UR4, 0x2 ;  /* 0x000000040f027c11 */ /* 0x001fd2000f8e10ff */
[----:B------:R-:W0:Y:S01]  /*b7e0*/  @!P1 LDC.64 R28, c[0x0][0x3b0] ;  /* 0x0000ec00ff1c9b82 */ /* 0x000e220000000a00 */
[----:B--2---:R-:W-:-:S04]  /*b7f0*/  IMAD.IADD R35, R48, 0x1, R35 ;  /* 0x0000000130237824 */ /* 0x004fc800078e0223 */
[----:B-1----:R-:W-:-:S05]  /*b800*/  @!P0 IMAD.WIDE.U32 R20, R35, 0x4, R20 ;  /* 0x0000000423148825 */ /* 0x002fca00078e0014 */
[----:B---3--:R-:W-:Y:S01]  /*b810*/  @!P0 STG.E desc[UR8][R20.64], R47 ;  /* 0x0000002f14008986 */ /* 0x008fe2000c101908 */
[----:B------:R-:W-:-:S03]  /*b820*/  NOP ;  /* 0x0000000000007918 */ /* 0x000fc60000000000 */
[----:B------:R1:W2:Y:S01]  /*b830*/  LDS R31, [R4+0x8a00] ;  /* 0x008a0000041f7984 */ /* 0x0002a20000000800 */
[----:B------:R-:W-:-:S03]  /*b840*/  ISETP.GE.AND P0, PT, R45, R36, PT ;  /* 0x000000242d00720c */ /* 0x000fc60003f06270 */
[----:B------:R-:W3:Y:S10]  /*b850*/  @!P1 LDS R35, [R11+0x2a00] ;  /* 0x002a00000b239984 */ /* 0x000ef40000000800 */
[----:B-1----:R-:W1:Y:S01]  /*b860*/  @!P0 LDC.64 R4, c[0x0][0x3b0] ;  /* 0x0000ec00ff048b82 */ /* 0x002e620000000a00 */
[----:B--2---:R-:W-:-:S04]  /*b870*/  IMAD.IADD R31, R46, 0x1, R31 ;  /* 0x000000012e1f7824 */ /* 0x004fc800078e021f */
[----:B0-----:R-:W-:-:S05]  /*b880*/  @!P1 IMAD.WIDE.U32 R28, R31, 0x4, R28 ;  /* 0x000000041f1c9825 */ /* 0x001fca00078e001c */
[----:B---3--:R-:W-:Y:S01]  /*b890*/  @!P1 STG.E desc[UR8][R28.64], R35 ;  /* 0x000000231c009986 */ /* 0x008fe2000c101908 */
[----:B------:R-:W-:-:S03]  /*b8a0*/  NOP ;  /* 0x0000000000007918 */ /* 0x000fc60000000000 */
[----:B------:R-:W0:Y:S01]  /*b8b0*/  LDS R0, [R0+0x8a00] ;  /* 0x008a000000007984 */ /* 0x000e220000000800 */
[----:B------:R-:W-:-:S03]  /*b8c0*/  ISETP.GE.AND P1, PT, R44, R36, PT ;  /* 0x000000242c00720c */ /* 0x000fc60003f26270 */
[----:B------:R-:W2:Y:S10]  /*b8d0*/  @!P0 LDS R31, [R11+0x3000] ;  /* 0x003000000b1f8984 */ /* 0x000eb40000000800 */
[----:B------:R-:W3:Y:S01]  /*b8e0*/  @!P1 LDC.64 R20, c[0x0][0x3b0] ;  /* 0x0000ec00ff149b82 */ /* 0x000ee20000000a00 */
[----:B0-----:R-:W-:Y:S01]  /*b8f0*/  IMAD.IADD R45, R45, 0x1, R0 ;  /* 0x000000012d2d7824 */ /* 0x001fe200078e0200 */
[----:B------:R-:W-:-:S03]  /*b900*/  LEA R0, R7, UR4, 0x2 ;  /* 0x0000000407007c11 */ /* 0x000fc6000f8e10ff */
[----:B-1----:R-:W-:-:S05]  /*b910*/  @!P0 IMAD.WIDE.U32 R4, R45, 0x4, R4 ;  /* 0x000000042d048825 */ /* 0x002fca00078e0004 */
[----:B--2---:R0:W-:Y:S01]  /*b920*/  @!P0 STG.E desc[UR8][R4.64], R31 ;  /* 0x0000001f04008986 */ /* 0x0041e2000c101908 */
[----:B------:R-:W-:-:S03]  /*b930*/  NOP ;  /* 0x0000000000007918 */ /* 0x000fc60000000000 */
[----:B------:R-:W1:Y:S01]  /*b940*/  LDS R29, [R6+0x8a00] ;  /* 0x008a0000061d7984 */ /* 0x000e620000000800 */
[----:B------:R-:W-:-:S03]  /*b950*/  ISETP.GE.AND P0, PT, R43, R36, PT ;  /* 0x000000242b00720c */ /* 0x000fc60003f06270 */
[----:B------:R-:W2:Y:S10]  /*b960*/  @!P1 LDS R35, [R11+0x3600] ;  /* 0x003600000b239984 */ /* 0x000eb40000000800 */
[----:B0-----:R-:W0:Y:S01]  /*b970*/  @!P0 LDC.64 R4, c[0x0][0x3b0] ;  /* 0x0000ec00ff048b82 */ /* 0x001e220000000a00 */
[----:B-1----:R-:W-:-:S04]  /*b980*/  IMAD.IADD R29, R44, 0x1, R29 ;  /* 0x000000012c1d7824 */ /* 0x002fc800078e021d */
[----:B---3--:R-:W-:-:S05]  /*b990*/  @!P1 IMAD.WIDE.U32 R20, R29, 0x4, R20 ;  /* 0x000000041d149825 */ /* 0x008fca00078e0014 */
[----:B--2---:R-:W-:Y:S01]  /*b9a0*/  @!P1 STG.E desc[UR8][R20.64], R35 ;  /* 0x0000002314009986 */ /* 0x004fe2000c101908 */
[----:B------:R-:W-:-:S03]  /*b9b0*/  NOP ;  /* 0x0000000000007918 */ /* 0x000fc60000000000 */
[----:B------:R-:W1:Y:S01]  /*b9c0*/  LDS R0, [R0+0x8a00] ;  /* 0x008a000000007984 */ /* 0x000e620000000800 */
[----:B------:R-:W-:-:S03]  /*b9d0*/  ISETP.GE.AND P1, PT, R42, R36, PT ;  /* 0x000000242a00720c */ /* 0x000fc60003f26270 */
[----:B------:R-:W2:Y:S10]  /*b9e0*/  @!P0 LDS R29, [R11+0x3c00] ;  /* 0x003c00000b1d8984 */ /* 0x000eb40000000800 */
[----:B------:R-:W3:Y:S01]  /*b9f0*/  @!P1 LDC.64 R6, c[0x0][0x3b0] ;  /* 0x0000ec00ff069b82 */ /* 0x000ee20000000a00 */
[----:B-1----:R-:W-:Y:S01]  /*ba00*/  IMAD.IADD R43, R43, 0x1, R0 ;  /* 0x000000012b2b7824 */ /* 0x002fe200078e0200 */
[----:B------:R-:W-:-:S03]  /*ba10*/  LEA R0, R9, UR4, 0x2 ;  /* 0x0000000409007c11 */ /* 0x000fc6000f8e10ff */
[----:B0-----:R-:W-:-:S05]  /*ba20*/  @!P0 IMAD.WIDE.U32 R4, R43, 0x4, R4 ;  /* 0x000000042b048825 */ /* 0x001fca00078e0004 */
        /* <DEDUP_REMOVED lines=8> */
[----:B--2---:R1:W-:Y:S01]  /*bab0*/  @!P1 STG.E desc[UR8][R6.64], R31 ;  /* 0x0000001f06009986 */ /* 0x0043e2000c101908 */
        /* <DEDUP_REMOVED lines=32> */
[----:B---3--:R-:W-:Y:S01]  /*bcc0*/  @!P1 STG.E desc[UR8][R6.64], R29 ;  /* 0x0000001d06009986 */ /* 0x008fe2000c101908 */
[----:B------:R-:W-:-:S03]  /*bcd0*/  NOP ;  /* 0x0000000000007918 */ /* 0x000fc60000000000 */
[----:B------:R1:W2:Y:S01]  /*bce0*/  LDS R0, [R2+0x8a00] ;  /* 0x008a000002007984 */ /* 0x0002a20000000800 */
[----:B------:R-:W-:-:S03]  /*bcf0*/  ISETP.GE.AND P1, PT, R33, R36, PT ;  /* 0x000000242100720c */ /* 0x000fc60003f26270 */
[----:B------:R-:W3:Y:S01]  /*bd00*/  @!P0 LDS R9, [R11+0x6000] ;  /* 0x006000000b098984 */ /* 0x000ee20000000800 */
[----:B-1----:R-:W-:-:S09]  /*bd10*/  LEA R2, R17, UR4, 0x2 ;  /* 0x0000000411027c11 */ /* 0x002fd2000f8e10ff */
[----:B------:R-:W1:Y:S01]  /*bd20*/  @!P1 LDC.64 R6, c[0x0][0x3b0] ;  /* 0x0000ec00ff069b82 */ /* 0x000e620000000a00 */
        /* <DEDUP_REMOVED lines=41> */
[----:B--2---:R-:W-:Y:S01]  /*bfc0*/  IMAD.IADD R13, R13, 0x1, R0 ;  /* 0x000000010d0d7824 */ /* 0x004fe200078e0200 */
[----:B------:R-:W-:-:S03]  /*bfd0*/  LEA R0, R22, UR4, 0x2 ;  /* 0x0000000416007c11 */ /* 0x000fc6000f8e10ff */
[----:B-1----:R-:W-:-:S05]  /*bfe0*/  @!P1 IMAD.WIDE.U32 R6, R13, 0x4, R6 ;  /* 0x000000040d069825 */ /* 0x002fca00078e0006 */
[----:B---3--:R-:W-:Y:S01]  /*bff0*/  @!P1 STG.E desc[UR8][R6.64], R9 ;  /* 0x0000000906009986 */ /* 0x008fe2000c101908 */
[----:B------:R-:W-:-:S03]  /*c000*/  NOP ;  /* 0x0000000000007918 */ /* 0x000fc60000000000 */
[----:B------:R-:W1:Y:S04]  /*c010*/  LDS R0, [R0+0x8a00] ;  /* 0x008a000000007984 */ /* 0x000e680000000800 */
[----:B------:R-:W2:Y:S01]  /*c020*/  @!P0 LDS R13, [R11+0x8400] ;  /* 0x008400000b0d8984 */ /* 0x000ea20000000800 */
[----:B-1----:R-:W-:-:S04]  /*c030*/  IMAD.IADD R3, R3, 0x1, R0 ;  /* 0x0000000103037824 */ /* 0x002fc800078e0200 */
[----:B0-----:R-:W-:-:S05]  /*c040*/  @!P0 IMAD.WIDE.U32 R2, R3, 0x4, R4 ;  /* 0x0000000403028825 */ /* 0x001fca00078e0004 */
[----:B--2---:R-:W-:Y:S01]  /*c050*/  @!P0 STG.E desc[UR8][R2.64], R13 ;  /* 0x0000000d02008986 */ /* 0x004fe2000c101908 */
[----:B------:R-:W-:Y:S01]  /*c060*/  NOP ;  /* 0x0000000000007918 */ /* 0x000fe20000000000 */
[----:B------:R-:W-:Y:S05]  /*c070*/  EXIT ;  /* 0x000000000000794d */ /* 0x000fea0003800000 */
.L_x_175:
[----:B------:R-:W-:Y:S02]  /*c080*/  IMAD.MOV.U32 R62, RZ, RZ, RZ ;  /* 0x000000ffff3e7224 */ /* 0x000fe400078e00ff */
[----:B------:R-:W-:Y:S02]  /*c090*/  IMAD.MOV.U32 R68, RZ, RZ, R57 ;  /* 0x000000ffff447224 */ /* 0x000fe400078e0039 */
[----:B------:R-:W-:Y:S02]  /*c0a0*/  IMAD.MOV.U32 R76, RZ, RZ, 0x1 ;  /* 0x00000001ff4c7424 */ /* 0x000fe400078e00ff */
[----:B------:R-:W-:-:S07]  /*c0b0*/  IMAD.MOV.U32 R63, RZ, RZ, -0x1 ;  /* 0xffffffffff3f7424 */ /* 0x000fce00078e00ff */
[----:B------:R-:W-:Y:S05]  /*c0c0*/  WARPSYNC.COLLECTIVE R63, `(.L_x_283) ;  /* 0x000000003f087348 */ /* 0x000fea0003c00000 */
[----:B------:R0:W1:Y:S02]  /*c0d0*/  SHFL.UP P0, R62, R68, R76, R62 ;  /* 0x0400004c443e7389 */ /* 0x000064000000003e */
[----:B01----:R-:W-:Y:S05]  /*c0e0*/  ENDCOLLECTIVE ;  /* 0x000000000000791b */ /* 0x003fea0003800000 */
.L_x_283:
[----:B------:R-:W-:Y:S02]  /*c0f0*/  IMAD.MOV.U32 R76, RZ, RZ, 0x2 ;  /* 0x00000002ff4c7424 */ /* 0x000fe400078e00ff */
[----:B------:R-:W-:Y:S02]  /*c100*/  IMAD.MOV.U32 R58, RZ, RZ, R62 ;  /* 0x000000ffff3a7224 */ /* 0x000fe400078e003e */
[----:B------:R-:W-:Y:S02]  /*c110*/  IMAD.MOV.U32 R62, RZ, RZ, RZ ;  /* 0x000000ffff3e7224 */ /* 0x000fe400078e00ff */
[----:B------:R-:W-:-:S04]  /*c120*/  @P0 IMAD.IADD R58, R57, 0x1, R58 ;  /* 0x00000001393a0824 */ /* 0x000fc800078e023a */
[----:B------:R-:W-:-:S07]  /*c130*/  IMAD.MOV.U32 R68, RZ, RZ, R58 ;  /* 0x000000ffff447224 */ /* 0x000fce00078e003a */
[----:B------:R-:W-:Y:S05]  /*c140*/  WARPSYNC.COLLECTIVE R63, `(.L_x_284) ;  /* 0x000000003f087348 */ /* 0x000fea0003c00000 */
[----:B------:R0:W1:Y:S02]  /*c150*/  SHFL.UP P0, R62, R68, R76, R62 ;  /* 0x0400004c443e7389 */ /* 0x000064000000003e */
[----:B01----:R-:W-:Y:S05]  /*c160*/  ENDCOLLECTIVE ;  /* 0x000000000000791b */ /* 0x003fea0003800000 */
.L_x_284:
        /* <DEDUP_REMOVED lines=8> */
.L_x_285:
        /* <DEDUP_REMOVED lines=8> */
.L_x_286:
        /* <DEDUP_REMOVED lines=8> */
.L_x_287:
[----:B------:R-:W-:Y:S05]  /*c2f0*/  BRA `(.L_x_288) ;  /* 0xffffff6c00ec7947 */ /* 0x000fea000383ffff */
.L_x_289:
        /* <DEDUP_REMOVED lines=16> */
.L_x_499:


//--------------------- .text._ZN3cub18CUB_300001_SM_10006detail10radix_sort33DeviceRadixSortExclusiveSumKernelINS1_5radix10policy_hubIiijE10Policy1000EjEEvPT0_ --------------------------
	.section	.text._ZN3cub18CUB_300001_SM_10006detail10radix_sort33DeviceRadixSortExclusiveSumKernelINS1_5radix10policy_hubIiijE10Policy1000EjEEvPT0_,"ax",@progbits
	.align	128
        .global         _ZN3cub18CUB_300001_SM_10006detail10radix_sort33DeviceRadixSortExclusiveSumKernelINS1_5radix10policy_hubIiijE10Policy1000EjEEvPT0_
        .type           _ZN3cub18CUB_300001_SM_10006detail10radix_sort33DeviceRadixSortExclusiveSumKernelINS1_5radix10policy_hubIiijE10Policy1000EjEEvPT0_,@function
        .size           _ZN3cub18CUB_300001_SM_10006detail10radix_sort33DeviceRadixSortExclusiveSumKernelINS1_5radix10policy_hubIiijE10Policy1000EjEEvPT0_,(.L_x_500 - _ZN3cub18CUB_300001_SM_10006detail10radix_sort33DeviceRadixSortExclusiveSumKernelINS1_5radix10policy_hubIiijE10Policy1000EjEEvPT0_)
        .other          _ZN3cub18CUB_300001_SM_10006detail10radix_sort33DeviceRadixSortExclusiveSumKernelINS1_5radix10policy_hubIiijE10Policy1000EjEEvPT0_,@"STO_CUDA_ENTRY STV_DEFAULT"
_ZN3cub18CUB_300001_SM_10006detail10radix_sort33DeviceRadixSortExclusiveSumKernelINS1_5radix10policy_hubIiijE10Policy1000EjEEvPT0_:
.text._ZN3cub18CUB_300001_SM_10006detail10radix_sort33DeviceRadixSortExclusiveSumKernelINS1_5radix10policy_hubIiijE10Policy1000EjEEvPT0_:
[----:B------:R-:W-:Y:S01]  /*0000*/  LDC R1, c[0x0][0x37c] ;  /* 0x0000df00ff017b82 */ /* 0x000fe20000000800 */
[----:B------:R-:W0:Y:S07]  /*0010*/  S2R R4, SR_TID.X ;  /* 0x0000000000047919 */ /* 0x000e2e0000002100 */
[----:B------:R-:W1:Y:S01]  /*0020*/  LDC.64 R2, c[0x0][0x380] ;  /* 0x0000e000ff027b82 */ /* 0x000e620000000a00 */
[----:B------:R-:W2:Y:S01]  /*0030*/  LDCU.64 UR4, c[0x0][0x358] ;  /* 0x00006b00ff0477ac */ /* 0x000ea20008000a00 */
[----:B------:R-:W3:Y:S01]  /*0040*/  S2R R5, SR_CTAID.X ;  /* 0x0000000000057919 */ /* 0x000ee20000002500 */
[----:B0-----:R-:W-:Y:S01]  /*0050*/  ISETP.GT.U32.AND P1, PT, R4, 0xff, PT ;  /* 0x000000ff0400780c */ /* 0x001fe20003f24070 */
[----:B---3--:R-:W-:-:S04]  /*0060*/  IMAD R5, R5, 0x100, R4 ;  /* 0x0000010005057824 */ /* 0x008fc800078e0204 */
[----:B-1----:R-:W-:-:S08]  /*0070*/  IMAD.WIDE R2, R5, 0x4, R2 ;  /* 0x0000000405027825 */ /* 0x002fd000078e0202 */
[----:B--2---:R-:W2:Y:S01]  /*0080*/  @!P1 LDG.E R7, desc[UR4][R2.64] ;  /* 0x0000000402079981 */ /* 0x004ea2000c1e1900 */
[----:B------:R-:W-:Y:S02]  /*0090*/  MOV R0, 0x400 ;  /* 0x0000040000007802 */ /* 0x000fe40000000f00 */
[C---:B------:R-:W-:Y:S01]  /*00a0*/  ISETP.GT.U32.AND P0, PT, R4.reuse, 0x1f, PT ;  /* 0x0000001f0400780c */ /* 0x040fe20003f04070 */
[----:B------:R-:W0:Y:S02]  /*00b0*/  S2R R5, SR_CgaCtaId ;  /* 0x0000000000057919 */ /* 0x000e240000008800 */
[----:B0-----:R-:W-:Y:S02]  /*00c0*/  LEA R5, R5, R0, 0x18 ;  /* 0x0000000005057211 */ /* 0x001fe400078ec0ff */
[----:B------:R-:W-:-:S05]  /*00d0*/  LEA.HI R0, R4, R4, RZ, 0x1d ;  /* 0x0000000404007211 */ /* 0x000fca00078fe8ff */
[----:B------:R-:W-:-:S05]  /*00e0*/  IMAD R0, R0, 0x4, R5 ;  /* 0x0000000400007824 */ /* 0x000fca00078e0205 */
[----:B--2---:R0:W-:Y:S01]  /*00f0*/  STS [R0+0x10], R7 ;  /* 0x0000100700007388 */ /* 0x0041e20000000800 */
        /* <DEDUP_REMOVED lines=8> */
[----:B0-----:R-:W0:Y:S04]  /*0180*/  LDS R7, [R4+0x20] ;  /* 0x0000200004077984 */ /* 0x001e280000000800 */
[----:B------:R-:W-:Y:S04]  /*0190*/  LDS R6, [R4+0x24] ;  /* 0x0000240004067984 */ /* 0x000fe80000000800 */
[----:B------:R-:W2:Y:S04]  /*01a0*/  LDS R5, [R4+0x28] ;  /* 0x0000280004057984 */ /* 0x000ea80000000800 */
[----:B------:R-:W3:Y:S01]  /*01b0*/  LDS R12, [R4+0x2c] ;  /* 0x00002c00040c7984 */ /* 0x000ee20000000800 */
[----:B-1----:R-:W-:-:S04]  /*01c0*/  IADD3 R13, PT, PT, R11, R10, R9 ;  /* 0x0000000a0b0d7210 */ /* 0x002fc80007ffe009 */
[----:B0-----:R-:W-:-:S04]  /*01d0*/  IADD3 R13, PT, PT, R7, R13, R8 ;  /* 0x0000000d070d7210 */ /* 0x001fc80007ffe008 */
[----:B--2---:R-:W-:-:S04]  /*01e0*/  IADD3 R13, PT, PT, R5, R13, R6 ;  /* 0x0000000d050d7210 */ /* 0x004fc80007ffe006 */
[----:B---3--:R-:W-:Y:S01]  /*01f0*/  IADD3 R12, PT, PT, R12, R13, RZ ;  /* 0x0000000d0c0c7210 */ /* 0x008fe20007ffe0ff */
[----:B------:R-:W-:Y:S06]  /*0200*/  BRA.DIV UR6, `(.L_x_291) ;  /* 0x0000000206807947 */ /* 0x000fec000b800000 */
[----:B------:R-:W0:Y:S02]  /*0210*/  SHFL.UP P0, R13, R12, 0x1, RZ ;  /* 0x042000000c0d7989 */ /* 0x000e2400000000ff */
[----:B0-----:R-:W-:-:S05]  /*0220*/  @P0 IMAD.IADD R13, R12, 0x1, R13 ;  /* 0x000000010c0d0824 */ /* 0x001fca00078e020d */
[----:B------:R-:W0:Y:S02]  /*0230*/  SHFL.UP P0, R14, R13, 0x2, RZ ;  /* 0x044000000d0e7989 */ /* 0x000e2400000000ff */
[----:B0-----:R-:W-:-:S05]  /*0240*/  @P0 IMAD.IADD R14, R13, 0x1, R14 ;  /* 0x000000010d0e0824 */ /* 0x001fca00078e020e */
[----:B------:R-:W0:Y:S02]  /*0250*/  SHFL.UP P0, R15, R14, 0x4, RZ ;  /* 0x048000000e0f7989 */ /* 0x000e2400000000ff */
[----:B0-----:R-:W-:-:S05]  /*0260*/  @P0 IADD3 R15, PT, PT, R14, R15, RZ ;  /* 0x0000000f0e0f0210 */ /* 0x001fca0007ffe0ff */
[----:B------:R-:W0:Y:S02]  /*0270*/  SHFL.UP P0, R16, R15, 0x8, RZ ;  /* 0x050000000f107989 */ /* 0x000e2400000000ff */
[----:B0-----:R-:W-:-:S05]  /*0280*/  @P0 IMAD.IADD R16, R15, 0x1, R16 ;  /* 0x000000010f100824 */ /* 0x001fca00078e0210 */
[----:B------:R0:W1:Y:S02]  /*0290*/  SHFL.UP P0, R17, R16, 0x10, RZ ;  /* 0x0600000010117989 */ /* 0x00006400000000ff */
.L_x_297:
[----:B-1----:R-:W-:-:S05]  /*02a0*/  @P0 IMAD.IADD R17, R16, 0x1, R17 ;  /* 0x0000000110110824 */ /* 0x002fca00078e0211 */
[----:B------:R-:W-:-:S05]  /*02b0*/  IADD3 R12, PT, PT, -R12, R17, RZ ;  /* 0x000000110c0c7210 */ /* 0x000fca0007ffe1ff */
[----:B------:R-:W-:Y:S01]  /*02c0*/  IMAD.IADD R9, R9, 0x1, R12 ;  /* 0x0000000109097824 */ /* 0x000fe200078e020c */
[----:B------:R1:W-:Y:S03]  /*02d0*/  STS [R4+0x10], R12 ;  /* 0x0000100c04007388 */ /* 0x0003e60000000800 */
[----:B------:R-:W-:Y:S01]  /*02e0*/  IMAD.IADD R10, R10, 0x1, R9 ;  /* 0x000000010a0a7824 */ /* 0x000fe200078e0209 */
[----:B------:R1:W-:Y:S04]  /*02f0*/  STS [R4+0x14], R9 ;  /* 0x0000140904007388 */ /* 0x0003e80000000800 */
[----:B------:R-:W-:Y:S01]  /*0300*/  IADD3 R11, PT, PT, R11, R10, RZ ;  /* 0x0000000a0b0b7210 */ /* 0x000fe20007ffe0ff */
[----:B------:R1:W-:Y:S04]  /*0310*/  STS [R4+0x18], R10 ;  /* 0x0000180a04007388 */ /* 0x0003e80000000800 */
        /* <DEDUP_REMOVED lines=8> */
[----:B------:R1:W-:Y:S02]  /*03a0*/  STS [R4+0x2c], R5 ;  /* 0x00002c0504007388 */ /* 0x0003e40000000800 */
.L_x_290:
[----:B------:R-:W-:Y:S05]  /*03b0*/  WARPSYNC.ALL ;  /* 0x0000000000007948 */ /* 0x000fea0003800000 */
[----:B------:R-:W-:Y:S06]  /*03c0*/  BAR.SYNC.DEFER_BLOCKING 0x0 ;  /* 0x0000000000007b1d */ /* 0x000fec0000010000 */
[----:B------:R-:W-:Y:S05]  /*03d0*/  @P1 EXIT ;  /* 0x000000000000194d */ /* 0x000fea0003800000 */
[----:B-1----:R-:W1:Y:S04]  /*03e0*/  LDS R5, [R0+0x10] ;  /* 0x0000100000057984 */ /* 0x002e680000000800 */
[----:B-1----:R-:W-:Y:S01]  /*03f0*/  STG.E desc[UR4][R2.64], R5 ;  /* 0x0000000502007986 */ /* 0x002fe2000c101904 */
[----:B------:R-:W-:Y:S05]  /*0400*/  EXIT ;  /* 0x000000000000794d */ /* 0x000fea0003800000 */
.L_x_291:
[----:B------:R-:W-:Y:S02]  /*0410*/  HFMA2 R20, -RZ, RZ, 0, 5.9604644775390625e-08 ;  /* 0x00000001ff147431 */ /* 0x000fe400000001ff */
[----:B------:R-:W-:Y:S01]  /*0420*/  IMAD.MOV.U32 R19, RZ, RZ, R12 ;  /* 0x000000ffff137224 */ /* 0x000fe200078e000c */
[----:B------:R-:W-:Y:S01]  /*0430*/  MOV R18, 0xffffffff ;  /* 0xffffffff00127802 */ /* 0x000fe20000000f00 */
[----:B------:R-:W-:-:S07]  /*0440*/  IMAD.MOV.U32 R21, RZ, RZ, RZ ;  /* 0x000000ffff157224 */ /* 0x000fce00078e00ff */
[----:B------:R-:W-:Y:S05]  /*0450*/  WARPSYNC.COLLECTIVE R18, `(.L_x_292) ;  /* 0x0000000012087348 */ /* 0x000fea0003c00000 */
[----:B------:R0:W1:Y:S02]  /*0460*/  SHFL.UP P0, R17, R19, R20, R21 ;  /* 0x0400001413117389 */ /* 0x0000640000000015 */
[----:B01----:R-:W-:Y:S05]  /*0470*/  ENDCOLLECTIVE ;  /* 0x000000000000791b */ /* 0x003fea0003800000 */
.L_x_292:
[----:B------:R-:W-:Y:S02]  /*0480*/  HFMA2 R20, -RZ, RZ, 0, 1.1920928955078125e-07 ;  /* 0x00000002ff147431 */ /* 0x000fe400000001ff */
[----:B------:R-:W-:-:S05]  /*0490*/  IMAD.MOV.U32 R13, RZ, RZ, R17 ;  /* 0x000000ffff0d7224 */ /* 0x000fca00078e0011 */
[----:B------:R-:W-:-:S05]  /*04a0*/  @P0 IADD3 R13, PT, PT, R12, R13, RZ ;  /* 0x0000000d0c0d0210 */ /* 0x000fca0007ffe0ff */
[----:B------:R-:W-:-:S07]  /*04b0*/  IMAD.MOV.U32 R19, RZ, RZ, R13 ;  /* 0x000000ffff137224 */ /* 0x000fce00078e000d */
[----:B------:R-:W-:Y:S05]  /*04c0*/  WARPSYNC.COLLECTIVE R18, `(.L_x_293) ;  /* 0x0000000012087348 */ /* 0x000fea0003c00000 */
[----:B------:R0:W1:Y:S02]  /*04d0*/  SHFL.UP P0, R17, R19, R20, R21 ;  /* 0x0400001413117389 */ /* 0x0000640000000015 */
[----:B01----:R-:W-:Y:S05]  /*04e0*/  ENDCOLLECTIVE ;  /* 0x000000000000791b */ /* 0x003fea0003800000 */
.L_x_293:
[----:B------:R-:W-:Y:S01]  /*04f0*/  MOV R20, 0x4 ;  /* 0x0000000400147802 */ /* 0x000fe20000000f00 */
[----:B------:R-:W-:-:S05]  /*0500*/  IMAD.MOV.U32 R14, RZ, RZ, R17 ;  /* 0x000000ffff0e7224 */ /* 0x000fca00078e0011 */
[----:B------:R-:W-:-:S05]  /*0510*/  @P0 IADD3 R14, PT, PT, R13, R14, RZ ;  /* 0x0000000e0d0e0210 */ /* 0x000fca0007ffe0ff */
[----:B------:R-:W-:-:S07]  /*0520*/  IMAD.MOV.U32 R19, RZ, RZ, R14 ;  /* 0x000000ffff137224 */ /* 0x000fce00078e000e */
[----:B------:R-:W-:Y:S05]  /*0530*/  WARPSYNC.COLLECTIVE R18, `(.L_x_294) ;  /* 0x0000000012087348 */ /* 0x000fea0003c00000 */
[----:B------:R0:W1:Y:S02]  /*0540*/  SHFL.UP P0, R17, R19, R20, R21 ;  /* 0x0400001413117389 */ /* 0x0000640000000015 */
[----:B01----:R-:W-:Y:S05]  /*0550*/  ENDCOLLECTIVE ;  /* 0x000000000000791b */ /* 0x003fea0003800000 */
.L_x_294:
[----:B------:R-:W-:Y:S02]  /*0560*/  HFMA2 R20, -RZ, RZ, 0, 4.76837158203125e-07 ;  /* 0x00000008ff147431 */ /* 0x000fe400000001ff */
[----:B------:R-:W-:-:S05]  /*0570*/  IMAD.MOV.U32 R15, RZ, RZ, R17 ;  /* 0x000000ffff0f7224 */ /* 0x000fca00078e0011 */
[----:B------:R-:W-:-:S05]  /*0580*/  @P0 IADD3 R15, PT, PT, R14, R15, RZ ;  /* 0x0000000f0e0f0210 */ /* 0x000fca0007ffe0ff */
[----:B------:R-:W-:-:S07]  /*0590*/  IMAD.MOV.U32 R19, RZ, RZ, R15 ;  /* 0x000000ffff137224 */ /* 0x000fce00078e000f */
[----:B------:R-:W-:Y:S05]  /*05a0*/  WARPSYNC.COLLECTIVE R18, `(.L_x_295) ;  /* 0x0000000012087348 */ /* 0x000fea0003c00000 */
[----:B------:R0:W1:Y:S02]  /*05b0*/  SHFL.UP P0, R17, R19, R20, R21 ;  /* 0x0400001413117389 */ /* 0x0000640000000015 */
[----:B01----:R-:W-:Y:S05]  /*05c0*/  ENDCOLLECTIVE ;  /* 0x000000000000791b */ /* 0x003fea0003800000 */
.L_x_295:
[----:B------:R-:W-:Y:S01]  /*05d0*/  MOV R20, 0x10 ;  /* 0x0000001000147802 */ /* 0x000fe20000000f00 */
[----:B------:R-:W-:-:S05]  /*05e0*/  IMAD.MOV.U32 R16, RZ, RZ, R17 ;  /* 0x000000ffff107224 */ /* 0x000fca00078e0011 */
[----:B------:R-:W-:-:S05]  /*05f0*/  @P0 IADD3 R16, PT, PT, R15, R16, RZ ;  /* 0x000000100f100210 */ /* 0x000fca0007ffe0ff */
[----:B------:R-:W-:-:S07]  /*0600*/  IMAD.MOV.U32 R19, RZ, RZ, R16 ;  /* 0x000000ffff137224 */ /* 0x000fce00078e0010 */
[----:B------:R-:W-:Y:S05]  /*0610*/  WARPSYNC.COLLECTIVE R18, `(.L_x_296) ;  /* 0x0000000012087348 */ /* 0x000fea0003c00000 */
[----:B------:R0:W1:Y:S02]  /*0620*/  SHFL.UP P0, R17, R19, R20, R21 ;  /* 0x0400001413117389 */ /* 0x0000640000000015 */
[----:B01----:R-:W-:Y:S05]  /*0630*/  ENDCOLLECTIVE ;  /* 0x000000000000791b */ /* 0x003fea0003800000 */
.L_x_296:
[----:B------:R-:W-:Y:S05]  /*0640*/  BRA `(.L_x_297) ;  /* 0xfffffffc00147947 */ /* 0x000fea000383ffff */
.L_x_298:
        /* <DEDUP_REMOVED lines=11> */
.L_x_500:


//--------------------- .text._ZN3cub18CUB_300001_SM_10006detail10radix_sort30DeviceRadixSortHistogramKernelINS1_5radix10policy_hubIiijE10Policy1000ELNS0_9SortOrderE0EijNS1_21identity_decomposer_tEEEvPT2_PKT1_SA_iiT3_ --------------------------
	.section	.text._ZN3cub18CUB_300001_SM_10006detail10radix_sort30DeviceRadixSortHistogramKernelINS1_5radix10policy_hubIiijE10Policy1000ELNS0_9SortOrderE0EijNS1_21identity_decomposer_tEEEvPT2_PKT1_SA_iiT3_,"ax",@progbits
	.align	128
        .global         _ZN3cub18CUB_300001_SM_10006detail10radix_sort30DeviceRadixSortHistogramKernelINS1_5radix10policy_hubIiijE10Policy1000ELNS0_9SortOrderE0EijNS1_21identity_decomposer_tEEEvPT2_PKT1_SA_iiT3_
        .type           _ZN3cub18CUB_300001_SM_10006detail10radix_sort30DeviceRadixSortHistogramKernelINS1_5radix10policy_hubIiijE10Policy1000ELNS0_9SortOrderE0EijNS1_21identity_decomposer_tEEEvPT2_PKT1_SA_iiT3_,@function
        .size           _ZN3cub18CUB_300001_SM_10006detail10radix_sort30DeviceRadixSortHistogramKernelINS1_5radix10policy_hubIiijE10Policy1000ELNS0_9SortOrderE0EijNS1_21identity_decomposer_tEEEvPT2_PKT1_SA_iiT3_,(.L_x_501 - _ZN3cub18CUB_300001_SM_10006detail10radix_sort30DeviceRadixSortHistogramKernelINS1_5radix10policy_hubIiijE10Policy1000ELNS0_9SortOrderE0EijNS1_21identity_decomposer_tEEEvPT2_PKT1_SA_iiT3_)
        .other          _ZN3cub18CUB_300001_SM_10006detail10radix_sort30DeviceRadixSortHistogramKernelINS1_5radix10policy_hubIiijE10Policy1000ELNS0_9SortOrderE0EijNS1_21identity_decomposer_tEEEvPT2_PKT1_SA_iiT3_,@"STO_CUDA_ENTRY STV_DEFAULT"
_ZN3cub18CUB_300001_SM_10006detail10radix_sort30DeviceRadixSortHistogramKernelINS1_5radix10policy_hubIiijE10Policy1000ELNS0_9SortOrderE0EijNS1_21identity_decomposer_tEEEvPT2_PKT1_SA_iiT3_:
.text._ZN3cub18CUB_300001_SM_10006detail10radix_sort30DeviceRadixSortHistogramKernelINS1_5radix10policy_hubIiijE10Policy1000ELNS0_9SortOrderE0EijNS1_21identity_decomposer_tEEEvPT2_PKT1_SA_iiT3_:
[----:B------:R-:W-:Y:S01]  /*0000*/  LDC R1, c[0x0][0x37c] ;  /* 0x0000df00ff017b82 */ /* 0x000fe20000000800 */
[----:B------:R-:W0:Y:S02]  /*0010*/  LDCU UR4, c[0x0][0x390] ;  /* 0x00007200ff0477ac */ /* 0x000e240008000800 */
[----:B0-----:R-:W-:-:S13]  /*0020*/  ISETP.NE.AND P0, PT, RZ, UR4, PT ;  /* 0x00000004ff007c0c */ /* 0x001fda000bf05270 */
[----:B------:R-:W-:Y:S05]  /*0030*/  @!P0 EXIT ;  /* 0x000000000000894d */ /* 0x000fea0003800000 */
[----:B------:R-:W0:Y:S01]  /*0040*/  LDC R2, c[0x0][0x398] ;  /* 0x0000e600ff027b82 */ /* 0x000e220000000800 */
[----:B------:R-:W1:Y:S01]  /*0050*/  S2R R0, SR_TID.X ;  /* 0x0000000000007919 */ /* 0x000e620000002100 */
[----:B------:R-:W2:Y:S01]  /*0060*/  LDCU.64 UR12, c[0x0][0x358] ;  /* 0x00006b00ff0c77ac */ /* 0x000ea20008000a00 */
[----:B------:R-:W3:Y:S05]  /*0070*/  LDCU UR14, c[0x0][0x370] ;  /* 0x00006e00ff0e77ac */ /* 0x000eea0008000800 */
[----:B------:R-:W0:Y:S01]  /*0080*/  LDC R3, c[0x0][0x394] ;  /* 0x0000e500ff037b82 */ /* 0x000e220000000800 */
[----:B------:R-:W-:-:S07]  /*0090*/  UMOV UR4, URZ ;  /* 0x000000ff00047c82 */ /* 0x000fce0008000000 */
[----:B------:R-:W4:Y:S01]  /*00a0*/  S2UR UR6, SR_CTAID.X ;  /* 0x00000000000679c3 */ /* 0x000f220000002500 */
[----:B0-----:R-:W-:Y:S01]  /*00b0*/  IADD3 R2, PT, PT, R2, 0x7, -R3 ;  /* 0x0000000702027810 */ /* 0x001fe20007ffe803 */
[----:B-1----:R-:W-:-:S03]  /*00c0*/  VIADD R4, R0, 0x780 ;  /* 0x0000078000047836 */ /* 0x002fc60000000000 */
[----:B------:R-:W-:Y:S02]  /*00d0*/  SHF.R.S32.HI R3, RZ, 0x1f, R2 ;  /* 0x0000001fff037819 */ /* 0x000fe40000011402 */
[----:B------:R-:W-:Y:S02]  /*00e0*/  ISETP.GE.AND P0, PT, R2, 0x8, PT ;  /* 0x000000080200780c */ /* 0x000fe40003f06270 */
[----:B------:R-:W-:Y:S01]  /*00f0*/  LEA.HI R3, R3, R2, RZ, 0x3 ;  /* 0x0000000203037211 */ /* 0x000fe200078f18ff */
[C---:B------:R-:W-:Y:S01]  /*0100*/  VIADD R2, R0.reuse, 0x300 ;  /* 0x0000030000027836 */ /* 0x040fe20000000000 */
[C---:B------:R-:W-:Y:S01]  /*0110*/  ISETP.GT.U32.OR P0, PT, R0.reuse, 0xff, !P0 ;  /* 0x000000ff0000780c */ /* 0x040fe20004704470 */
[----:B----4-:R-:W-:Y:S01]  /*0120*/  USHF.L.U32 UR6, UR6, 0xb, URZ ;  /* 0x0000000b06067899 */ /* 0x010fe200080006ff */
[----:B------:R-:W-:Y:S01]  /*0130*/  SHF.R.S32.HI R7, RZ, 0x3, R3 ;  /* 0x00000003ff077819 */ /* 0x000fe20000011403 */
[----:B------:R-:W-:Y:S01]  /*0140*/  VIADD R3, R0, 0x500 ;  /* 0x0000050000037836 */ /* 0x000fe20000000000 */
[----:B------:R-:W-:-:S02]  /*0150*/  P2R R8, PR, RZ, 0x1 ;  /* 0x00000001ff087803 */ /* 0x000fc40000000000 */
[C---:B------:R-:W-:Y:S01]  /*0160*/  LOP3.LUT R6, R7.reuse, 0x7, RZ, 0xc0, !PT ;  /* 0x0000000707067812 */ /* 0x040fe200078ec0ff */
[C---:B------:R-:W-:Y:S01]  /*0170*/  VIADD R5, R7.reuse, 0xffffffff ;  /* 0xffffffff07057836 */ /* 0x040fe20000000000 */
[----:B--23--:R-:W-:-:S07]  /*0180*/  LOP3.LUT R7, R7, 0x3, RZ, 0xc0, !PT ;  /* 0x0000000307077812 */ /* 0x00cfce00078ec0ff */
.L_x_382:
[----:B------:R-:W-:Y:S01]  /*0190*/  ISETP.NE.AND P0, PT, R8, RZ, PT ;  /* 0x000000ff0800720c */ /* 0x000fe20003f05270 */
[----:B------:R-:W-:-:S12]  /*01a0*/  BSSY.RECONVERGENT B0, `(.L_x_299) ;  /* 0x0000083000007945 */ /* 0x000fd80003800200 */
[----:B0-2345:R-:W-:Y:S05]  /*01b0*/  @P0 BRA `(.L_x_300) ;  /* 0x0000000800040947 */ /* 0x03dfea0003800000 */
[----:B------:R-:W0:Y:S01]  /*01c0*/  LDC R9, c[0x0][0x398] ;  /* 0x0000e600ff097b82 */ /* 0x000e220000000800 */
[----:B------:R-:W-:Y:S01]  /*01d0*/  ISETP.GE.U32.AND P0, PT, R5, 0xf, PT ;  /* 0x0000000f0500780c */ /* 0x000fe20003f06070 */
[----:B------:R-:W-:-:S06]  /*01e0*/  UMOV UR5, 0x400 ;  /* 0x0000040000057882 */ /* 0x000fcc0000000000 */
[----:B------:R-:W0:Y:S08]  /*01f0*/  LDC R10, c[0x0][0x394] ;  /* 0x0000e500ff0a7b82 */ /* 0x000e300000000800 */
[----:B------:R-:W1:Y:S01]  /*0200*/  S2UR UR7, SR_CgaCtaId ;  /* 0x00000000000779c3 */ /* 0x000e620000008800 */
[----:B0-----:R-:W-:-:S04]  /*0210*/  IADD3 R9, PT, PT, R9, 0x7, -R10 ;  /* 0x0000000709097810 */ /* 0x001fc80007ffe80a */
[----:B------:R-:W-:Y:S01]  /*0220*/  SHF.R.S32.HI R10, RZ, 0x1f, R9 ;  /* 0x0000001fff0a7819 */ /* 0x000fe20000011409 */
[----:B-1----:R-:W-:-:S03]  /*0230*/  ULEA UR5, UR7, UR5, 0x18 ;  /* 0x0000000507057291 */ /* 0x002fc6000f8ec0ff */
[----:B------:R-:W-:Y:S01]  /*0240*/  LEA.HI R10, R10, R9, RZ, 0x3 ;  /* 0x000000090a0a7211 */ /* 0x000fe200078f18ff */
[----:B------:R-:W-:-:S03]  /*0250*/  IMAD.MOV.U32 R9, RZ, RZ, RZ ;  /* 0x000000ffff097224 */ /* 0x000fc600078e00ff */
[----:B------:R-:W-:Y:S02]  /*0260*/  SHF.R.S32.HI R11, RZ, 0x3, R10 ;  /* 0x00000003ff0b7819 */ /* 0x000fe4000001140a */
[----:B------:R-:W-:Y:S02]  /*0270*/  LEA R14, R0, UR5, 0x2 ;  /* 0x00000005000e7c11 */ /* 0x000fe4000f8e10ff */
[----:B------:R-:W-:Y:S01]  /*0280*/  LOP3.LUT R12, R11, 0xffffff0, RZ, 0xc0, !PT ;  /* 0x0ffffff00b0c7812 */ /* 0x000fe200078ec0ff */
[----:B------:R-:W-:Y:S06]  /*0290*/  @!P0 BRA `(.L_x_301) ;  /* 0x00000000005c8947 */ /* 0x000fec0003800000 */
[----:B------:R-:W-:Y:S02]  /*02a0*/  IMAD.MOV R10, RZ, RZ, -R12 ;  /* 0x000000ffff0a7224 */ /* 0x000fe400078e0a0c */
[----:B------:R-:W-:-:S07]  /*02b0*/  VIADD R9, R14, 0x2000 ;  /* 0x000020000e097836 */ /* 0x000fce0000000000 */
.L_x_302:
[----:B------:R-:W-:Y:S01]  /*02c0*/  VIADD R10, R10, 0x10 ;  /* 0x000000100a0a7836 */ /* 0x000fe20000000000 */
[----:B------:R-:W-:Y:S04]  /*02d0*/  STS [R9+-0x2000], RZ ;  /* 0xffe000ff09007388 */ /* 0x000fe80000000800 */
        /* <DEDUP_REMOVED lines=18> */
[----:B------:R-:W-:-:S07]  /*0400*/  IMAD.MOV.U32 R9, RZ, RZ, R12 ;  /* 0x000000ffff097224 */ /* 0x000fce00078e000c */
.L_x_301:
[----:B------:R-:W-:Y:S01]  /*0410*/  LOP3.LUT R11, R11, 0xf, RZ, 0xc0, !PT ;  /* 0x0000000f0b0b7812 */ /* 0x000fe200078ec0ff */
[----:B------:R-:W-:-:S03]  /*0420*/  VIADD R13, R6, 0xffffffff ;  /* 0xffffffff060d7836 */ /* 0x000fc60000000000 */
[C---:B------:R-:W-:Y:S01]  /*0430*/  ISETP.NE.AND P1, PT, R11.reuse, RZ, PT ;  /* 0x000000ff0b00720c */ /* 0x040fe20003f25270 */
[----:B------:R-:W-:-:S12]  /*0440*/  VIADD R11, R11, 0xffffffff ;  /* 0xffffffff0b0b7836 */ /* 0x000fd80000000000 */
[----:B------:R-:W-:Y:S05]  /*0450*/  @!P1 BRA `(.L_x_303) ;  /* 0x0000000000789947 */ /* 0x000fea0003800000 */
[----:B------:R-:W-:Y:S02]  /*0460*/  ISETP.GE.U32.AND P2, PT, R11, 0x7, PT ;  /* 0x000000070b00780c */ /* 0x000fe40003f46070 */
[----:B------:R-:W-:-:S11]  /*0470*/  ISETP.NE.AND P3, PT, R6, RZ, PT ;  /* 0x000000ff0600720c */ /* 0x000fd60003f65270 */
[----:B------:R-:W-:Y:S05]  /*0480*/  @!P2 BRA `(.L_x_304) ;  /* 0x000000000028a947 */ /* 0x000fea0003800000 */
        /* <DEDUP_REMOVED lines=10> */
.L_x_304:
[----:B------:R-:W-:Y:S05]  /*0530*/  @!P3 BRA `(.L_x_303) ;  /* 0x000000000040b947 */ /* 0x000fea0003800000 */
[----:B------:R-:W-:Y:S02]  /*0540*/  ISETP.GE.U32.AND P2, PT, R13, 0x3, PT ;  /* 0x000000030d00780c */ /* 0x000fe40003f46070 */
[----:B------:R-:W-:-:S11]  /*0550*/  ISETP.NE.AND P3, PT, R7, RZ, PT ;  /* 0x000000ff0700720c */ /* 0x000fd60003f65270 */
[C---:B0-----:R-:W-:Y:S02]  /*0560*/  @P2 IMAD R10, R9.reuse, 0x400, R14 ;  /* 0x00000400090a2824 */ /* 0x041fe400078e020e */
[----:B------:R-:W-:-:S03]  /*0570*/  @P2 VIADD R9, R9, 0x4 ;  /* 0x0000000409092836 */ /* 0x000fc60000000000 */
[----:B------:R1:W-:Y:S04]  /*0580*/  @P2 STS [R10], RZ ;  /* 0x000000ff0a002388 */ /* 0x0003e80000000800 */
[----:B------:R1:W-:Y:S04]  /*0590*/  @P2 STS [R10+0x400], RZ ;  /* 0x000400ff0a002388 */ /* 0x0003e80000000800 */
[----:B------:R1:W-:Y:S04]  /*05a0*/  @P2 STS [R10+0x800], RZ ;  /* 0x000800ff0a002388 */ /* 0x0003e80000000800 */
[----:B------:R1:W-:Y:S01]  /*05b0*/  @P2 STS [R10+0xc00], RZ ;  /* 0x000c00ff0a002388 */ /* 0x0003e20000000800 */
[----:B------:R-:W-:Y:S05]  /*05c0*/  @!P3 BRA `(.L_x_303) ;  /* 0x00000000001cb947 */ /* 0x000fea0003800000 */
[----:B------:R-:W-:Y:S01]  /*05d0*/  IMAD R9, R9, 0x400, R14 ;  /* 0x0000040009097824 */ /* 0x000fe200078e020e */
[----:B------:R-:W-:-:S04]  /*05e0*/  ISETP.NE.AND P2, PT, R7, 0x1, PT ;  /* 0x000000010700780c */ /* 0x000fc80003f45270 */
[----:B------:R2:W-:Y:S09]  /*05f0*/  STS [R9], RZ ;  /* 0x000000ff09007388 */ /* 0x0005f20000000800 */
[----:B--2---:R-:W-:Y:S05]  /*0600*/  @!P2 BRA `(.L_x_303) ;  /* 0x00000000000ca947 */ /* 0x004fea0003800000 */
[----:B------:R-:W-:Y:S01]  /*0610*/  ISETP.NE.AND P2, PT, R7, 0x2, PT ;  /* 0x000000020700780c */ /* 0x000fe20003f45270 */
[----:B------:R2:W-:-:S12]  /*0620*/  STS [R9+0x400], RZ ;  /* 0x000400ff09007388 */ /* 0x0005d80000000800 */
[----:B------:R2:W-:Y:S02]  /*0630*/  @P2 STS [R9+0x800], RZ ;  /* 0x000800ff09002388 */ /* 0x0005e40000000800 */
.L_x_303:
[----:B------:R-:W-:-:S13]  /*0640*/  ISETP.GT.U32.AND P2, PT, R0, 0x7f, PT ;  /* 0x0000007f0000780c */ /* 0x000fda0003f44070 */
[----:B------:R-:W-:Y:S05]  /*0650*/  @P2 BRA `(.L_x_300) ;  /* 0x0000000000dc2947 */ /* 0x000fea0003800000 */
[----:B--2---:R-:W-:Y:S01]  /*0660*/  IMAD.MOV.U32 R9, RZ, RZ, RZ ;  /* 0x000000ffff097224 */ /* 0x004fe200078e00ff */
[----:B------:R-:W-:Y:S06]  /*0670*/  @!P0 BRA `(.L_x_305) ;  /* 0x0000000000588947 */ /* 0x000fec0003800000 */
[----:B------:R-:W-:-:S07]  /*0680*/  IMAD.MOV.U32 R9, RZ, RZ, RZ ;  /* 0x000000ffff097224 */ /* 0x000fce00078e00ff */
.L_x_306:
[C---:B012---:R-:W-:Y:S02]  /*0690*/  IMAD R10, R9.reuse, 0x400, R14 ;  /* 0x00000400090a7824 */ /* 0x047fe400078e020e */
[----:B------:R-:W-:-:S03]  /*06a0*/  VIADD R9, R9, 0x10 ;  /* 0x0000001009097836 */ /* 0x000fc60000000000 */
[----:B------:R2:W-:Y:S02]  /*06b0*/  STS [R10+0x200], RZ ;  /* 0x000200ff0a007388 */ /* 0x0005e40000000800 */
[----:B------:R-:W-:Y:S02]  /*06c0*/  ISETP.NE.AND P0, PT, R9, R12, PT ;  /* 0x0000000c0900720c */ /* 0x000fe40003f05270 */
[----:B------:R2:W-:Y:S04]  /*06d0*/  STS [R10+0x600], RZ ;  /* 0x000600ff0a007388 */ /* 0x0005e80000000800 */
        /* <DEDUP_REMOVED lines=13> */
[----:B------:R2:W-:Y:S01]  /*07b0*/  STS [R10+0x3e00], RZ ;  /* 0x003e00ff0a007388 */ /* 0x0005e20000000800 */
[----:B------:R-:W-:Y:S05]  /*07c0*/  @P0 BRA `(.L_x_306) ;  /* 0xfffffffc00b00947 */ /* 0x000fea000383ffff */
[----:B------:R-:W-:-:S07]  /*07d0*/  IMAD.MOV.U32 R9, RZ, RZ, R12 ;  /* 0x000000ffff097224 */ /* 0x000fce00078e000c */
.L_x_305:
[----:B------:R-:W-:Y:S05]  /*07e0*/  @!P1 BRA `(.L_x_300) ;  /* 0x0000000000789947 */ /* 0x000fea0003800000 */
[----:B------:R-:W-:Y:S02]  /*07f0*/  ISETP.GE.U32.AND P0, PT, R11, 0x7, PT ;  /* 0x000000070b00780c */ /* 0x000fe40003f06070 */
[----:B------:R-:W-:-:S11]  /*0800*/  ISETP.NE.AND P1, PT, R6, RZ, PT ;  /* 0x000000ff0600720c */ /* 0x000fd60003f25270 */
[----:B------:R-:W-:Y:S05]  /*0810*/  @!P0 BRA `(.L_x_307) ;  /* 0x0000000000288947 */ /* 0x000fea0003800000 */
[C---:B012---:R-:W-:Y:S02]  /*0820*/  IMAD R10, R9.reuse, 0x400, R14 ;  /* 0x00000400090a7824 */ /* 0x047fe400078e020e */
[----:B------:R-:W-:-:S03]  /*0830*/  VIADD R9, R9, 0x8 ;  /* 0x0000000809097836 */ /* 0x000fc60000000000 */
[----:B------:R3:W-:Y:S04]  /*0840*/  STS [R10+0x200], RZ ;  /* 0x000200ff0a007388 */ /* 0x0007e80000000800 */
[----:B------:R3:W-:Y:S04]  /*0850*/  STS [R10+0x600], RZ ;  /* 0x000600ff0a007388 */ /* 0x0007e80000000800 */
[----:B------:R3:W-:Y:S04]  /*0860*/  STS [R10+0xa00], RZ ;  /* 0x000a00ff0a007388 */ /* 0x0007e80000000800 */
[----:B------:R3:W-:Y:S04]  /*0870*/  STS [R10+0xe00], RZ ;  /* 0x000e00ff0a007388 */ /* 0x0007e80000000800 */
[----:B------:R3:W-:Y:S04]  /*0880*/  STS [R10+0x1200], RZ ;  /* 0x001200ff0a007388 */ /* 0x0007e80000000800 */
[----:B------:R3:W-:Y:S04]  /*0890*/  STS [R10+0x1600], RZ ;  /* 0x001600ff0a007388 */ /* 0x0007e80000000800 */
[----:B------:R3:W-:Y:S04]  /*08a0*/  STS [R10+0x1a00], RZ ;  /* 0x001a00ff0a007388 */ /* 0x0007e80000000800 */
[----:B------:R3:W-:Y:S02]  /*08b0*/  STS [R10+0x1e00], RZ ;  /* 0x001e00ff0a007388 */ /* 0x0007e40000000800 */
.L_x_307:
[----:B------:R-:W-:Y:S05]  /*08c0*/  @!P1 BRA `(.L_x_300) ;  /* 0x0000000000409947 */ /* 0x000fea0003800000 */
[----:B------:R-:W-:Y:S02]  /*08d0*/  ISETP.GE.U32.AND P0, PT, R13, 0x3, PT ;  /* 0x000000030d00780c */ /* 0x000fe40003f06070 */
[----:B------:R-:W-:-:S11]  /*08e0*/  ISETP.NE.AND P1, PT, R7, RZ, PT ;  /* 0x000000ff0700720c */ /* 0x000fd60003f25270 */
[C---:B0123--:R-:W-:Y:S02]  /*08f0*/  @P0 IMAD R10, R9.reuse, 0x400, R14 ;  /* 0x00000400090a0824 */ /* 0x04ffe400078e020e */
[----:B------:R-:W-:-:S03]  /*0900*/  @P0 VIADD R9, R9, 0x4 ;  /* 0x0000000409090836 */ /* 0x000fc60000000000 */
[----:B------:R4:W-:Y:S04]  /*0910*/  @P0 STS [R10+0x200], RZ ;  /* 0x000200ff0a000388 */ /* 0x0009e80000000800 */
[----:B------:R4:W-:Y:S04]  /*0920*/  @P0 STS [R10+0x600], RZ ;  /* 0x000600ff0a000388 */ /* 0x0009e80000000800 */
[----:B------:R4:W-:Y:S04]  /*0930*/  @P0 STS [R10+0xa00], RZ ;  /* 0x000a00ff0a000388 */ /* 0x0009e80000000800 */
[----:B------:R4:W-:Y:S01]  /*0940*/  @P0 STS [R10+0xe00], RZ ;  /* 0x000e00ff0a000388 */ /* 0x0009e20000000800 */
[----:B------:R-:W-:Y:S05]  /*0950*/  @!P1 BRA `(.L_x_300) ;  /* 0x00000000001c9947 */ /* 0x000fea0003800000 */
[----:B------:R-:W-:Y:S01]  /*0960*/  IMAD R9, R9, 0x400, R14 ;  /* 0x0000040009097824 */ /* 0x000fe200078e020e */
[----:B------:R-:W-:-:S04]  /*0970*/  ISETP.NE.AND P0, PT, R7, 0x1, PT ;  /* 0x000000010700780c */ /* 0x000fc80003f05270 */
[----:B------:R0:W-:Y:S09]  /*0980*/  STS [R9+0x200], RZ ;  /* 0x000200ff09007388 */ /* 0x0001f20000000800 */
[----:B0-----:R-:W-:Y:S05]  /*0990*/  @!P0 BRA `(.L_x_300) ;  /* 0x00000000000c8947 */ /* 0x001fea0003800000 */
[----:B------:R-:W-:Y:S01]  /*09a0*/  ISETP.NE.AND P0, PT, R7, 0x2, PT ;  /* 0x000000020700780c */ /* 0x000fe20003f05270 */
[----:B------:R0:W-:-:S12]  /*09b0*/  STS [R9+0x600], RZ ;  /* 0x000600ff09007388 */ /* 0x0001d80000000800 */
[----:B------:R0:W-:Y:S02]  /*09c0*/  @P0 STS [R9+0xa00], RZ ;  /* 0x000a00ff09000388 */ /* 0x0001e40000000800 */
.L_x_300:
[----:B------:R-:W-:Y:S05]  /*09d0*/  BSYNC.RECONVERGENT B0 ;  /* 0x0000000000007941 */ /* 0x000fea0003800200 */
.L_x_299:
[----:B------:R-:W-:Y:S06]  /*09e0*/  BAR.SYNC.DEFER_BLOCKING 0x0 ;  /* 0x0000000000007b1d */ /* 0x000fec0000010000 */
[----:B------:R-:W5:Y:S02]  /*09f0*/  LDCU UR5, c[0x0][0x390] ;  /* 0x00007200ff0577ac */ /* 0x000f640008000800 */
[----:B-----5:R-:W-:-:S04]  /*0a00*/  UIMAD UR5, UR4, -0x40000000, UR5 ;  /* 0xc0000000040578a4 */ /* 0x020fc8000f8e0205 */
[----:B------:R-:W-:-:S04]  /*0a10*/  UISETP.LT.U32.AND UP0, UPT, UR5, 0x40000000, UPT ;  /* 0x400000000500788c */ /* 0x000fc8000bf01070 */
[----:B------:R-:W-:-:S04]  /*0a20*/  USEL UR8, UR5, 0x40000000, UP0 ;  /* 0x4000000005087887 */ /* 0x000fc80008000000 */
[----:B------:R-:W-:Y:S01]  /*0a30*/  UISETP.GE.U32.AND UP0, UPT, UR6, UR8, UPT ;  /* 0x000000080600728c */ /* 0x000fe2000bf06070 */
[----:B------:R-:W-:Y:S08]  /*0a40*/  BAR.SYNC.DEFER_BLOCKING 0x0 ;  /* 0x0000000000007b1d */ /* 0x000ff00000010000 */
[----:B------:R-:W-:Y:S05]  /*0a50*/  BRA.U UP0, `(.L_x_308) ;  /* 0x0000000900f87547 */ /* 0x000fea000b800000 */
[----:B------:R-:W-:-:S05]  /*0a60*/  UMOV UR7, UR6 ;  /* 0x0000000600077c82 */ /* 0x000fca0008000000 */
.L_x_313:
[----:B-----5:R-:W5:Y:S01]  /*0a70*/  LDCU UR5, c[0x0][0x390] ;  /* 0x00007200ff0577ac */ /* 0x020f620008000800 */
[----:B------:R-:W-:Y:S02]  /*0a80*/  ULEA UR9, UR4, UR7, 0x1e ;  /* 0x0000000704097291 */ /* 0x000fe4000f8ef0ff */
[----:B------:R-:W-:-:S04]  /*0a90*/  ULEA UR7, UR14, UR7, 0xb ;  /* 0x000000070e077291 */ /* 0x000fc8000f8e58ff */
[----:B------:R-:W-:Y:S02]  /*0aa0*/  UISETP.GE.U32.AND UP1, UPT, UR7, UR8, UPT ;  /* 0x000000080700728c */ /* 0x000fe4000bf26070 */
[----:B-----5:R-:W-:-:S04]  /*0ab0*/  UIADD3 UR5, UPT, UPT, -UR9, UR5, URZ ;  /* 0x0000000509057290 */ /* 0x020fc8000fffe1ff */
[----:B------:R-:W-:-:S09]  /*0ac0*/  UISETP.GE.U32.AND UP0, UPT, UR5, 0x800, UPT ;  /* 0x000008000500788c */ /* 0x000fd2000bf06070 */
[----:B0-----:R-:W-:Y:S05]  /*0ad0*/  BRA.U !UP0, `(.L_x_309) ;  /* 0x0000000108507547 */ /* 0x001fea000b800000 */
[----:B01234-:R-:W0:Y:S01]  /*0ae0*/  LDC.64 R10, c[0x0][0x388] ;  /* 0x0000e200ff0a7b82 */ /* 0x01fe220000000a00 */
[----:B------:R-:W-:-:S04]  /*0af0*/  VIADD R9, R0, UR9 ;  /* 0x0000000900097c36 */ /* 0x000fc80008000000 */
[----:B0-----:R-:W-:-:S05]  /*0b00*/  IMAD.WIDE.U32 R10, R9, 0x4, R10 ;  /* 0x00000004090a7825 */ /* 0x001fca00078e000a */
        /* <DEDUP_REMOVED lines=17> */
.L_x_309:
[----:B01234-:R-:W0:Y:S01]  /*0c20*/  LDC.64 R10, c[0x0][0x388] ;  /* 0x0000e200ff0a7b82 */ /* 0x01fe220000000a00 */
[C---:B------:R-:W-:Y:S01]  /*0c30*/  ISETP.GE.AND P1, PT, R0.reuse, UR5, PT ;  /* 0x0000000500007c0c */ /* 0x040fe2000bf26270 */
[C---:B------:R-:W-:Y:S02]  /*0c40*/  VIADD R12, R0.reuse, 0x80 ;  /* 0x00000080000c7836 */ /* 0x040fe40000000000 */
[C---:B------:R-:W-:Y:S02]  /*0c50*/  VIADD R14, R0.reuse, 0x100 ;  /* 0x00000100000e7836 */ /* 0x040fe40000000000 */
[----:B------:R-:W-:Y:S01]  /*0c60*/  VIADD R13, R0, 0x180 ;  /* 0x00000180000d7836 */ /* 0x000fe20000000000 */
[----:B------:R-:W-:Y:S01]  /*0c70*/  ISETP.GE.AND P2, PT, R12, UR5, PT ;  /* 0x000000050c007c0c */ /* 0x000fe2000bf46270 */
[----:B------:R-:W-:Y:S01]  /*0c80*/  VIADD R9, R0, UR9 ;  /* 0x0000000900097c36 */ /* 0x000fe20008000000 */
[----:B------:R-:W-:Y:S01]  /*0c90*/  ISETP.GE.AND P3, PT, R14, UR5, PT ;  /* 0x000000050e007c0c */ /* 0x000fe2000bf66270 */
[----:B------:R-:W-:Y:S01]  /*0ca0*/  IMAD.MOV.U32 R22, RZ, RZ, 0x7fffffff ;  /* 0x7fffffffff167424 */ /* 0x000fe200078e00ff */
[----:B------:R-:W-:Y:S01]  /*0cb0*/  ISETP.GE.AND P4, PT, R13, UR5, PT ;  /* 0x000000050d007c0c */ /* 0x000fe2000bf86270 */
[----:B------:R-:W-:-:S02]  /*0cc0*/  VIADD R12, R0, 0x200 ;  /* 0x00000200000c7836 */ /* 0x000fc40000000000 */
[----:B------:R-:W-:Y:S02]  /*0cd0*/  VIADD R13, R0, 0x280 ;  /* 0x00000280000d7836 */ /* 0x000fe40000000000 */
[----:B------:R-:W-:Y:S01]  /*0ce0*/  IMAD.MOV.U32 R21, RZ, RZ, 0x7fffffff ;  /* 0x7fffffffff157424 */ /* 0x000fe200078e00ff */
[----:B------:R-:W-:Y:S01]  /*0cf0*/  ISETP.GE.AND P5, PT, R12, UR5, PT ;  /* 0x000000050c007c0c */ /* 0x000fe2000bfa6270 */
[----:B------:R-:W-:Y:S01]  /*0d00*/  IMAD.MOV.U32 R20, RZ, RZ, 0x7fffffff ;  /* 0x7fffffffff147424 */ /* 0x000fe200078e00ff */
[----:B------:R-:W-:Y:S01]  /*0d10*/  ISETP.GE.AND P0, PT, R13, UR5, PT ;  /* 0x000000050d007c0c */ /* 0x000fe2000bf06270 */
[----:B------:R-:W-:Y:S02]  /*0d20*/  IMAD.MOV.U32 R19, RZ, RZ, 0x7fffffff ;  /* 0x7fffffffff137424 */ /* 0x000fe400078e00ff */
[----:B0-----:R-:W-:-:S04]  /*0d30*/  IMAD.WIDE.U32 R10, R9, 0x4, R10 ;  /* 0x00000004090a7825 */ /* 0x001fc800078e000a */
[C---:B------:R-:W-:Y:S01]  /*0d40*/  VIADD R9, R0.reuse, 0x380 ;  /* 0x0000038000097836 */ /* 0x040fe20000000000 */
[----:B------:R1:W5:Y:S01]  /*0d50*/  @!P1 LDG.E R22, desc[UR12][R10.64] ;  /* 0x0000000c0a169981 */ /* 0x000362000c1e1900 */
[----:B------:R-:W-:-:S03]  /*0d60*/  VIADD R12, R0, 0x480 ;  /* 0x00000480000c7836 */ /* 0x000fc60000000000 */
[----:B------:R-:W-:Y:S01]  /*0d70*/  ISETP.GE.AND P1, PT, R9, UR5, PT ;  /* 0x0000000509007c0c */ /* 0x000fe2000bf26270 */
[----:B------:R1:W5:Y:S01]  /*0d80*/  @!P2 LDG.E R21, desc[UR12][R10.64+0x200] ;  /* 0x0002000c0a15a981 */ /* 0x000362000c1e1900 */
[----:B------:R-:W-:Y:S01]  /*0d90*/  LOP3.LUT R9, R0, 0x400, RZ, 0xfc, !PT ;  /* 0x0000040000097812 */ /* 0x000fe200078efcff */
[----:B------:R-:W-:Y:S01]  /*0da0*/  IMAD.MOV.U32 R18, RZ, RZ, 0x7fffffff ;  /* 0x7fffffffff127424 */ /* 0x000fe200078e00ff */
[----:B------:R-:W-:Y:S01]  /*0db0*/  ISETP.GE.AND P2, PT, R2, UR5, PT ;  /* 0x0000000502007c0c */ /* 0x000fe2000bf46270 */
[----:B------:R1:W5:Y:S01]  /*0dc0*/  @!P3 LDG.E R20, desc[UR12][R10.64+0x400] ;  /* 0x0004000c0a14b981 */ /* 0x000362000c1e1900 */
[----:B------:R-:W-:Y:S01]  /*0dd0*/  ISETP.GE.AND P3, PT, R9, UR5, PT ;  /* 0x0000000509007c0c */ /* 0x000fe2000bf66270 */
[----:B------:R-:W-:Y:S02]  /*0de0*/  IMAD.MOV.U32 R17, RZ, RZ, 0x7fffffff ;  /* 0x7fffffffff117424 */ /* 0x000fe400078e00ff */
[----:B------:R1:W5:Y:S01]  /*0df0*/  @!P4 LDG.E R19, desc[UR12][R10.64+0x600] ;  /* 0x0006000c0a13c981 */ /* 0x000362000c1e1900 */
[----:B------:R-:W-:Y:S01]  /*0e00*/  ISETP.GE.AND P4, PT, R12, UR5, PT ;  /* 0x000000050c007c0c */ /* 0x000fe2000bf86270 */
[----:B------:R-:W-:-:S02]  /*0e10*/  VIADD R9, R0, 0x580 ;  /* 0x0000058000097836 */ /* 0x000fc40000000000 */
[----:B------:R-:W-:Y:S01]  /*0e20*/  VIADD R12, R0, 0x600 ;  /* 0x00000600000c7836 */ /* 0x000fe20000000000 */
[----:B------:R1:W5:Y:S01]  /*0e30*/  @!P5 LDG.E R18, desc[UR12][R10.64+0x800] ;  /* 0x0008000c0a12d981 */ /* 0x000362000c1e1900 */
[----:B------:R-:W-:Y:S01]  /*0e40*/  IMAD.MOV.U32 R16, RZ, RZ, 0x7fffffff ;  /* 0x7fffffffff107424 */ /* 0x000fe200078e00ff */
[----:B------:R-:W-:Y:S01]  /*0e50*/  ISETP.GE.AND P5, PT, R9, UR5, PT ;  /* 0x0000000509007c0c */ /* 0x000fe2000bfa6270 */
[----:B------:R-:W-:Y:S01]  /*0e60*/  IMAD.MOV.U32 R15, RZ, RZ, 0x7fffffff ;  /* 0x7fffffffff0f7424 */ /* 0x000fe200078e00ff */
[----:B------:R1:W5:Y:S01]  /*0e70*/  @!P0 LDG.E R17, desc[UR12][R10.64+0xa00] ;  /* 0x000a000c0a118981 */ /* 0x000362000c1e1900 */
[----:B------:R-:W-:Y:S01]  /*0e80*/  IMAD.MOV.U32 R14, RZ, RZ, 0x7fffffff ;  /* 0x7fffffffff0e7424 */ /* 0x000fe200078e00ff */
[----:B------:R-:W-:Y:S01]  /*0e90*/  ISETP.GE.AND P0, PT, R12, UR5, PT ;  /* 0x000000050c007c0c */ /* 0x000fe2000bf06270 */
[----:B------:R-:W-:Y:S01]  /*0ea0*/  IMAD.MOV.U32 R13, RZ, RZ, 0x7fffffff ;  /* 0x7fffffffff0d7424 */ /* 0x000fe200078e00ff */
[----:B------:R1:W5:Y:S01]  /*0eb0*/  @!P2 LDG.E R16, desc[UR12][R10.64+0xc00] ;  /* 0x000c000c0a10a981 */ /* 0x000362000c1e1900 */
[----:B------:R-:W-:-:S02]  /*0ec0*/  VIADD R9, R0, 0x680 ;  /* 0x0000068000097836 */ /* 0x000fc40000000000 */
[----:B------:R-:W-:Y:S01]  /*0ed0*/  VIADD R12, R0, 0x700 ;  /* 0x00000700000c7836 */ /* 0x000fe20000000000 */
[----:B------:R1:W5:Y:S01]  /*0ee0*/  @!P1 LDG.E R15, desc[UR12][R10.64+0xe00] ;  /* 0x000e000c0a0f9981 */ /* 0x000362000c1e1900 */
[----:B------:R-:W-:Y:S02]  /*0ef0*/  ISETP.GE.AND P2, PT, R3, UR5, PT ;  /* 0x0000000503007c0c */ /* 0x000fe4000bf46270 */
[----:B------:R-:W-:Y:S01]  /*0f00*/  ISETP.GE.AND P1, PT, R9, UR5, PT ;  /* 0x0000000509007c0c */ /* 0x000fe2000bf26270 */
[----:B------:R1:W5:Y:S01]  /*0f10*/  @!P3 LDG.E R14, desc[UR12][R10.64+0x1000] ;  /* 0x0010000c0a0eb981 */ /* 0x000362000c1e1900 */
[----:B------:R-:W-:-:S03]  /*0f20*/  ISETP.GE.AND P3, PT, R12, UR5, PT ;  /* 0x000000050c007c0c */ /* 0x000fc6000bf66270 */
[----:B------:R1:W5:Y:S01]  /*0f30*/  @!P4 LDG.E R13, desc[UR12][R10.64+0x1200] ;  /* 0x0012000c0a0dc981 */ /* 0x000362000c1e1900 */
[----:B------:R-:W-:Y:S01]  /*0f40*/  ISETP.GE.AND P4, PT, R4, UR5, PT ;  /* 0x0000000504007c0c */ /* 0x000fe2000bf86270 */
[----:B------:R-:W-:Y:S02]  /*0f50*/  IMAD.MOV.U32 R12, RZ, RZ, 0x7fffffff ;  /* 0x7fffffffff0c7424 */ /* 0x000fe400078e00ff */
[----:B------:R-:W-:Y:S02]  /*0f60*/  IMAD.MOV.U32 R9, RZ, RZ, 0x7fffffff ;  /* 0x7fffffffff097424 */ /* 0x000fe400078e00ff */
[----:B------:R-:W-:Y:S02]  /*0f70*/  IMAD.MOV.U32 R23, RZ, RZ, 0x7fffffff ;  /* 0x7fffffffff177424 */ /* 0x000fe400078e00ff */
[----:B------:R-:W-:Y:S01]  /*0f80*/  IMAD.MOV.U32 R25, RZ, RZ, 0x7fffffff ;  /* 0x7fffffffff197424 */ /* 0x000fe200078e00ff */
[----:B------:R1:W5:Y:S01]  /*0f90*/  @!P2 LDG.E R12, desc[UR12][R10.64+0x1400] ;  /* 0x0014000c0a0ca981 */ /* 0x000362000c1e1900 */
[----:B------:R-:W-:-:S02]  /*0fa0*/  IMAD.MOV.U32 R24, RZ, RZ, 0x7fffffff ;  /* 0x7fffffffff187424 */ /* 0x000fc400078e00ff */
[----:B------:R-:W-:Y:S01]  /*0fb0*/  IMAD.MOV.U32 R26, RZ, RZ, 0x7fffffff ;  /* 0x7fffffffff1a7424 */ /* 0x000fe200078e00ff */
[----:B------:R1:W5:Y:S04]  /*0fc0*/  @!P5 LDG.E R9, desc[UR12][R10.64+0x1600] ;  /* 0x0016000c0a09d981 */ /* 0x000368000c1e1900 */
[----:B------:R1:W5:Y:S04]  /*0fd0*/  @!P0 LDG.E R23, desc[UR12][R10.64+0x1800] ;  /* 0x0018000c0a178981 */ /* 0x000368000c1e1900 */
[----:B------:R1:W5:Y:S04]  /*0fe0*/  @!P1 LDG.E R25, desc[UR12][R10.64+0x1a00] ;  /* 0x001a000c0a199981 */ /* 0x000368000c1e1900 */
[----:B------:R1:W5:Y:S04]  /*0ff0*/  @!P3 LDG.E R24, desc[UR12][R10.64+0x1c00] ;  /* 0x001c000c0a18b981 */ /* 0x000368000c1e1900 */
[----:B------:R1:W5:Y:S02]  /*1000*/  @!P4 LDG.E R26, desc[UR12][R10.64+0x1e00] ;  /* 0x001e000c0a1ac981 */ /* 0x000364000c1e1900 */
.L_x_310:
[----:B01----:R-:W0:Y:S01]  /*1010*/  LDC R10, c[0x0][0x398] ;  /* 0x0000e600ff0a7b82 */ /* 0x003e220000000800 */
[----:B------:R-:W0:Y:S02]  /*1020*/  LDCU UR5, c[0x0][0x394] ;  /* 0x00007280ff0577ac */ /* 0x000e240008000800 */
[----:B0-----:R-:W-:-:S13]  /*1030*/  ISETP.GT.AND P0, PT, R10, UR5, PT ;  /* 0x000000050a007c0c */ /* 0x001fda000bf04270 */
[----:B------:R-:W-:Y:S05]  /*1040*/  @!P0 BRA `(.L_x_311) ;  /* 0x0000000400788947 */ /* 0x000fea0003800000 */
[----:B------:R-:W0:Y:S01]  /*1050*/  S2UR UR9, SR_CgaCtaId ;  /* 0x00000000000979c3 */ /* 0x000e220000008800 */
[----:B-----5:R-:W-:Y:S01]  /*1060*/  LOP3.LUT R11, R26, 0x80000000, RZ, 0x3c, !PT ;  /* 0x800000001a0b7812 */ /* 0x020fe200078e3cff */
[----:B------:R-:W-:Y:S01]  /*1070*/  UMOV UR5, 0x400 ;  /* 0x0000040000057882 */ /* 0x000fe20000000000 */
[----:B------:R-:W-:Y:S01]  /*1080*/  LOP3.LUT R24, R24, 0x80000000, RZ, 0x3c, !PT ;  /* 0x8000000018187812 */ /* 0x000fe200078e3cff */
[----:B------:R-:W1:Y:S01]  /*1090*/  LDCU UR10, c[0x0][0x394] ;  /* 0x00007280ff0a77ac */ /* 0x000e620008000800 */
[----:B------:R-:W-:Y:S02]  /*10a0*/  LOP3.LUT R25, R25, 0x80000000, RZ, 0x3c, !PT ;  /* 0x8000000019197812 */ /* 0x000fe400078e3cff */
[----:B------:R-:W-:Y:S02]  /*10b0*/  LOP3.LUT R23, R23, 0x80000000, RZ, 0x3c, !PT ;  /* 0x8000000017177812 */ /* 0x000fe400078e3cff */
[----:B------:R-:W-:Y:S02]  /*10c0*/  LOP3.LUT R9, R9, 0x80000000, RZ, 0x3c, !PT ;  /* 0x8000000009097812 */ /* 0x000fe400078e3cff */
[----:B------:R-:W-:-:S02]  /*10d0*/  LOP3.LUT R12, R12, 0x80000000, RZ, 0x3c, !PT ;  /* 0x800000000c0c7812 */ /* 0x000fc400078e3cff */
[----:B------:R-:W-:Y:S02]  /*10e0*/  LOP3.LUT R13, R13, 0x80000000, RZ, 0x3c, !PT ;  /* 0x800000000d0d7812 */ /* 0x000fe400078e3cff */
[----:B------:R-:W-:Y:S02]  /*10f0*/  LOP3.LUT R14, R14, 0x80000000, RZ, 0x3c, !PT ;  /* 0x800000000e0e7812 */ /* 0x000fe400078e3cff */
[----:B------:R-:W-:Y:S02]  /*1100*/  LOP3.LUT R15, R15, 0x80000000, RZ, 0x3c, !PT ;  /* 0x800000000f0f7812 */ /* 0x000fe400078e3cff */
[----:B------:R-:W-:Y:S02]  /*1110*/  LOP3.LUT R16, R16, 0x80000000, RZ, 0x3c, !PT ;  /* 0x8000000010107812 */ /* 0x000fe400078e3cff */
[----:B------:R-:W-:Y:S02]  /*1120*/  LOP3.LUT R17, R17, 0x80000000, RZ, 0x3c, !PT ;  /* 0x8000000011117812 */ /* 0x000fe400078e3cff */
[----:B------:R-:W-:Y:S01]  /*1130*/  LOP3.LUT R18, R18, 0x80000000, RZ, 0x3c, !PT ;  /* 0x8000000012127812 */ /* 0x000fe200078e3cff */
[----:B0-----:R-:W-:Y:S01]  /*1140*/  ULEA UR9, UR9, UR5, 0x18 ;  /* 0x0000000509097291 */ /* 0x001fe2000f8ec0ff */
[----:B------:R-:W-:-:S02]  /*1150*/  LOP3.LUT R19, R19, 0x80000000, RZ, 0x3c, !PT ;  /* 0x8000000013137812 */ /* 0x000fc400078e3cff */
[----:B------:R-:W-:Y:S01]  /*1160*/  LOP3.LUT R20, R20, 0x80000000, RZ, 0x3c, !PT ;  /* 0x8000000014147812 */ /* 0x000fe200078e3cff */
[----:B------:R-:W-:Y:S01]  /*1170*/  UMOV UR5, URZ ;  /* 0x000000ff00057c82 */ /* 0x000fe20008000000 */
[----:B------:R-:W-:Y:S02]  /*1180*/  LOP3.LUT R21, R21, 0x80000000, RZ, 0x3c, !PT ;  /* 0x8000000015157812 */ /* 0x000fe400078e3cff */
[----:B-1----:R-:W-:-:S07]  /*1190*/  LOP3.LUT R22, R22, 0x80000000, RZ, 0x3c, !PT ;  /* 0x8000000016167812 */ /* 0x002fce00078e3cff */
.L_x_312:
[----:B------:R-:W-:Y:S01]  /*11a0*/  IMAD R27, RZ, RZ, -UR10 ;  /* 0x8000000aff1b7e24 */ /* 0x000fe2000f8e02ff */
[----:B------:R-:W-:Y:S01]  /*11b0*/  ULEA UR11, UR5, UR9, 0xa ;  /* 0x00000009050b7291 */ /* 0x000fe2000f8e50ff */
[----:B0-----:R-:W-:Y:S01]  /*11c0*/  SHF.R.U32.HI R29, RZ, UR10, R21 ;  /* 0x0000000aff1d7c19 */ /* 0x001fe20008011615 */
[----:B------:R-:W-:Y:S01]  /*11d0*/  UIADD3 UR5, UPT, UPT, UR5, 0x1, URZ ;  /* 0x0000000105057890 */ /* 0x000fe2000fffe0ff */
[----:B------:R-:W-:Y:S02]  /*11e0*/  SHF.R.U32.HI R28, RZ, UR10, R20 ;  /* 0x0000000aff1c7c19 */ /* 0x000fe40008011614 */
[----:B------:R-:W-:Y:S01]  /*11f0*/  VIADDMNMX R26, R27, R10, 0x8, PT ;  /* 0x000000081b1a7446 */ /* 0x000fe2000380010a */
[----:B------:R-:W-:-:S05]  /*1200*/  IMAD.MOV.U32 R27, RZ, RZ, -0x1 ;  /* 0xffffffffff1b7424 */ /* 0x000fca00078e00ff */
[----:B------:R-:W-:Y:S02]  /*1210*/  SHF.L.U32 R26, R27, R26, RZ ;  /* 0x0000001a1b1a7219 */ /* 0x000fe400000006ff */
[----:B------:R-:W-:Y:S02]  /*1220*/  SHF.R.U32.HI R27, RZ, UR10, R22 ;  /* 0x0000000aff1b7c19 */ /* 0x000fe40008011616 */
[-C--:B------:R-:W-:Y:S02]  /*1230*/  LOP3.LUT R29, R29, R26.reuse, RZ, 0x30, !PT ;  /* 0x0000001a1d1d7212 */ /* 0x080fe400078e30ff */
[-C--:B------:R-:W-:Y:S02]  /*1240*/  LOP3.LUT R27, R27, R26.reuse, RZ, 0x30, !PT ;  /* 0x0000001a1b1b7212 */ /* 0x080fe400078e30ff */
[----:B------:R-:W-:Y:S02]  /*1250*/  LOP3.LUT R28, R28, R26, RZ, 0x30, !PT ;  /* 0x0000001a1c1c7212 */ /* 0x000fe400078e30ff */
[----:B------:R-:W-:-:S02]  /*1260*/  LEA R27, R27, UR11, 0x2 ;  /* 0x0000000b1b1b7c11 */ /* 0x000fc4000f8e10ff */
[----:B------:R-:W-:Y:S02]  /*1270*/  LEA R29, R29, UR11, 0x2 ;  /* 0x0000000b1d1d7c11 */ /* 0x000fe4000f8e10ff */
[----:B------:R-:W-:Y:S01]  /*1280*/  LEA R28, R28, UR11, 0x2 ;  /* 0x0000000b1c1c7c11 */ /* 0x000fe2000f8e10ff */
[----:B------:R0:W-:Y:S04]  /*1290*/  ATOMS.POPC.INC.32 RZ, [R27+URZ] ;  /* 0x000000001bff7f8c */ /* 0x0001e8000d8000ff */
[----:B------:R-:W-:Y:S01]  /*12a0*/  ATOMS.POPC.INC.32 RZ, [R29+URZ] ;  /* 0x000000001dff7f8c */ /* 0x000fe2000d8000ff */
[----:B0-----:R-:W-:-:S03]  /*12b0*/  SHF.R.U32.HI R27, RZ, UR10, R19 ;  /* 0x0000000aff1b7c19 */ /* 0x001fc60008011613 */
[----:B------:R-:W-:Y:S01]  /*12c0*/  ATOMS.POPC.INC.32 RZ, [R28+URZ] ;  /* 0x000000001cff7f8c */ /* 0x000fe2000d8000ff */
[----:B------:R-:W-:-:S04]  /*12d0*/  LOP3.LUT R27, R27, R26, RZ, 0x30, !PT ;  /* 0x0000001a1b1b7212 */ /* 0x000fc800078e30ff */
[----:B------:R-:W-:-:S05]  /*12e0*/  LEA R27, R27, UR11, 0x2 ;  /* 0x0000000b1b1b7c11 */ /* 0x000fca000f8e10ff */
[----:B------:R0:W-:Y:S02]  /*12f0*/  ATOMS.POPC.INC.32 RZ, [R27+URZ] ;  /* 0x000000001bff7f8c */ /* 0x0001e4000d8000ff */
[----:B0-----:R-:W-:-:S04]  /*1300*/  SHF.R.U32.HI R27, RZ, UR10, R18 ;  /* 0x0000000aff1b7c19 */ /* 0x001fc80008011612 */
[----:B------:R-:W-:-:S04]  /*1310*/  LOP3.LUT R27, R27, R26, RZ, 0x30, !PT ;  /* 0x0000001a1b1b7212 */ /* 0x000fc800078e30ff */
[----:B------:R-:W-:Y:S02]  /*1320*/  LEA R29, R27, UR11, 0x2 ;  /* 0x0000000b1b1d7c11 */ /* 0x000fe4000f8e10ff */
[----:B------:R-:W-:-:S03]  /*1330*/  SHF.R.U32.HI R27, RZ, UR10, R17 ;  /* 0x0000000aff1b7c19 */ /* 0x000fc60008011611 */
[----:B------:R-:W-:Y:S01]  /*1340*/  ATOMS.POPC.INC.32 RZ, [R29+URZ] ;  /* 0x000000001dff7f8c */ /* 0x000fe2000d8000ff */
[----:B------:R-:W-:-:S04]  /*1350*/  LOP3.LUT R27, R27, R26, RZ, 0x30, !PT ;  /* 0x0000001a1b1b7212 */ /* 0x000fc800078e30ff */
[----:B------:R-:W-:Y:S02]  /*1360*/  LEA R28, R27, UR11, 0x2 ;  /* 0x0000000b1b1c7c11 */ /* 0x000fe4000f8e10ff */
[----:B------:R-:W-:-:S03]  /*1370*/  SHF.R.U32.HI R27, RZ, UR10, R16 ;  /* 0x0000000aff1b7c19 */ /* 0x000fc60008011610 */
        /* <DEDUP_REMOVED lines=32> */
[----:B------:R0:W-:Y:S01]  /*1580*/  ATOMS.POPC.INC.32 RZ, [R29+URZ] ;  /* 0x000000001dff7f8c */ /* 0x0001e2000d8000ff */
[----:B------:R-:W-:-:S04]  /*1590*/  LOP3.LUT R27, R27, R26, RZ, 0x30, !PT ;  /* 0x0000001a1b1b7212 */ /* 0x000fc800078e30ff */
[----:B------:R-:W-:Y:S02]  /*15a0*/  LEA R28, R27, UR11, 0x2 ;  /* 0x0000000b1b1c7c11 */ /* 0x000fe4000f8e10ff */
[----:B------:R-:W-:Y:S01]  /*15b0*/  SHF.R.U32.HI R27, RZ, UR10, R11 ;  /* 0x0000000aff1b7c19 */ /* 0x000fe2000801160b */
[----:B------:R-:W-:Y:S02]  /*15c0*/  UIADD3 UR10, UPT, UPT, UR10, 0x8, URZ ;  /* 0x000000080a0a7890 */ /* 0x000fe4000fffe0ff */
[----:B------:R0:W-:Y:S01]  /*15d0*/  ATOMS.POPC.INC.32 RZ, [R28+URZ] ;  /* 0x000000001cff7f8c */ /* 0x0001e2000d8000ff */
[----:B------:R-:W-:-:S03]  /*15e0*/  LOP3.LUT R26, R27, R26, RZ, 0x30, !PT ;  /* 0x0000001a1b1a7212 */ /* 0x000fc600078e30ff */
[----:B------:R-:W-:Y:S02]  /*15f0*/  ISETP.LE.AND P0, PT, R10, UR10, PT ;  /* 0x0000000a0a007c0c */ /* 0x000fe4000bf03270 */
[----:B------:R-:W-:-:S05]  /*1600*/  LEA R26, R26, UR11, 0x2 ;  /* 0x0000000b1a1a7c11 */ /* 0x000fca000f8e10ff */
[----:B------:R0:W-:Y:S06]  /*1610*/  ATOMS.POPC.INC.32 RZ, [R26+URZ] ;  /* 0x000000001aff7f8c */ /* 0x0001ec000d8000ff */
[----:B------:R-:W-:Y:S05]  /*1620*/  @!P0 BRA `(.L_x_312) ;  /* 0xfffffff800dc8947 */ /* 0x000fea000383ffff */
.L_x_311:
[----:B------:R-:W-:Y:S05]  /*1630*/  BRA.U !UP1, `(.L_x_313) ;  /* 0xfffffff5090c7547 */ /* 0x000fea000b83ffff */
.L_x_308:
[----:B------:R-:W-:Y:S01]  /*1640*/  BAR.SYNC.DEFER_BLOCKING 0x0 ;  /* 0x0000000000007b1d */ /* 0x000fe20000010000 */
[----:B------:R-:W-:-:S05]  /*1650*/  ISETP.NE.AND P0, PT, R8, RZ, PT ;  /* 0x000000ff0800720c */ /* 0x000fca0003f05270 */
[----:B------:R-:W-:Y:S08]  /*1660*/  BSSY.RECONVERGENT B0, `(.L_x_314) ;  /* 0x0000141000007945 */ /* 0x000ff00003800200 */
[----:B------:R-:W-:Y:S05]  /*1670*/  @P0 BRA `(.L_x_315) ;  /* 0x0000001000fc0947 */ /* 0x000fea0003800000 */
[----:B0-2--5:R-:W0:Y:S01]  /*1680*/  LDC R9, c[0x0][0x398] ;  /* 0x0000e600ff097b82 */ /* 0x025e220000000800 */
[----:B------:R-:W-:Y:S01]  /*1690*/  ISETP.GE.U32.AND P0, PT, R5, 0x7, PT ;  /* 0x000000070500780c */ /* 0x000fe20003f06070 */
[----:B------:R-:W-:-:S06]  /*16a0*/  UMOV UR5, 0x400 ;  /* 0x0000040000057882 */ /* 0x000fcc0000000000 */
[----:B-1-34-:R-:W0:Y:S08]  /*16b0*/  LDC R10, c[0x0][0x394] ;  /* 0x0000e500ff0a7b82 */ /* 0x01ae300000000800 */
        /* <DEDUP_REMOVED lines=10> */
[----:B------:R-:W0:Y:S01]  /*1760*/  LDC.64 R14, c[0x0][0x380] ;  /* 0x0000e000ff0e7b82 */ /* 0x000e220000000a00 */
[----:B------:R-:W-:-:S07]  /*1770*/  IMAD.MOV.U32 R9, RZ, RZ, RZ ;  /* 0x000000ffff097224 */ /* 0x000fce00078e00ff */
.L_x_333:
[----:B01234-:R-:W-:Y:S01]  /*1780*/  IMAD R16, R9, 0x400, R10 ;  /* 0x0000040009107824 */ /* 0x01ffe200078e020a */
[----:B------:R-:W-:Y:S04]  /*1790*/  BSSY.RECONVERGENT B1, `(.L_x_317) ;  /* 0x000000e000017945 */ /* 0x000fe80003800200 */
[----:B------:R-:W1:Y:S04]  /*17a0*/  LDS R29, [R16] ;  /* 0x00000000101d7984 */ /* 0x000e680000000800 */
[----:B------:R2:W3:Y:S04]  /*17b0*/  LDS R27, [R16+0x400] ;  /* 0x00040000101b7984 */ /* 0x0004e80000000800 */
[----:B------:R2:W4:Y:S04]  /*17c0*/  LDS R25, [R16+0x800] ;  /* 0x0008000010197984 */ /* 0x0005280000000800 */
[----:B------:R2:W0:Y:S04]  /*17d0*/  LDS R23, [R16+0xc00] ;  /* 0x000c000010177984 */ /* 0x0004280000000800 */
[----:B------:R2:W0:Y:S04]  /*17e0*/  LDS R21, [R16+0x1000] ;  /* 0x0010000010157984 */ /* 0x0004280000000800 */
[----:B------:R2:W0:Y:S04]  /*17f0*/  LDS R19, [R16+0x1400] ;  /* 0x0014000010137984 */ /* 0x0004280000000800 */
[----:B------:R2:W0:Y:S04]  /*1800*/  LDS R13, [R16+0x1800] ;  /* 0x00180000100d7984 */ /* 0x0004280000000800 */
[----:B------:R2:W0:Y:S01]  /*1810*/  LDS R18, [R16+0x1c00] ;  /* 0x001c000010127984 */ /* 0x0004220000000800 */
[----:B-1----:R-:W-:-:S13]  /*1820*/  ISETP.NE.AND P0, PT, R29, RZ, PT ;  /* 0x000000ff1d00720c */ /* 0x002fda0003f05270 */
[----:B--234-:R-:W-:Y:S05]  /*1830*/  @!P0 BRA `(.L_x_318) ;  /* 0x00000000000c8947 */ /* 0x01cfea0003800000 */
[----:B------:R-:W-:-:S04]  /*1840*/  IMAD R17, R9, 0x100, R0 ;  /* 0x0000010009117824 */ /* 0x000fc800078e0200 */
[----:B0-----:R-:W-:-:S05]  /*1850*/  IMAD.WIDE.U32 R16, R17, 0x4, R14 ;  /* 0x0000000411107825 */ /* 0x001fca00078e000e */
[----:B------:R1:W-:Y:S02]  /*1860*/  REDG.E.ADD.STRONG.GPU desc[UR12][R16.64], R29 ;  /* 0x0000001d1000798e */ /* 0x0003e4000c12e10c */
.L_x_318:
[----:B------:R-:W-:Y:S05]  /*1870*/  BSYNC.RECONVERGENT B1 ;  /* 0x0000000000017941 */ /* 0x000fea0003800200 */
.L_x_317:
[----:B------:R-:W-:Y:S01]  /*1880*/  ISETP.NE.AND P6, PT, R27, RZ, PT ;  /* 0x000000ff1b00720c */ /* 0x000fe20003fc5270 */
[----:B------:R-:W-:Y:S01]  /*1890*/  BSSY.RECONVERGENT B1, `(.L_x_319) ;  /* 0x000000c000017945 */ /* 0x000fe20003800200 */
[----:B------:R-:W-:Y:S02]  /*18a0*/  ISETP.NE.AND P0, PT, R25, RZ, PT ;  /* 0x000000ff1900720c */ /* 0x000fe40003f05270 */
[----:B0-----:R-:W-:Y:S02]  /*18b0*/  ISETP.NE.AND P1, PT, R23, RZ, PT ;  /* 0x000000ff1700720c */ /* 0x001fe40003f25270 */
[----:B------:R-:W-:Y:S02]  /*18c0*/  ISETP.NE.AND P2, PT, R21, RZ, PT ;  /* 0x000000ff1500720c */ /* 0x000fe40003f45270 */
[----:B------:R-:W-:Y:S02]  /*18d0*/  ISETP.NE.AND P3, PT, R19, RZ, PT ;  /* 0x000000ff1300720c */ /* 0x000fe40003f65270 */
[----:B------:R-:W-:-:S02]  /*18e0*/  ISETP.NE.AND P4, PT, R13, RZ, PT ;  /* 0x000000ff0d00720c */ /* 0x000fc40003f85270 */
[----:B------:R-:W-:Y:S01]  /*18f0*/  ISETP.NE.AND P5, PT, R18, RZ, PT ;  /* 0x000000ff1200720c */ /* 0x000fe20003fa5270 */
[----:B------:R-:W-:-:S12]  /*1900*/  @!P6 BRA `(.L_x_320) ;  /* 0x000000000010e947 */ /* 0x000fd80003800000 */
[----:B-1----:R-:W-:-:S04]  /*1910*/  IMAD R17, R9, 0x100, R0 ;  /* 0x0000010009117824 */ /* 0x002fc800078e0200 */
[----:B------:R-:W-:-:S04]  /*1920*/  VIADD R17, R17, 0x100 ;  /* 0x0000010011117836 */ /* 0x000fc80000000000 */
[----:B------:R-:W-:-:S05]  /*1930*/  IMAD.WIDE.U32 R16, R17, 0x4, R14 ;  /* 0x0000000411107825 */ /* 0x000fca00078e000e */
[----:B------:R0:W-:Y:S02]  /*1940*/  REDG.E.ADD.STRONG.GPU desc[UR12][R16.64], R27 ;  /* 0x0000001b1000798e */ /* 0x0001e4000c12e10c */
.L_x_320:
[----:B------:R-:W-:Y:S05]  /*1950*/  BSYNC.RECONVERGENT B1 ;  /* 0x0000000000017941 */ /* 0x000fea0003800200 */
.L_x_319:
[----:B------:R-:W-:Y:S04]  /*1960*/  BSSY.RECONVERGENT B1, `(.L_x_321) ;  /* 0x0000006000017945 */ /* 0x000fe80003800200 */
[----:B------:R-:W-:Y:S05]  /*1970*/  @!P0 BRA `(.L_x_322) ;  /* 0x0000000000108947 */ /* 0x000fea0003800000 */
[----:B01----:R-:W-:-:S04]  /*1980*/  IMAD R17, R9, 0x100, R0 ;  /* 0x0000010009117824 */ /* 0x003fc800078e0200 */
[----:B------:R-:W-:-:S04]  /*1990*/  VIADD R17, R17, 0x200 ;  /* 0x0000020011117836 */ /* 0x000fc80000000000 */
[----:B------:R-:W-:-:S05]  /*19a0*/  IMAD.WIDE.U32 R16, R17, 0x4, R14 ;  /* 0x0000000411107825 */ /* 0x000fca00078e000e */
[----:B------:R2:W-:Y:S02]  /*19b0*/  REDG.E.ADD.STRONG.GPU desc[UR12][R16.64], R25 ;  /* 0x000000191000798e */ /* 0x0005e4000c12e10c */
.L_x_322:
[----:B------:R-:W-:Y:S05]  /*19c0*/  BSYNC.RECONVERGENT B1 ;  /* 0x0000000000017941 */ /* 0x000fea0003800200 */
.L_x_321:
[----:B------:R-:W-:Y:S04]  /*19d0*/  BSSY.RECONVERGENT B1, `(.L_x_323) ;  /* 0x0000006000017945 */ /* 0x000fe80003800200 */
[----:B------:R-:W-:Y:S05]  /*19e0*/  @!P1 BRA `(.L_x_324) ;  /* 0x0000000000109947 */ /* 0x000fea0003800000 */
[----:B012---:R-:W-:-:S04]  /*19f0*/  IMAD R17, R9, 0x100, R0 ;  /* 0x0000010009117824 */ /* 0x007fc800078e0200 */
[----:B------:R-:W-:-:S04]  /*1a00*/  VIADD R17, R17, 0x300 ;  /* 0x0000030011117836 */ /* 0x000fc80000000000 */
[----:B------:R-:W-:-:S05]  /*1a10*/  IMAD.WIDE.U32 R16, R17, 0x4, R14 ;  /* 0x0000000411107825 */ /* 0x000fca00078e000e */
[----:B------:R3:W-:Y:S02]  /*1a20*/  REDG.E.ADD.STRONG.GPU desc[UR12][R16.64], R23 ;  /* 0x000000171000798e */ /* 0x0007e4000c12e10c */
.L_x_324:
[----:B------:R-:W-:Y:S05]  /*1a30*/  BSYNC.RECONVERGENT B1 ;  /* 0x0000000000017941 */ /* 0x000fea0003800200 */
.L_x_323:
[----:B------:R-:W-:Y:S04]  /*1a40*/  BSSY.RECONVERGENT B1, `(.L_x_325) ;  /* 0x0000006000017945 */ /* 0x000fe80003800200 */
[----:B------:R-:W-:Y:S05]  /*1a50*/  @!P2 BRA `(.L_x_326) ;  /* 0x000000000010a947 */ /* 0x000fea0003800000 */
[----:B0123--:R-:W-:-:S04]  /*1a60*/  IMAD R17, R9, 0x100, R0 ;  /* 0x0000010009117824 */ /* 0x00ffc800078e0200 */
[----:B------:R-:W-:-:S04]  /*1a70*/  VIADD R17, R17, 0x400 ;  /* 0x0000040011117836 */ /* 0x000fc80000000000 */
[----:B------:R-:W-:-:S05]  /*1a80*/  IMAD.WIDE.U32 R16, R17, 0x4, R14 ;  /* 0x0000000411107825 */ /* 0x000fca00078e000e */
[----:B------:R4:W-:Y:S02]  /*1a90*/  REDG.E.ADD.STRONG.GPU desc[UR12][R16.64], R21 ;  /* 0x000000151000798e */ /* 0x0009e4000c12e10c */
.L_x_326:
[----:B------:R-:W-:Y:S05]  /*1aa0*/  BSYNC.RECONVERGENT B1 ;  /* 0x0000000000017941 */ /* 0x000fea0003800200 */
.L_x_325:
[----:B------:R-:W-:Y:S04]  /*1ab0*/  BSSY.RECONVERGENT B1, `(.L_x_327) ;  /* 0x0000006000017945 */ /* 0x000fe80003800200 */
[----:B------:R-:W-:Y:S05]  /*1ac0*/  @!P3 BRA `(.L_x_328) ;  /* 0x000000000010b947 */ /* 0x000fea0003800000 */
[----:B01234-:R-:W-:-:S04]  /*1ad0*/  IMAD R17, R9, 0x100, R0 ;  /* 0x0000010009117824 */ /* 0x01ffc800078e0200 */
[----:B------:R-:W-:-:S04]  /*1ae0*/  VIADD R17, R17, 0x500 ;  /* 0x0000050011117836 */ /* 0x000fc80000000000 */
[----:B------:R-:W-:-:S05]  /*1af0*/  IMAD.WIDE.U32 R16, R17, 0x4, R14 ;  /* 0x0000000411107825 */ /* 0x000fca00078e000e */
[----:B------:R0:W-:Y:S02]  /*1b00*/  REDG.E.ADD.STRONG.GPU desc[UR12][R16.64], R19 ;  /* 0x000000131000798e */ /* 0x0001e4000c12e10c */
.L_x_328:
[----:B------:R-:W-:Y:S05]  /*1b10*/  BSYNC.RECONVERGENT B1 ;  /* 0x0000000000017941 */ /* 0x000fea0003800200 */
.L_x_327:
[----:B------:R-:W-:Y:S04]  /*1b20*/  BSSY.RECONVERGENT B1, `(.L_x_329) ;  /* 0x0000006000017945 */ /* 0x000fe80003800200 */
[----:B------:R-:W-:Y:S05]  /*1b30*/  @!P4 BRA `(.L_x_330) ;  /* 0x000000000010c947 */ /* 0x000fea0003800000 */
[----:B01234-:R-:W-:-:S04]  /*1b40*/  IMAD R17, R9, 0x100, R0 ;  /* 0x0000010009117824 */ /* 0x01ffc800078e0200 */
[----:B------:R-:W-:-:S04]  /*1b50*/  VIADD R17, R17, 0x600 ;  /* 0x0000060011117836 */ /* 0x000fc80000000000 */
[----:B------:R-:W-:-:S05]  /*1b60*/  IMAD.WIDE.U32 R16, R17, 0x4, R14 ;  /* 0x0000000411107825 */ /* 0x000fca00078e000e */
[----:B------:R0:W-:Y:S02]  /*1b70*/  REDG.E.ADD.STRONG.GPU desc[UR12][R16.64], R13 ;  /* 0x0000000d1000798e */ /* 0x0001e4000c12e10c */
.L_x_330:
[----:B------:R-:W-:Y:S05]  /*1b80*/  BSYNC.RECONVERGENT B1 ;  /* 0x0000000000017941 */ /* 0x000fea0003800200 */
.L_x_329:
[----:B------:R-:W-:Y:S04]  /*1b90*/  BSSY.RECONVERGENT B1, `(.L_x_331) ;  /* 0x0000006000017945 */ /* 0x000fe80003800200 */
[----:B------:R-:W-:Y:S05]  /*1ba0*/  @!P5 BRA `(.L_x_332) ;  /* 0x000000000010d947 */ /* 0x000fea0003800000 */
[----:B01234-:R-:W-:-:S04]  /*1bb0*/  IMAD R17, R9, 0x100, R0 ;  /* 0x0000010009117824 */ /* 0x01ffc800078e0200 */
[----:B------:R-:W-:-:S04]  /*1bc0*/  VIADD R17, R17, 0x700 ;  /* 0x0000070011117836 */ /* 0x000fc80000000000 */
[----:B------:R-:W-:-:S05]  /*1bd0*/  IMAD.WIDE.U32 R16, R17, 0x4, R14 ;  /* 0x0000000411107825 */ /* 0x000fca00078e000e */
[----:B------:R0:W-:Y:S02]  /*1be0*/  REDG.E.ADD.STRONG.GPU desc[UR12][R16.64], R18 ;  /* 0x000000121000798e */ /* 0x0001e4000c12e10c */
.L_x_332:
[----:B------:R-:W-:Y:S05]  /*1bf0*/  BSYNC.RECONVERGENT B1 ;  /* 0x0000000000017941 */ /* 0x000fea0003800200 */
.L_x_331:
[----:B------:R-:W-:-:S05]  /*1c00*/  VIADD R9, R9, 0x8 ;  /* 0x0000000809097836 */ /* 0x000fca0000000000 */
[----:B------:R-:W-:-:S13]  /*1c10*/  ISETP.NE.AND P0, PT, R9, R11, PT ;  /* 0x0000000b0900720c */ /* 0x000fda0003f05270 */
[----:B------:R-:W-:Y:S05]  /*1c20*/  @P0 BRA `(.L_x_333) ;  /* 0xfffffff800d40947 */ /* 0x000fea000383ffff */
[----:B------:R-:W-:-:S07]  /*1c30*/  IMAD.MOV.U32 R9, RZ, RZ, R11 ;  /* 0x000000ffff097224 */ /* 0x000fce00078e000b */
.L_x_316:
[C---:B------:R-:W-:Y:S01]  /*1c40*/  ISETP.NE.AND P0, PT, R6.reuse, RZ, PT ;  /* 0x000000ff0600720c */ /* 0x040fe20003f05270 */
[----:B0-----:R-:W-:Y:S01]  /*1c50*/  VIADD R13, R6, 0xffffffff ;  /* 0xffffffff060d7836 */ /* 0x001fe20000000000 */
[----:B------:R-:W-:Y:S01]  /*1c60*/  LOP3.LUT R12, R12, 0x1, RZ, 0xc0, !PT ;  /* 0x000000010c0c7812 */ /* 0x000fe200078ec0ff */
[----:B-1234-:R-:W-:-:S10]  /*1c70*/  VIADD R16, R7, 0xffffffff ;  /* 0xffffffff07107836 */ /* 0x01efd40000000000 */
[----:B------:R-:W-:Y:S05]  /*1c80*/  @!P0 BRA `(.L_x_334) ;  /* 0x0000000400408947 */ /* 0x000fea0003800000 */
[----:B------:R-:W-:-:S13]  /*1c90*/  ISETP.GE.U32.AND P0, PT, R13, 0x3, PT ;  /* 0x000000030d00780c */ /* 0x000fda0003f06070 */
[----:B------:R-:W-:Y:S05]  /*1ca0*/  @!P0 BRA `(.L_x_335) ;  /* 0x0000000000a48947 */ /* 0x000fea0003800000 */
[----:B------:R-:W-:Y:S01]  /*1cb0*/  IMAD R14, R9, 0x400, R10 ;  /* 0x00000400090e7824 */ /* 0x000fe200078e020a */
[----:B------:R-:W-:Y:S04]  /*1cc0*/  BSSY.RECONVERGENT B1, `(.L_x_336) ;  /* 0x000000e000017945 */ /* 0x000fe80003800200 */
[----:B------:R-:W0:Y:S04]  /*1cd0*/  LDS R25, [R14] ;  /* 0x000000000e197984 */ /* 0x000e280000000800 */
[----:B------:R-:W1:Y:S04]  /*1ce0*/  LDS R21, [R14+0x400] ;  /* 0x000400000e157984 */ /* 0x000e680000000800 */
[----:B------:R-:W2:Y:S04]  /*1cf0*/  LDS R19, [R14+0x800] ;  /* 0x000800000e137984 */ /* 0x000ea80000000800 */
[----:B------:R-:W3:Y:S01]  /*1d00*/  LDS R17, [R14+0xc00] ;  /* 0x000c00000e117984 */ /* 0x000ee20000000800 */
[----:B0-----:R-:W-:-:S02]  /*1d10*/  ISETP.NE.AND P0, PT, R25, RZ, PT ;  /* 0x000000ff1900720c */ /* 0x001fc40003f05270 */
[----:B-1----:R-:W-:Y:S02]  /*1d20*/  ISETP.NE.AND P1, PT, R21, RZ, PT ;  /* 0x000000ff1500720c */ /* 0x002fe40003f25270 */
[----:B--2---:R-:W-:Y:S02]  /*1d30*/  ISETP.NE.AND P2, PT, R19, RZ, PT ;  /* 0x000000ff1300720c */ /* 0x004fe40003f45270 */
[----:B---3--:R-:W-:-:S07]  /*1d40*/  ISETP.NE.AND P3, PT, R17, RZ, PT ;  /* 0x000000ff1100720c */ /* 0x008fce0003f65270 */
[----:B------:R-:W-:Y:S06]  /*1d50*/  @!P0 BRA `(.L_x_337) ;  /* 0x0000000000108947 */ /* 0x000fec0003800000 */
[----:B------:R-:W0:Y:S01]  /*1d60*/  LDC.64 R14, c[0x0][0x380] ;  /* 0x0000e000ff0e7b82 */ /* 0x000e220000000a00 */
[----:B------:R-:W-:-:S04]  /*1d70*/  IMAD R23, R9, 0x100, R0 ;  /* 0x0000010009177824 */ /* 0x000fc800078e0200 */
[----:B0-----:R-:W-:-:S05]  /*1d80*/  IMAD.WIDE.U32 R14, R23, 0x4, R14 ;  /* 0x00000004170e7825 */ /* 0x001fca00078e000e */
[----:B------:R0:W-:Y:S02]  /*1d90*/  REDG.E.ADD.STRONG.GPU desc[UR12][R14.64], R25 ;  /* 0x000000190e00798e */ /* 0x0001e4000c12e10c */
.L_x_337:
[----:B------:R-:W-:Y:S05]  /*1da0*/  BSYNC.RECONVERGENT B1 ;  /* 0x0000000000017941 */ /* 0x000fea0003800200 */
.L_x_336:
[----:B------:R-:W-:Y:S04]  /*1db0*/  BSSY.RECONVERGENT B1, `(.L_x_338) ;  /* 0x0000007000017945 */ /* 0x000fe80003800200 */
[----:B------:R-:W-:Y:S05]  /*1dc0*/  @!P1 BRA `(.L_x_339) ;  /* 0x0000000000149947 */ /* 0x000fea0003800000 */
[----:B0-----:R-:W0:Y:S01]  /*1dd0*/  LDC.64 R14, c[0x0][0x380] ;  /* 0x0000e000ff0e7b82 */ /* 0x001e220000000a00 */
[----:B------:R-:W-:-:S04]  /*1de0*/  IMAD R23, R9, 0x100, R0 ;  /* 0x0000010009177824 */ /* 0x000fc800078e0200 */
[----:B------:R-:W-:-:S04]  /*1df0*/  VIADD R23, R23, 0x100 ;  /* 0x0000010017177836 */ /* 0x000fc80000000000 */
[----:B0-----:R-:W-:-:S05]  /*1e00*/  IMAD.WIDE.U32 R14, R23, 0x4, R14 ;  /* 0x00000004170e7825 */ /* 0x001fca00078e000e */
[----:B------:R1:W-:Y:S02]  /*1e10*/  REDG.E.ADD.STRONG.GPU desc[UR12][R14.64], R21 ;  /* 0x000000150e00798e */ /* 0x0003e4000c12e10c */
.L_x_339:
[----:B------:R-:W-:Y:S05]  /*1e20*/  BSYNC.RECONVERGENT B1 ;  /* 0x0000000000017941 */ /* 0x000fea0003800200 */
.L_x_338:
[----:B------:R-:W-:Y:S04]  /*1e30*/  BSSY.RECONVERGENT B1, `(.L_x_340) ;  /* 0x0000007000017945 */ /* 0x000fe80003800200 */
[----:B------:R-:W-:Y:S05]  /*1e40*/  @!P2 BRA `(.L_x_341) ;  /* 0x000000000014a947 */ /* 0x000fea0003800000 */
[----:B01----:R-:W0:Y:S01]  /*1e50*/  LDC.64 R14, c[0x0][0x380] ;  /* 0x0000e000ff0e7b82 */ /* 0x003e220000000a00 */
[----:B------:R-:W-:-:S04]  /*1e60*/  IMAD R21, R9, 0x100, R0 ;  /* 0x0000010009157824 */ /* 0x000fc800078e0200 */
[----:B------:R-:W-:-:S04]  /*1e70*/  VIADD R21, R21, 0x200 ;  /* 0x0000020015157836 */ /* 0x000fc80000000000 */
[----:B0-----:R-:W-:-:S05]  /*1e80*/  IMAD.WIDE.U32 R14, R21, 0x4, R14 ;  /* 0x00000004150e7825 */ /* 0x001fca00078e000e */
[----:B------:R2:W-:Y:S02]  /*1e90*/  REDG.E.ADD.STRONG.GPU desc[UR12][R14.64], R19 ;  /* 0x000000130e00798e */ /* 0x0005e4000c12e10c */
.L_x_341:
[----:B------:R-:W-:Y:S05]  /*1ea0*/  BSYNC.RECONVERGENT B1 ;  /* 0x0000000000017941 */ /* 0x000fea0003800200 */
.L_x_340:
[----:B------:R-:W-:Y:S04]  /*1eb0*/  BSSY.RECONVERGENT B1, `(.L_x_342) ;  /* 0x0000007000017945 */ /* 0x000fe80003800200 */
[----:B------:R-:W-:Y:S05]  /*1ec0*/  @!P3 BRA `(.L_x_343) ;  /* 0x000000000014b947 */ /* 0x000fea0003800000 */
[----:B012---:R-:W0:Y:S01]  /*1ed0*/  LDC.64 R14, c[0x0][0x380] ;  /* 0x0000e000ff0e7b82 */ /* 0x007e220000000a00 */
[----:B------:R-:W-:-:S04]  /*1ee0*/  IMAD R19, R9, 0x100, R0 ;  /* 0x0000010009137824 */ /* 0x000fc800078e0200 */
[----:B------:R-:W-:-:S04]  /*1ef0*/  VIADD R19, R19, 0x300 ;  /* 0x0000030013137836 */ /* 0x000fc80000000000 */
[----:B0-----:R-:W-:-:S05]  /*1f00*/  IMAD.WIDE.U32 R14, R19, 0x4, R14 ;  /* 0x00000004130e7825 */ /* 0x001fca00078e000e */
[----:B------:R3:W-:Y:S02]  /*1f10*/  REDG.E.ADD.STRONG.GPU desc[UR12][R14.64], R17 ;  /* 0x000000110e00798e */ /* 0x0007e4000c12e10c */
.L_x_343:
[----:B------:R-:W-:Y:S05]  /*1f20*/  BSYNC.RECONVERGENT B1 ;  /* 0x0000000000017941 */ /* 0x000fea0003800200 */
.L_x_342:
[----:B------:R-:W-:-:S07]  /*1f30*/  VIADD R9, R9, 0x4 ;  /* 0x0000000409097836 */ /* 0x000fce0000000000 */
.L_x_335:
[----:B------:R-:W-:Y:S01]  /*1f40*/  ISETP.NE.AND P0, PT, R7, RZ, PT ;  /* 0x000000ff0700720c */ /* 0x000fe20003f05270 */
[----:B------:R-:W-:-:S12]  /*1f50*/  BSSY.RECONVERGENT B1, `(.L_x_334) ;  /* 0x0000023000017945 */ /* 0x000fd80003800200 */
[----:B------:R-:W-:Y:S05]  /*1f60*/  @!P0 BRA `(.L_x_344) ;  /* 0x0000000000848947 */ /* 0x000fea0003800000 */
[----:B------:R-:W-:-:S13]  /*1f70*/  ISETP.NE.AND P0, PT, R16, RZ, PT ;  /* 0x000000ff1000720c */ /* 0x000fda0003f05270 */
[----:B------:R-:W-:Y:S05]  /*1f80*/  @!P0 BRA `(.L_x_345) ;  /* 0x0000000000548947 */ /* 0x000fea0003800000 */
[----:B0123--:R-:W-:Y:S01]  /*1f90*/  IMAD R14, R9, 0x400, R10 ;  /* 0x00000400090e7824 */ /* 0x00ffe200078e020a */
[----:B------:R-:W-:Y:S04]  /*1fa0*/  BSSY.RECONVERGENT B2, `(.L_x_346) ;  /* 0x000000a000027945 */ /* 0x000fe80003800200 */
[----:B------:R-:W0:Y:S04]  /*1fb0*/  LDS R17, [R14] ;  /* 0x000000000e117984 */ /* 0x000e280000000800 */
[----:B------:R-:W1:Y:S01]  /*1fc0*/  LDS R19, [R14+0x400] ;  /* 0x000400000e137984 */ /* 0x000e620000000800 */
[----:B0-----:R-:W-:-:S02]  /*1fd0*/  ISETP.NE.AND P0, PT, R17, RZ, PT ;  /* 0x000000ff1100720c */ /* 0x001fc40003f05270 */
[----:B-1----:R-:W-:-:S11]  /*1fe0*/  ISETP.NE.AND P1, PT, R19, RZ, PT ;  /* 0x000000ff1300720c */ /* 0x002fd60003f25270 */
[----:B------:R-:W-:Y:S05]  /*1ff0*/  @!P0 BRA `(.L_x_347) ;  /* 0x0000000000108947 */ /* 0x000fea0003800000 */
[----:B------:R-:W0:Y:S01]  /*2000*/  LDC.64 R14, c[0x0][0x380] ;  /* 0x0000e000ff0e7b82 */ /* 0x000e220000000a00 */
[----:B------:R-:W-:-:S04]  /*2010*/  IMAD R21, R9, 0x100, R0 ;  /* 0x0000010009157824 */ /* 0x000fc800078e0200 */
[----:B0-----:R-:W-:-:S05]  /*2020*/  IMAD.WIDE.U32 R14, R21, 0x4, R14 ;  /* 0x00000004150e7825 */ /* 0x001fca00078e000e */
[----:B------:R0:W-:Y:S02]  /*2030*/  REDG.E.ADD.STRONG.GPU desc[UR12][R14.64], R17 ;  /* 0x000000110e00798e */ /* 0x0001e4000c12e10c */
.L_x_347:
[----:B------:R-:W-:Y:S05]  /*2040*/  BSYNC.RECONVERGENT B2 ;  /* 0x0000000000027941 */ /* 0x000fea0003800200 */
.L_x_346:
[----:B------:R-:W-:Y:S04]  /*2050*/  BSSY.RECONVERGENT B2, `(.L_x_348) ;  /* 0x0000007000027945 */ /* 0x000fe80003800200 */
[----:B------:R-:W-:Y:S05]  /*2060*/  @!P1 BRA `(.L_x_349) ;  /* 0x0000000000149947 */ /* 0x000fea0003800000 */
[----:B0-----:R-:W0:Y:S01]  /*2070*/  LDC.64 R14, c[0x0][0x380] ;  /* 0x0000e000ff0e7b82 */ /* 0x001e220000000a00 */
[----:B------:R-:W-:-:S04]  /*2080*/  IMAD R17, R9, 0x100, R0 ;  /* 0x0000010009117824 */ /* 0x000fc800078e0200 */
[----:B------:R-:W-:-:S04]  /*2090*/  VIADD R17, R17, 0x100 ;  /* 0x0000010011117836 */ /* 0x000fc80000000000 */
[----:B0-----:R-:W-:-:S05]  /*20a0*/  IMAD.WIDE.U32 R14, R17, 0x4, R14 ;  /* 0x00000004110e7825 */ /* 0x001fca00078e000e */
[----:B------:R1:W-:Y:S02]  /*20b0*/  REDG.E.ADD.STRONG.GPU desc[UR12][R14.64], R19 ;  /* 0x000000130e00798e */ /* 0x0003e4000c12e10c */
.L_x_349:
[----:B------:R-:W-:Y:S05]  /*20c0*/  BSYNC.RECONVERGENT B2 ;  /* 0x0000000000027941 */ /* 0x000fea0003800200 */
.L_x_348:
[----:B------:R-:W-:-:S07]  /*20d0*/  VIADD R9, R9, 0x2 ;  /* 0x0000000209097836 */ /* 0x000fce0000000000 */
.L_x_345:
[----:B------:R-:W-:-:S13]  /*20e0*/  ISETP.NE.AND P0, PT, R12, RZ, PT ;  /* 0x000000ff0c00720c */ /* 0x000fda0003f05270 */
[----:B------:R-:W-:Y:S05]  /*20f0*/  @!P0 BRA `(.L_x_344) ;  /* 0x0000000000208947 */ /* 0x000fea0003800000 */
[----:B0123--:R-:W-:-:S05]  /*2100*/  IMAD R14, R9, 0x400, R10 ;  /* 0x00000400090e7824 */ /* 0x00ffca00078e020a */
[----:B------:R-:W0:Y:S02]  /*2110*/  LDS R17, [R14] ;  /* 0x000000000e117984 */ /* 0x000e240000000800 */
[----:B0-----:R-:W-:-:S13]  /*2120*/  ISETP.NE.AND P0, PT, R17, RZ, PT ;  /* 0x000000ff1100720c */ /* 0x001fda0003f05270 */
[----:B------:R-:W-:Y:S05]  /*2130*/  @!P0 BRA `(.L_x_344) ;  /* 0x0000000000108947 */ /* 0x000fea0003800000 */
[----:B------:R-:W0:Y:S01]  /*2140*/  LDC.64 R14, c[0x0][0x380] ;  /* 0x0000e000ff0e7b82 */ /* 0x000e220000000a00 */
[----:B------:R-:W-:-:S04]  /*2150*/  IMAD R9, R9, 0x100, R0 ;  /* 0x0000010009097824 */ /* 0x000fc800078e0200 */
[----:B0-----:R-:W-:-:S05]  /*2160*/  IMAD.WIDE.U32 R14, R9, 0x4, R14 ;  /* 0x00000004090e7825 */ /* 0x001fca00078e000e */
[----:B------:R4:W-:Y:S02]  /*2170*/  REDG.E.ADD.STRONG.GPU desc[UR12][R14.64], R17 ;  /* 0x000000110e00798e */ /* 0x0009e4000c12e10c */
.L_x_344:
[----:B------:R-:W-:Y:S05]  /*2180*/  BSYNC.RECONVERGENT B1 ;  /* 0x0000000000017941 */ /* 0x000fea0003800200 */
.L_x_334:
[----:B------:R-:W-:-:S13]  /*2190*/  ISETP.GT.U32.AND P0, PT, R0, 0x7f, PT ;  /* 0x0000007f0000780c */ /* 0x000fda0003f04070 */
[----:B------:R-:W-:Y:S05]  /*21a0*/  @P0 BRA `(.L_x_315) ;  /* 0x0000000800300947 */ /* 0x000fea0003800000 */
[----:B------:R-:W-:Y:S01]  /*21b0*/  ISETP.GE.U32.AND P0, PT, R5, 0x7, PT ;  /* 0x000000070500780c */ /* 0x000fe20003f06070 */
[----:B------:R-:W-:-:S12]  /*21c0*/  IMAD.MOV.U32 R9, RZ, RZ, RZ ;  /* 0x000000ffff097224 */ /* 0x000fd800078e00ff */
[----:B------:R-:W-:Y:S05]  /*21d0*/  @!P0 BRA `(.L_x_350) ;  /* 0x0000000000e48947 */ /* 0x000fea0003800000 */
[----:B01234-:R-:W0:Y:S01]  /*21e0*/  LDC.64 R14, c[0x0][0x380] ;  /* 0x0000e000ff0e7b82 */ /* 0x01fe220000000a00 */
[----:B------:R-:W-:-:S07]  /*21f0*/  IMAD.MOV.U32 R9, RZ, RZ, RZ ;  /* 0x000000ffff097224 */ /* 0x000fce00078e00ff */
.L_x_367:
[C---:B------:R-:W-:Y:S01]  /*2200*/  IMAD R17, R9.reuse, 0x400, R10 ;  /* 0x0000040009117824 */ /* 0x040fe200078e020a */
[----:B------:R-:W-:Y:S01]  /*2210*/  BSSY.RECONVERGENT B1, `(.L_x_351) ;  /* 0x000000f000017945 */ /* 0x000fe20003800200 */
[----:B01234-:R-:W-:-:S03]  /*2220*/  IMAD R19, R9, 0x100, R0 ;  /* 0x0000010009137824 */ /* 0x01ffc600078e0200 */
[----:B------:R-:W1:Y:S01]  /*2230*/  LDS R21, [R17+0x200] ;  /* 0x0002000011157984 */ /* 0x000e620000000800 */
[----:B0-----:R-:W-:-:S03]  /*2240*/  IMAD.WIDE.U32 R18, R19, 0x4, R14 ;  /* 0x0000000413127825 */ /* 0x001fc600078e000e */
[----:B------:R-:W0:Y:S04]  /*2250*/  LDS R23, [R17+0x600] ;  /* 0x0006000011177984 */ /* 0x000e280000000800 */
[----:B------:R2:W3:Y:S04]  /*2260*/  LDS R25, [R17+0xa00] ;  /* 0x000a000011197984 */ /* 0x0004e80000000800 */
[----:B------:R2:W4:Y:S04]  /*2270*/  LDS R27, [R17+0xe00] ;  /* 0x000e0000111b7984 */ /* 0x0005280000000800 */
[----:B------:R2:W2:Y:S04]  /*2280*/  LDS R29, [R17+0x1200] ;  /* 0x00120000111d7984 */ /* 0x0004a80000000800 */
[----:B------:R0:W2:Y:S04]  /*2290*/  LDS R20, [R17+0x1600] ;  /* 0x0016000011147984 */ /* 0x0000a80000000800 */
[----:B------:R0:W2:Y:S04]  /*22a0*/  LDS R22, [R17+0x1a00] ;  /* 0x001a000011167984 */ /* 0x0000a80000000800 */
[----:B------:R0:W2:Y:S01]  /*22b0*/  LDS R24, [R17+0x1e00] ;  /* 0x001e000011187984 */ /* 0x0000a20000000800 */
[----:B-1----:R-:W-:-:S02]  /*22c0*/  ISETP.NE.AND P0, PT, R21, RZ, PT ;  /* 0x000000ff1500720c */ /* 0x002fc40003f05270 */
[----:B0-----:R-:W-:-:S11]  /*22d0*/  ISETP.NE.AND P1, PT, R23, RZ, PT ;  /* 0x000000ff1700720c */ /* 0x001fd60003f25270 */
[----:B---34-:R-:W-:Y:S05]  /*22e0*/  @!P0 BRA `(.L_x_352) ;  /* 0x0000000000048947 */ /* 0x018fea0003800000 */
[----:B------:R0:W-:Y:S02]  /*22f0*/  REDG.E.ADD.STRONG.GPU desc[UR12][R18.64+0x200], R21 ;  /* 0x000200151200798e */ /* 0x0001e4000c12e10c */
.L_x_352:
[----:B------:R-:W-:Y:S05]  /*2300*/  BSYNC.RECONVERGENT B1 ;  /* 0x0000000000017941 */ /* 0x000fea0003800200 */
.L_x_351:
[----:B------:R-:W-:Y:S01]  /*2310*/  BSSY.RECONVERGENT B1, `(.L_x_353) ;  /* 0x0000004000017945 */ /* 0x000fe20003800200 */
[----:B------:R-:W-:-:S03]  /*2320*/  VIADD R9, R9, 0x8 ;  /* 0x0000000809097836 */ /* 0x000fc60000000000 */
[----:B------:R-:W-:Y:S05]  /*2330*/  @!P1 BRA `(.L_x_354) ;  /* 0x0000000000049947 */ /* 0x000fea0003800000 */
[----:B------:R1:W-:Y:S02]  /*2340*/  REDG.E.ADD.STRONG.GPU desc[UR12][R18.64+0x600], R23 ;  /* 0x000600171200798e */ /* 0x0003e4000c12e10c */
.L_x_354:
[----:B------:R-:W-:Y:S05]  /*2350*/  BSYNC.RECONVERGENT B1 ;  /* 0x0000000000017941 */ /* 0x000fea0003800200 */
.L_x_353:
[----:B------:R-:W-:Y:S01]  /*2360*/  ISETP.NE.AND P6, PT, R25, RZ, PT ;  /* 0x000000ff1900720c */ /* 0x000fe20003fc5270 */
[----:B------:R-:W-:Y:S01]  /*2370*/  BSSY.RECONVERGENT B1, `(.L_x_355) ;  /* 0x0000009000017945 */ /* 0x000fe20003800200 */
[----:B------:R-:W-:Y:S02]  /*2380*/  ISETP.NE.AND P0, PT, R9, R11, PT ;  /* 0x0000000b0900720c */ /* 0x000fe40003f05270 */
[----:B------:R-:W-:Y:S02]  /*2390*/  ISETP.NE.AND P1, PT, R27, RZ, PT ;  /* 0x000000ff1b00720c */ /* 0x000fe40003f25270 */
[----:B--2---:R-:W-:Y:S02]  /*23a0*/  ISETP.NE.AND P2, PT, R29, RZ, PT ;  /* 0x000000ff1d00720c */ /* 0x004fe40003f45270 */
[----:B------:R-:W-:Y:S02]  /*23b0*/  ISETP.NE.AND P3, PT, R20, RZ, PT ;  /* 0x000000ff1400720c */ /* 0x000fe40003f65270 */
[----:B------:R-:W-:-:S02]  /*23c0*/  ISETP.NE.AND P4, PT, R22, RZ, PT ;  /* 0x000000ff1600720c */ /* 0x000fc40003f85270 */
[----:B------:R-:W-:Y:S01]  /*23d0*/  ISETP.NE.AND P5, PT, R24, RZ, PT ;  /* 0x000000ff1800720c */ /* 0x000fe20003fa5270 */
[----:B------:R-:W-:-:S12]  /*23e0*/  @!P6 BRA `(.L_x_356) ;  /* 0x000000000004e947 */ /* 0x000fd80003800000 */
[----:B------:R2:W-:Y:S02]  /*23f0*/  REDG.E.ADD.STRONG.GPU desc[UR12][R18.64+0xa00], R25 ;  /* 0x000a00191200798e */ /* 0x0005e4000c12e10c */
.L_x_356:
[----:B------:R-:W-:Y:S05]  /*2400*/  BSYNC.RECONVERGENT B1 ;  /* 0x0000000000017941 */ /* 0x000fea0003800200 */
.L_x_355:
[----:B------:R-:W-:Y:S04]  /*2410*/  BSSY.RECONVERGENT B1, `(.L_x_357) ;  /* 0x0000003000017945 */ /* 0x000fe80003800200 */
[----:B------:R-:W-:Y:S05]  /*2420*/  @!P1 BRA `(.L_x_358) ;  /* 0x0000000000049947 */ /* 0x000fea0003800000 */
[----:B------:R3:W-:Y:S02]  /*2430*/  REDG.E.ADD.STRONG.GPU desc[UR12][R18.64+0xe00], R27 ;  /* 0x000e001b1200798e */ /* 0x0007e4000c12e10c */
.L_x_358:
[----:B------:R-:W-:Y:S05]  /*2440*/  BSYNC.RECONVERGENT B1 ;  /* 0x0000000000017941 */ /* 0x000fea0003800200 */
.L_x_357:
[----:B------:R-:W-:Y:S04]  /*2450*/  BSSY.RECONVERGENT B1, `(.L_x_359) ;  /* 0x0000003000017945 */ /* 0x000fe80003800200 */
[----:B------:R-:W-:Y:S05]  /*2460*/  @!P2 BRA `(.L_x_360) ;  /* 0x000000000004a947 */ /* 0x000fea0003800000 */
[----:B------:R4:W-:Y:S02]  /*2470*/  REDG.E.ADD.STRONG.GPU desc[UR12][R18.64+0x1200], R29 ;  /* 0x0012001d1200798e */ /* 0x0009e4000c12e10c */
.L_x_360:
[----:B------:R-:W-:Y:S05]  /*2480*/  BSYNC.RECONVERGENT B1 ;  /* 0x0000000000017941 */ /* 0x000fea0003800200 */
.L_x_359:
[----:B------:R-:W-:Y:S04]  /*2490*/  BSSY.RECONVERGENT B1, `(.L_x_361) ;  /* 0x0000003000017945 */ /* 0x000fe80003800200 */
[----:B------:R-:W-:Y:S05]  /*24a0*/  @!P3 BRA `(.L_x_362) ;  /* 0x000000000004b947 */ /* 0x000fea0003800000 */
[----:B------:R0:W-:Y:S02]  /*24b0*/  REDG.E.ADD.STRONG.GPU desc[UR12][R18.64+0x1600], R20 ;  /* 0x001600141200798e */ /* 0x0001e4000c12e10c */
.L_x_362:
[----:B------:R-:W-:Y:S05]  /*24c0*/  BSYNC.RECONVERGENT B1 ;  /* 0x0000000000017941 */ /* 0x000fea0003800200 */
.L_x_361:
[----:B------:R-:W-:Y:S04]  /*24d0*/  BSSY.RECONVERGENT B1, `(.L_x_363) ;  /* 0x0000003000017945 */ /* 0x000fe80003800200 */
[----:B------:R-:W-:Y:S05]  /*24e0*/  @!P4 BRA `(.L_x_364) ;  /* 0x000000000004c947 */ /* 0x000fea0003800000 */
[----:B------:R0:W-:Y:S02]  /*24f0*/  REDG.E.ADD.STRONG.GPU desc[UR12][R18.64+0x1a00], R22 ;  /* 0x001a00161200798e */ /* 0x0001e4000c12e10c */
.L_x_364:
[----:B------:R-:W-:Y:S05]  /*2500*/  BSYNC.RECONVERGENT B1 ;  /* 0x0000000000017941 */ /* 0x000fea0003800200 */
.L_x_363:
[----:B------:R-:W-:Y:S04]  /*2510*/  BSSY.RECONVERGENT B1, `(.L_x_365) ;  /* 0x0000003000017945 */ /* 0x000fe80003800200 */
[----:B------:R-:W-:Y:S05]  /*2520*/  @!P5 BRA `(.L_x_366) ;  /* 0x000000000004d947 */ /* 0x000fea0003800000 */
[----:B------:R0:W-:Y:S02]  /*2530*/  REDG.E.ADD.STRONG.GPU desc[UR12][R18.64+0x1e00], R24 ;  /* 0x001e00181200798e */ /* 0x0001e4000c12e10c */
.L_x_366:
[----:B------:R-:W-:Y:S05]  /*2540*/  BSYNC.RECONVERGENT B1 ;  /* 0x0000000000017941 */ /* 0x000fea0003800200 */
.L_x_365:
[----:B------:R-:W-:Y:S05]  /*2550*/  @P0 BRA `(.L_x_367) ;  /* 0xfffffffc00280947 */ /* 0x000fea000383ffff */
[----:B------:R-:W-:-:S07]  /*2560*/  IMAD.MOV.U32 R9, RZ, RZ, R11 ;  /* 0x000000ffff097224 */ /* 0x000fce00078e000b */
.L_x_350:
[----:B------:R-:W-:-:S13]  /*2570*/  ISETP.NE.AND P0, PT, R6, RZ, PT ;  /* 0x000000ff0600720c */ /* 0x000fda0003f05270 */
[----:B------:R-:W-:Y:S05]  /*2580*/  @!P0 BRA `(.L_x_315) ;  /* 0x0000000400388947 */ /* 0x000fea0003800000 */
[----:B------:R-:W-:-:S13]  /*2590*/  ISETP.GE.U32.AND P0, PT, R13, 0x3, PT ;  /* 0x000000030d00780c */ /* 0x000fda0003f06070 */
[----:B------:R-:W-:Y:S05]  /*25a0*/  @!P0 BRA `(.L_x_368) ;  /* 0x0000000000a48947 */ /* 0x000fea0003800000 */
[----:B01234-:R-:W-:Y:S01]  /*25b0*/  IMAD R14, R9, 0x400, R10 ;  /* 0x00000400090e7824 */ /* 0x01ffe200078e020a */
[----:B------:R-:W-:Y:S04]  /*25c0*/  BSSY.RECONVERGENT B1, `(.L_x_369) ;  /* 0x000000e000017945 */ /* 0x000fe80003800200 */
[----:B------:R-:W0:Y:S04]  /*25d0*/  LDS R19, [R14+0x200] ;  /* 0x000200000e137984 */ /* 0x000e280000000800 */
        /* <DEDUP_REMOVED lines=12> */
.L_x_370:
[----:B------:R-:W-:Y:S05]  /*26a0*/  BSYNC.RECONVERGENT B1 ;  /* 0x0000000000017941 */ /* 0x000fea0003800200 */
.L_x_369:
[----:B------:R-:W-:Y:S04]  /*26b0*/  BSSY.RECONVERGENT B1, `(.L_x_371) ;  /* 0x0000007000017945 */ /* 0x000fe80003800200 */
[----:B------:R-:W-:Y:S05]  /*26c0*/  @!P1 BRA `(.L_x_372) ;  /* 0x0000000000149947 */ /* 0x000fea0003800000 */
[----:B0-----:R-:W0:Y:S01]  /*26d0*/  LDC.64 R14, c[0x0][0x380] ;  /* 0x0000e000ff0e7b82 */ /* 0x001e220000000a00 */
[----:B------:R-:W-:-:S04]  /*26e0*/  IMAD R17, R9, 0x100, R0 ;  /* 0x0000010009117824 */ /* 0x000fc800078e0200 */
[----:B------:R-:W-:-:S04]  /*26f0*/  VIADD R17, R17, 0x100 ;  /* 0x0000010011117836 */ /* 0x000fc80000000000 */
[----:B0-----:R-:W-:-:S05]  /*2700*/  IMAD.WIDE.U32 R14, R17, 0x4, R14 ;  /* 0x00000004110e7825 */ /* 0x001fca00078e000e */
[----:B------:R1:W-:Y:S02]  /*2710*/  REDG.E.ADD.STRONG.GPU desc[UR12][R14.64+0x200], R21 ;  /* 0x000200150e00798e */ /* 0x0003e4000c12e10c */
.L_x_372:
[----:B------:R-:W-:Y:S05]  /*2720*/  BSYNC.RECONVERGENT B1 ;  /* 0x0000000000017941 */ /* 0x000fea0003800200 */
.L_x_371:
[----:B------:R-:W-:Y:S04]  /*2730*/  BSSY.RECONVERGENT B1, `(.L_x_373) ;  /* 0x0000007000017945 */ /* 0x000fe80003800200 */
[----:B------:R-:W-:Y:S05]  /*2740*/  @!P2 BRA `(.L_x_374) ;  /* 0x000000000014a947 */ /* 0x000fea0003800000 */
[----:B01----:R-:W0:Y:S01]  /*2750*/  LDC.64 R14, c[0x0][0x380] ;  /* 0x0000e000ff0e7b82 */ /* 0x003e220000000a00 */
[----:B------:R-:W-:-:S04]  /*2760*/  IMAD R17, R9, 0x100, R0 ;  /* 0x0000010009117824 */ /* 0x000fc800078e0200 */
[----:B------:R-:W-:-:S04]  /*2770*/  VIADD R17, R17, 0x200 ;  /* 0x0000020011117836 */ /* 0x000fc80000000000 */
[----:B0-----:R-:W-:-:S05]  /*2780*/  IMAD.WIDE.U32 R14, R17, 0x4, R14 ;  /* 0x00000004110e7825 */ /* 0x001fca00078e000e */
[----:B------:R2:W-:Y:S02]  /*2790*/  REDG.E.ADD.STRONG.GPU desc[UR12][R14.64+0x200], R13 ;  /* 0x0002000d0e00798e */ /* 0x0005e4000c12e10c */
.L_x_374:
[----:B------:R-:W-:Y:S05]  /*27a0*/  BSYNC.RECONVERGENT B1 ;  /* 0x0000000000017941 */ /* 0x000fea0003800200 */
.L_x_373:
[----:B------:R-:W-:Y:S04]  /*27b0*/  BSSY.RECONVERGENT B1, `(.L_x_375) ;  /* 0x0000007000017945 */ /* 0x000fe80003800200 */
[----:B------:R-:W-:Y:S05]  /*27c0*/  @!P3 BRA `(.L_x_376) ;  /* 0x000000000014b947 */ /* 0x000fea0003800000 */
[----:B012---:R-:W0:Y:S01]  /*27d0*/  LDC.64 R14, c[0x0][0x380] ;  /* 0x0000e000ff0e7b82 */ /* 0x007e220000000a00 */
[----:B------:R-:W-:-:S04]  /*27e0*/  IMAD R13, R9, 0x100, R0 ;  /* 0x00000100090d7824 */ /* 0x000fc800078e0200 */
[----:B------:R-:W-:-:S04]  /*27f0*/  VIADD R13, R13, 0x300 ;  /* 0x000003000d0d7836 */ /* 0x000fc80000000000 */
[----:B0-----:R-:W-:-:S05]  /*2800*/  IMAD.WIDE.U32 R14, R13, 0x4, R14 ;  /* 0x000000040d0e7825 */ /* 0x001fca00078e000e */
[----:B------:R3:W-:Y:S02]  /*2810*/  REDG.E.ADD.STRONG.GPU desc[UR12][R14.64+0x200], R11 ;  /* 0x0002000b0e00798e */ /* 0x0007e4000c12e10c */
.L_x_376:
[----:B------:R-:W-:Y:S05]  /*2820*/  BSYNC.RECONVERGENT B1 ;  /* 0x0000000000017941 */ /* 0x000fea0003800200 */
.L_x_375:
[----:B------:R-:W-:-:S07]  /*2830*/  VIADD R9, R9, 0x4 ;  /* 0x0000000409097836 */ /* 0x000fce0000000000 */
.L_x_368:
[----:B------:R-:W-:-:S13]  /*2840*/  ISETP.NE.AND P0, PT, R7, RZ, PT ;  /* 0x000000ff0700720c */ /* 0x000fda0003f05270 */
[----:B------:R-:W-:Y:S05]  /*2850*/  @!P0 BRA `(.L_x_315) ;  /* 0x0000000000848947 */ /* 0x000fea0003800000 */
[----:B------:R-:W-:-:S13]  /*2860*/  ISETP.NE.AND P0, PT, R16, RZ, PT ;  /* 0x000000ff1000720c */ /* 0x000fda0003f05270 */
[----:B------:R-:W-:Y:S05]  /*2870*/  @!P0 BRA `(.L_x_377) ;  /* 0x0000000000548947 */ /* 0x000fea0003800000 */
[----:B01234-:R-:W-:Y:S01]  /*2880*/  IMAD R14, R9, 0x400, R10 ;  /* 0x00000400090e7824 */ /* 0x01ffe200078e020a */
[----:B------:R-:W-:Y:S04]  /*2890*/  BSSY.RECONVERGENT B1, `(.L_x_378) ;  /* 0x000000a000017945 */ /* 0x000fe80003800200 */
[----:B------:R-:W0:Y:S04]  /*28a0*/  LDS R11, [R14+0x200] ;  /* 0x000200000e0b7984 */ /* 0x000e280000000800 */
        /* <DEDUP_REMOVED lines=8> */
.L_x_379:
[----:B------:R-:W-:Y:S05]  /*2930*/  BSYNC.RECONVERGENT B1 ;  /* 0x0000000000017941 */ /* 0x000fea0003800200 */
.L_x_378:
[----:B------:R-:W-:Y:S04]  /*2940*/  BSSY.RECONVERGENT B1, `(.L_x_380) ;  /* 0x0000007000017945 */ /* 0x000fe80003800200 */
[----:B------:R-:W-:Y:S05]  /*2950*/  @!P1 BRA `(.L_x_381) ;  /* 0x0000000000149947 */ /* 0x000fea0003800000 */
[----:B0-----:R-:W0:Y:S01]  /*2960*/  LDC.64 R14, c[0x0][0x380] ;  /* 0x0000e000ff0e7b82 */ /* 0x001e220000000a00 */
[----:B------:R-:W-:-:S04]  /*2970*/  IMAD R11, R9, 0x100, R0 ;  /* 0x00000100090b7824 */ /* 0x000fc800078e0200 */
[----:B------:R-:W-:-:S04]  /*2980*/  VIADD R11, R11, 0x100 ;  /* 0x000001000b0b7836 */ /* 0x000fc80000000000 */
[----:B0-----:R-:W-:-:S05]  /*2990*/  IMAD.WIDE.U32 R14, R11, 0x4, R14 ;  /* 0x000000040b0e7825 */ /* 0x001fca00078e000e */
[----:B------:R1:W-:Y:S02]  /*29a0*/  REDG.E.ADD.STRONG.GPU desc[UR12][R14.64+0x200], R13 ;  /* 0x0002000d0e00798e */ /* 0x0003e4000c12e10c */
.L_x_381:
[----:B------:R-:W-:Y:S05]  /*29b0*/  BSYNC.RECONVERGENT B1 ;  /* 0x0000000000017941 */ /* 0x000fea0003800200 */
.L_x_380:
[----:B------:R-:W-:-:S07]  /*29c0*/  VIADD R9, R9, 0x2 ;  /* 0x0000000209097836 */ /* 0x000fce0000000000 */
.L_x_377:
[----:B------:R-:W-:-:S13]  /*29d0*/  ISETP.NE.AND P0, PT, R12, RZ, PT ;  /* 0x000000ff0c00720c */ /* 0x000fda0003f05270 */
[----:B------:R-:W-:Y:S05]  /*29e0*/  @!P0 BRA `(.L_x_315) ;  /* 0x0000000000208947 */ /* 0x000fea0003800000 */
[----:B------:R-:W-:-:S05]  /*29f0*/  IMAD R10, R9, 0x400, R10 ;  /* 0x00000400090a7824 */ /* 0x000fca00078e020a */
[----:B-12---:R-:W1:Y:S02]  /*2a00*/  LDS R13, [R10+0x200] ;  /* 0x000200000a0d7984 */ /* 0x006e640000000800 */
[----:B-1----:R-:W-:-:S13]  /*2a10*/  ISETP.NE.AND P0, PT, R13, RZ, PT ;  /* 0x000000ff0d00720c */ /* 0x002fda0003f05270 */
[----:B------:R-:W-:Y:S05]  /*2a20*/  @!P0 BRA `(.L_x_315) ;  /* 0x0000000000108947 */ /* 0x000fea0003800000 */
[----:B0--3--:R-:W0:Y:S01]  /*2a30*/  LDC.64 R10, c[0x0][0x380] ;  /* 0x0000e000ff0a7b82 */ /* 0x009e220000000a00 */
[----:B------:R-:W-:-:S04]  /*2a40*/  IMAD R9, R9, 0x100, R0 ;  /* 0x0000010009097824 */ /* 0x000fc800078e0200 */
[----:B0-----:R-:W-:-:S05]  /*2a50*/  IMAD.WIDE.U32 R10, R9, 0x4, R10 ;  /* 0x00000004090a7825 */ /* 0x001fca00078e000a */
[----:B------:R0:W-:Y:S02]  /*2a60*/  REDG.E.ADD.STRONG.GPU desc[UR12][R10.64+0x200], R13 ;  /* 0x0002000d0a00798e */ /* 0x0001e4000c12e10c */
.L_x_315:
[----:B------:R-:W-:Y:S05]  /*2a70*/  BSYNC.RECONVERGENT B0 ;  /* 0x0000000000007941 */ /* 0x000fea0003800200 */
.L_x_314:
[----:B------:R-:W1:Y:S01]  /*2a80*/  LDCU UR5, c[0x0][0x390] ;  /* 0x00007200ff0577ac */ /* 0x000e620008000800 */
[----:B------:R-:W-:Y:S02]  /*2a90*/  UIADD3 UR4, UPT, UPT, UR4, 0x1, URZ ;  /* 0x0000000104047890 */ /* 0x000fe4000fffe0ff */
[----:B-1----:R-:W-:-:S04]  /*2aa0*/  UIADD3 UR7, UPT, UPT, UR5, -0x1, URZ ;  /* 0xffffffff05077890 */ /* 0x002fc8000fffe0ff */
[----:B------:R-:W-:-:S04]  /*2ab0*/  ULEA.HI UR7, UR7, 0x1, URZ, 0x2 ;  /* 0x0000000107077891 */ /* 0x000fc8000f8f10ff */
[----:B------:R-:W-:-:S04]  /*2ac0*/  UISETP.LT.U32.AND UP0, UPT, UR7, UR5, UPT ;  /* 0x000000050700728c */ /* 0x000fc8000bf01070 */
[----:B------:R-:W-:-:S04]  /*2ad0*/  USEL UR5, UR7, UR5, UP0 ;  /* 0x0000000507057287 */ /* 0x000fc80008000000 */
[----:B------:R-:W-:Y:S01]  /*2ae0*/  UISETP.NE.AND UP0, UPT, UR4, UR5, UPT ;  /* 0x000000050400728c */ /* 0x000fe2000bf05270 */
[----:B------:R-:W-:Y:S08]  /*2af0*/  BAR.SYNC.DEFER_BLOCKING 0x0 ;  /* 0x0000000000007b1d */ /* 0x000ff00000010000 */
[----:B------:R-:W-:Y:S05]  /*2b00*/  BRA.U UP0, `(.L_x_382) ;  /* 0xffffffd500a07547 */ /* 0x000fea000b83ffff */
[----:B------:R-:W-:Y:S05]  /*2b10*/  EXIT ;  /* 0x000000000000794d */ /* 0x000fea0003800000 */
.L_x_383:
        /* <DEDUP_REMOVED lines=14> */
.L_x_501:


//--------------------- .text._ZN3cub18CUB_300001_SM_10006detail10radix_sort31DeviceRadixSortSingleTileKernelINS1_5radix10policy_hubIiijE10Policy1000ELNS0_9SortOrderE0EiijNS1_21identity_decomposer_tEEEvPKT1_PSA_PKT2_PSE_T3_iiT4_ --------------------------
	.section	.text._ZN3cub18CUB_300001_SM_10006detail10radix_sort31DeviceRadixSortSingleTileKernelINS1_5radix10policy_hubIiijE10Policy1000ELNS0_9SortOrderE0EiijNS1_21identity_decomposer_tEEEvPKT1_PSA_PKT2_PSE_T3_iiT4_,"ax",@progbits
	.align	128
        .global         _ZN3cub18CUB_300001_SM_10006detail10radix_sort31DeviceRadixSortSingleTileKernelINS1_5radix10policy_hubIiijE10Policy1000ELNS0_9SortOrderE0EiijNS1_21identity_decomposer_tEEEvPKT1_PSA_PKT2_PSE_T3_iiT4_
        .type           _ZN3cub18CUB_300001_SM_10006detail10radix_sort31DeviceRadixSortSingleTileKernelINS1_5radix10policy_hubIiijE10Policy1000ELNS0_9SortOrderE0EiijNS1_21identity_decomposer_tEEEvPKT1_PSA_PKT2_PSE_T3_iiT4_,@function
        .size           _ZN3cub18CUB_300001_SM_10006detail10radix_sort31DeviceRadixSortSingleTileKernelINS1_5radix10policy_hubIiijE10Policy1000ELNS0_9SortOrderE0EiijNS1_21identity_decomposer_tEEEvPKT1_PSA_PKT2_PSE_T3_iiT4_,(.L_x_502 - _ZN3cub18CUB_300001_SM_10006detail10radix_sort31DeviceRadixSortSingleTileKernelINS1_5radix10policy_hubIiijE10Policy1000ELNS0_9SortOrderE0EiijNS1_21identity_decomposer_tEEEvPKT1_PSA_PKT2_PSE_T3_iiT4_)
        .other          _ZN3cub18CUB_300001_SM_10006detail10radix_sort31DeviceRadixSortSingleTileKernelINS1_5radix10policy_hubIiijE10Policy1000ELNS0_9SortOrderE0EiijNS1_21identity_decomposer_tEEEvPKT1_PSA_PKT2_PSE_T3_iiT4_,@"STO_CUDA_ENTRY STV_DEFAULT"
_ZN3cub18CUB_300001_SM_10006detail10radix_sort31DeviceRadixSortSingleTileKernelINS1_5radix10policy_hubIiijE10Policy1000ELNS0_9SortOrderE0EiijNS1_21identity_decomposer_tEEEvPKT1_PSA_PKT2_PSE_T3_iiT4_:
.text._ZN3cub18CUB_300001_SM_10006detail10radix_sort31DeviceRadixSortSingleTileKernelINS1_5radix10policy_hubIiijE10Policy1000ELNS0_9SortOrderE0EiijNS1_21identity_decomposer_tEEEvPKT1_PSA_PKT2_PSE_T3_iiT4_:
[----:B------:R-:W-:Y:S01]  /*0000*/  LDC R1, c[0x0][0x37c] ;  /* 0x0000df00ff017b82 */ /* 0x000fe20000000800 */
[----:B------:R-:W0:Y:S01]  /*0010*/  S2R R0, SR_TID.X ;  /* 0x0000000000007919 */ /* 0x000e220000002100 */
[----:B------:R-:W1:Y:S06]  /*0020*/  LDCU UR4, c[0x0][0x3a0] ;  /* 0x00007400ff0477ac */ /* 0x000e6c0008000800 */
[----:B------:R-:W2:Y:S01]  /*0030*/  LDC.64 R6, c[0x0][0x380] ;  /* 0x0000e000ff067b82 */ /* 0x000ea20000000a00 */
[----:B------:R-:W3:Y:S01]  /*0040*/  LDCU.64 UR10, c[0x0][0x358] ;  /* 0x00006b00ff0a77ac */ /* 0x000ee20008000a00 */
[----:B------:R-:W4:Y:S06]  /*0050*/  LDCU UR6, c[0x0][0x3a4] ;  /* 0x00007480ff0677ac */ /* 0x000f2c0008000800 */
[----:B------:R-:W4:Y:S01]  /*0060*/  S2UR UR5, SR_CgaCtaId ;  /* 0x00000000000579c3 */ /* 0x000f220000008800 */
[----:B------:R-:W4:Y:S01]  /*0070*/  LDCU UR7, c[0x0][0x3a8] ;  /* 0x00007500ff0777ac */ /* 0x000f220008000800 */
[----:B------:R-:W1:Y:S01]  /*0080*/  LDCU UR9, c[0x0][0x3a8] ;  /* 0x00007500ff0977ac */ /* 0x000e620008000800 */
[----:B0-----:R-:W-:-:S04]  /*0090*/  IMAD R9, R0, 0x13, RZ ;  /* 0x0000001300097824 */ /* 0x001fc800078e02ff */
[C---:B------:R-:W-:Y:S01]  /*00a0*/  VIADD R4, R9.reuse, 0x1 ;  /* 0x0000000109047836 */ /* 0x040fe20000000000 */
[C---:B-1----:R-:W-:Y:S01]  /*00b0*/  ISETP.GE.AND P6, PT, R9.reuse, UR4, PT ;  /* 0x0000000409007c0c */ /* 0x042fe2000bfc6270 */
[C---:B------:R-:W-:Y:S02]  /*00c0*/  VIADD R8, R9.reuse, 0x5 ;  /* 0x0000000509087836 */ /* 0x040fe40000000000 */
[C---:B--2---:R-:W-:Y:S01]  /*00d0*/  IMAD.WIDE.U32 R6, R9.reuse, 0x4, R6 ;  /* 0x0000000409067825 */ /* 0x044fe200078e0006 */
[----:B------:R-:W-:Y:S02]  /*00e0*/  ISETP.GE.AND P5, PT, R4, UR4, PT ;  /* 0x0000000404007c0c */ /* 0x000fe4000bfa6270 */
[----:B------:R-:W-:Y:S01]  /*00f0*/  ISETP.GE.AND P1, PT, R8, UR4, PT ;  /* 0x0000000408007c0c */ /* 0x000fe2000bf26270 */
[C---:B------:R-:W-:Y:S01]  /*0100*/  VIADD R5, R9.reuse, 0x2 ;  /* 0x0000000209057836 */ /* 0x040fe20000000000 */
[----:B------:R-:W-:Y:S01]  /*0110*/  P2R R46, PR, RZ, 0x20 ;  /* 0x00000020ff2e7803 */ /* 0x000fe20000000000 */
[C---:B------:R-:W-:Y:S01]  /*0120*/  VIADD R10, R9.reuse, 0x6 ;  /* 0x00000006090a7836 */ /* 0x040fe20000000000 */
[----:B------:R-:W-:Y:S01]  /*0130*/  P2R R49, PR, RZ, 0x2 ;  /* 0x00000002ff317803 */ /* 0x000fe20000000000 */
[----:B------:R-:W-:Y:S01]  /*0140*/  VIADD R4, R9, 0x3 ;  /* 0x0000000309047836 */ /* 0x000fe20000000000 */
[----:B------:R-:W-:Y:S01]  /*0150*/  ISETP.GE.AND P4, PT, R5, UR4, PT ;  /* 0x0000000405007c0c */ /* 0x000fe2000bf86270 */
[C---:B------:R-:W-:Y:S01]  /*0160*/  VIADD R5, R9.reuse, 0x4 ;  /* 0x0000000409057836 */ /* 0x040fe20000000000 */
[----:B------:R-:W-:Y:S01]  /*0170*/  ISETP.GE.AND P0, PT, R10, UR4, PT ;  /* 0x000000040a007c0c */ /* 0x000fe2000bf06270 */
[----:B------:R-:W-:Y:S01]  /*0180*/  VIADD R29, R9, 0x9 ;  /* 0x00000009091d7836 */ /* 0x000fe20000000000 */
[----:B------:R-:W-:Y:S01]  /*0190*/  ISETP.GE.AND P3, PT, R4, UR4, PT ;  /* 0x0000000404007c0c */ /* 0x000fe2000bf66270 */
[----:B---3--:R-:W2:Y:S01]  /*01a0*/  @!P5 LDG.E R8, desc[UR10][R6.64+0x4] ;  /* 0x0000040a0608d981 */ /* 0x008ea2000c1e1900 */
[----:B------:R-:W-:Y:S01]  /*01b0*/  ISETP.GE.AND P2, PT, R5, UR4, PT ;  /* 0x0000000405007c0c */ /* 0x000fe2000bf46270 */
[C---:B------:R-:W-:Y:S01]  /*01c0*/  VIADD R4, R9.reuse, 0x7 ;  /* 0x0000000709047836 */ /* 0x040fe20000000000 */
[----:B------:R-:W-:Y:S01]  /*01d0*/  P2R R50, PR, RZ, 0x1 ;  /* 0x00000001ff327803 */ /* 0x000fe20000000000 */
[----:B------:R-:W3:Y:S01]  /*01e0*/  @!P1 LDG.E R35, desc[UR10][R6.64+0x14] ;  /* 0x0000140a06239981 */ /* 0x000ee2000c1e1900 */
[C---:B------:R-:W-:Y:S01]  /*01f0*/  VIADD R5, R9.reuse, 0x8 ;  /* 0x0000000809057836 */ /* 0x040fe20000000000 */
[----:B------:R-:W-:Y:S01]  /*0200*/  P2R R48, PR, RZ, 0x4 ;  /* 0x00000004ff307803 */ /* 0x000fe20000000000 */
[C---:B------:R-:W-:Y:S01]  /*0210*/  VIADD R30, R9.reuse, 0xa ;  /* 0x0000000a091e7836 */ /* 0x040fe20000000000 */
[----:B------:R-:W4:Y:S01]  /*0220*/  @!P4 LDG.E R10, desc[UR10][R6.64+0x8] ;  /* 0x0000080a060ac981 */ /* 0x000f22000c1e1900 */
[C---:B------:R-:W-:Y:S01]  /*0230*/  VIADD R31, R9.reuse, 0xb ;  /* 0x0000000b091f7836 */ /* 0x040fe20000000000 */
[----:B------:R-:W-:Y:S01]  /*0240*/  P2R R47, PR, RZ, 0x8 ;  /* 0x00000008ff2f7803 */ /* 0x000fe20000000000 */
[C---:B------:R-:W-:Y:S01]  /*0250*/  VIADD R32, R9.reuse, 0xc ;  /* 0x0000000c09207836 */ /* 0x040fe20000000000 */
[----:B------:R-:W3:Y:S01]  /*0260*/  @!P3 LDG.E R11, desc[UR10][R6.64+0xc] ;  /* 0x00000c0a060bb981 */ /* 0x000ee2000c1e1900 */
[----:B------:R-:W-:Y:S01]  /*0270*/  VIADD R33, R9, 0x10 ;  /* 0x0000001009217836 */ /* 0x000fe20000000000 */
[----:B------:R-:W-:-:S02]  /*0280*/  P2R R45, PR, RZ, 0x10 ;  /* 0x00000010ff2d7803 */ /* 0x000fc40000000000 */
[----:B------:R-:W3:Y:S04]  /*0290*/  @!P2 LDG.E R34, desc[UR10][R6.64+0x10] ;  /* 0x0000100a0622a981 */ /* 0x000ee8000c1e1900 */
[----:B------:R-:W3:Y:S01]  /*02a0*/  @!P0 LDG.E R36, desc[UR10][R6.64+0x18] ;  /* 0x0000180a06248981 */ /* 0x000ee2000c1e1900 */
[----:B------:R-:W-:-:S03]  /*02b0*/  ISETP.GE.AND P0, PT, R4, UR4, PT ;  /* 0x0000000404007c0c */ /* 0x000fc6000bf06270 */
[----:B------:R-:W3:Y:S01]  /*02c0*/  @!P6 LDG.E R61, desc[UR10][R6.64] ;  /* 0x0000000a063de981 */ /* 0x000ee2000c1e1900 */
[----:B------:R-:W-:-:S09]  /*02d0*/  P2R R51, PR, RZ, 0x1 ;  /* 0x00000001ff337803 */ /* 0x000fd20000000000 */
[----:B------:R-:W3:Y:S01]  /*02e0*/  @!P0 LDG.E R37, desc[UR10][R6.64+0x1c] ;  /* 0x00001c0a06258981 */ /* 0x000ee2000c1e1900 */
[----:B------:R-:W-:Y:S02]  /*02f0*/  ISETP.GE.AND P0, PT, R5, UR4, PT ;  /* 0x0000000405007c0c */ /* 0x000fe4000bf06270 */
[----:B------:R-:W0:Y:S02]  /*0300*/  LDC.64 R4, c[0x0][0x390] ;  /* 0x0000e400ff047b82 */ /* 0x000e240000000a00 */
[----:B------:R-:W-:-:S09]  /*0310*/  P2R R52, PR, RZ, 0x1 ;  /* 0x00000001ff347803 */ /* 0x000fd20000000000 */
[----:B------:R-:W3:Y:S01]  /*0320*/  @!P0 LDG.E R38, desc[UR10][R6.64+0x20] ;  /* 0x0000200a06268981 */ /* 0x000ee2000c1e1900 */
[----:B------:R-:W-:-:S04]  /*0330*/  ISETP.GE.AND P0, PT, R29, UR4, PT ;  /* 0x000000041d007c0c */ /* 0x000fc8000bf06270 */
[----:B------:R-:W-:-:S09]  /*0340*/  P2R R53, PR, RZ, 0x1 ;  /* 0x00000001ff357803 */ /* 0x000fd20000000000 */
[----:B------:R-:W3:Y:S01]  /*0350*/  @!P0 LDG.E R39, desc[UR10][R6.64+0x24] ;  /* 0x0000240a06278981 */ /* 0x000ee2000c1e1900 */
[----:B------:R-:W-:Y:S01]  /*0360*/  ISETP.GE.AND P0, PT, R30, UR4, PT ;  /* 0x000000041e007c0c */ /* 0x000fe2000bf06270 */
[----:B------:R-:W-:-:S05]  /*0370*/  VIADD R30, R9, 0xd ;  /* 0x0000000d091e7836 */ /* 0x000fca0000000000 */
[----:B------:R-:W-:Y:S02]  /*0380*/  ISETP.GE.AND P1, PT, R30, UR4, PT ;  /* 0x000000041e007c0c */ /* 0x000fe4000bf26270 */
[----:B------:R-:W-:Y:S02]  /*0390*/  P2R R54, PR, RZ, 0x1 ;  /* 0x00000001ff367803 */ /* 0x000fe40000000000 */
[----:B------:R-:W-:-:S03]  /*03a0*/  P2R R58, PR, RZ, 0x2 ;  /* 0x00000002ff3a7803 */ /* 0x000fc60000000000 */
[----:B------:R-:W3:Y:S01]  /*03b0*/  @!P0 LDG.E R40, desc[UR10][R6.64+0x28] ;  /* 0x0000280a06288981 */ /* 0x000ee2000c1e1900 */
[----:B------:R-:W-:-:S05]  /*03c0*/  ISETP.GE.AND P0, PT, R31, UR4, PT ;  /* 0x000000041f007c0c */ /* 0x000fca000bf06270 */
[----:B------:R-:W3:Y:S01]  /*03d0*/  @!P1 LDG.E R62, desc[UR10][R6.64+0x34] ;  /* 0x0000340a063e9981 */ /* 0x000ee2000c1e1900 */
[----:B------:R-:W-:-:S04]  /*03e0*/  ISETP.NE.AND P1, PT, R54, RZ, PT ;  /* 0x000000ff3600720c */ /* 0x000fc80003f25270 */
[----:B------:R-:W-:Y:S02]  /*03f0*/  P2R R57, PR, RZ, 0x2 ;  /* 0x00000002ff397803 */ /* 0x000fe40000000000 */
[----:B------:R-:W-:Y:S01]  /*0400*/  ISETP.NE.AND P1, PT, R53, RZ, PT ;  /* 0x000000ff3500720c */ /* 0x000fe20003f25270 */
[----:B------:R-:W3:Y:S03]  /*0410*/  @!P0 LDG.E R41, desc[UR10][R6.64+0x2c] ;  /* 0x00002c0a06298981 */ /* 0x000ee6000c1e1900 */
[----:B------:R-:W-:Y:S02]  /*0420*/  P2R R56, PR, RZ, 0x2 ;  /* 0x00000002ff387803 */ /* 0x000fe40000000000 */
[----:B------:R-:W-:Y:S02]  /*0430*/  ISETP.NE.AND P1, PT, R52, RZ, PT ;  /* 0x000000ff3400720c */ /* 0x000fe40003f25270 */
[----:B------:R-:W-:-:S02]  /*0440*/  P2R R60, PR, RZ, 0x1 ;  /* 0x00000001ff3c7803 */ /* 0x000fc40000000000 */
[----:B------:R-:W-:Y:S02]  /*0450*/  P2R R55, PR, RZ, 0x2 ;  /* 0x00000002ff377803 */ /* 0x000fe40000000000 */
[----:B------:R-:W-:Y:S02]  /*0460*/  ISETP.GE.AND P0, PT, R32, UR4, PT ;  /* 0x0000000420007c0c */ /* 0x000fe4000bf06270 */
[----:B------:R-:W-:-:S04]  /*0470*/  ISETP.NE.AND P1, PT, R51, RZ, PT ;  /* 0x000000ff3300720c */ /* 0x000fc80003f25270 */
[----:B------:R-:W-:Y:S02]  /*0480*/  P2R R54, PR, RZ, 0x2 ;  /* 0x00000002ff367803 */ /* 0x000fe40000000000 */
[----:B------:R-:W-:-:S04]  /*0490*/  ISETP.NE.AND P1, PT, R50, RZ, PT ;  /* 0x000000ff3200720c */ /* 0x000fc80003f25270 */
[----:B------:R-:W-:Y:S01]  /*04a0*/  P2R R53, PR, RZ, 0x2 ;  /* 0x00000002ff357803 */ /* 0x000fe20000000000 */
[----:B------:R-:W3:Y:S01]  /*04b0*/  @!P0 LDG.E R42, desc[UR10][R6.64+0x30] ;  /* 0x0000300a062a8981 */ /* 0x000ee2000c1e1900 */
[----:B------:R-:W-:Y:S01]  /*04c0*/  ISETP.NE.AND P1, PT, R49, RZ, PT ;  /* 0x000000ff3100720c */ /* 0x000fe20003f25270 */
[C---:B------:R-:W-:Y:S02]  /*04d0*/  VIADD R31, R9.reuse, 0xe ;  /* 0x0000000e091f7836 */ /* 0x040fe40000000000 */
[C---:B------:R-:W-:Y:S01]  /*04e0*/  VIADD R32, R9.reuse, 0xf ;  /* 0x0000000f09207836 */ /* 0x040fe20000000000 */
[----:B------:R-:W-:Y:S01]  /*04f0*/  P2R R51, PR, RZ, 0x2 ;  /* 0x00000002ff337803 */ /* 0x000fe20000000000 */
[C---:B------:R-:W-:Y:S01]  /*0500*/  VIADD R43, R9.reuse, 0x11 ;  /* 0x00000011092b7836 */ /* 0x040fe20000000000 */
[----:B------:R-:W-:Y:S01]  /*0510*/  ISETP.NE.AND P1, PT, R48, RZ, PT ;  /* 0x000000ff3000720c */ /* 0x000fe20003f25270 */
[----:B------:R-:W-:Y:S01]  /*0520*/  VIADD R44, R9, 0x12 ;  /* 0x00000012092c7836 */ /* 0x000fe20000000000 */
[----:B------:R-:W-:-:S02]  /*0530*/  ISETP.GE.AND P2, PT, R31, UR4, PT ;  /* 0x000000041f007c0c */ /* 0x000fc4000bf46270 */
[----:B------:R-:W-:Y:S02]  /*0540*/  P2R R49, PR, RZ, 0x2 ;  /* 0x00000002ff317803 */ /* 0x000fe40000000000 */
[----:B------:R-:W-:Y:S02]  /*0550*/  ISETP.GE.AND P3, PT, R32, UR4, PT ;  /* 0x0000000420007c0c */ /* 0x000fe4000bf66270 */
[----:B------:R-:W-:Y:S02]  /*0560*/  ISETP.NE.AND P1, PT, R47, RZ, PT ;  /* 0x000000ff2f00720c */ /* 0x000fe40003f25270 */
[----:B------:R-:W-:Y:S02]  /*0570*/  ISETP.GE.AND P4, PT, R33, UR4, PT ;  /* 0x0000000421007c0c */ /* 0x000fe4000bf86270 */
[----:B------:R-:W-:Y:S02]  /*0580*/  ISETP.GE.AND P5, PT, R43, UR4, PT ;  /* 0x000000042b007c0c */ /* 0x000fe4000bfa6270 */
[----:B------:R-:W-:-:S02]  /*0590*/  ISETP.GE.AND P6, PT, R44, UR4, PT ;  /* 0x000000042c007c0c */ /* 0x000fc4000bfc6270 */
[----:B------:R-:W-:Y:S02]  /*05a0*/  P2R R48, PR, RZ, 0x2 ;  /* 0x00000002ff307803 */ /* 0x000fe40000000000 */
[----:B------:R-:W-:Y:S01]  /*05b0*/  ISETP.NE.AND P1, PT, R45, RZ, PT ;  /* 0x000000ff2d00720c */ /* 0x000fe20003f25270 */
[----:B------:R-:W3:Y:S03]  /*05c0*/  @!P3 LDG.E R47, desc[UR10][R6.64+0x3c] ;  /* 0x00003c0a062fb981 */ /* 0x000ee6000c1e1900 */
[----:B------:R-:W-:Y:S01]  /*05d0*/  P2R R45, PR, RZ, 0x2 ;  /* 0x00000002ff2d7803 */ /* 0x000fe20000000000 */
[----:B0-----:R-:W-:Y:S01]  /*05e0*/  IMAD.WIDE.U32 R4, R9, 0x4, R4 ;  /* 0x0000000409047825 */ /* 0x001fe200078e0004 */
[----:B------:R-:W-:Y:S01]  /*05f0*/  ISETP.NE.AND P1, PT, R46, RZ, PT ;  /* 0x000000ff2e00720c */ /* 0x000fe20003f25270 */
[----:B------:R-:W3:Y:S01]  /*0600*/  @!P4 LDG.E R50, desc[UR10][R6.64+0x40] ;  /* 0x0000400a0632c981 */ /* 0x000ee2000c1e1900 */
[----:B------:R-:W-:-:S03]  /*0610*/  P2R R59, PR, RZ, 0x1 ;  /* 0x00000001ff3b7803 */ /* 0x000fc60000000000 */
[----:B------:R-:W3:Y:S01]  /*0620*/  @!P2 LDG.E R46, desc[UR10][R6.64+0x38] ;  /* 0x0000380a062ea981 */ /* 0x000ee2000c1e1900 */
[----:B------:R-:W-:-:S03]  /*0630*/  ISETP.GE.AND P0, PT, R9, UR4, PT ;  /* 0x0000000409007c0c */ /* 0x000fc6000bf06270 */
[----:B------:R-:W3:Y:S04]  /*0640*/  @!P5 LDG.E R9, desc[UR10][R6.64+0x44] ;  /* 0x0000440a0609d981 */ /* 0x000ee8000c1e1900 */
[----:B------:R-:W3:Y:S01]  /*0650*/  @!P6 LDG.E R52, desc[UR10][R6.64+0x48] ;  /* 0x0000480a0634e981 */ /* 0x000ee2000c1e1900 */
[----:B------:R-:W-:Y:S01]  /*0660*/  BAR.SYNC.DEFER_BLOCKING 0x0 ;  /* 0x0000000000007b1d */ /* 0x000fe20000010000 */
[----:B------:R-:W-:Y:S02]  /*0670*/  IMAD.MOV.U32 R30, RZ, RZ, -0x1 ;  /* 0xffffffffff1e7424 */ /* 0x000fe400078e00ff */
[----:B------:R-:W-:-:S03]  /*0680*/  IMAD.MOV.U32 R31, RZ, RZ, -0x1 ;  /* 0xffffffffff1f7424 */ /* 0x000fc600078e00ff */
[----:B------:R0:W5:Y:S01]  /*0690*/  @!P1 LDG.E R3, desc[UR10][R4.64+0x4] ;  /* 0x0000040a04039981 */ /* 0x000162000c1e1900 */
[----:B------:R-:W-:Y:S02]  /*06a0*/  IMAD.MOV.U32 R32, RZ, RZ, -0x1 ;  /* 0xffffffffff207424 */ /* 0x000fe400078e00ff */
[----:B------:R-:W-:Y:S01]  /*06b0*/  IMAD.MOV.U32 R33, RZ, RZ, -0x1 ;  /* 0xffffffffff217424 */ /* 0x000fe200078e00ff */
[----:B------:R0:W5:Y:S01]  /*06c0*/  @!P0 LDG.E R2, desc[UR10][R4.64] ;  /* 0x0000000a04028981 */ /* 0x000162000c1e1900 */
[----:B------:R-:W-:-:S03]  /*06d0*/  IMAD.MOV.U32 R29, RZ, RZ, -0x1 ;  /* 0xffffffffff1d7424 */ /* 0x000fc600078e00ff */
[----:B------:R0:W5:Y:S04]  /*06e0*/  @!P2 LDG.E R24, desc[UR10][R4.64+0x38] ;  /* 0x0000380a0418a981 */ /* 0x000168000c1e1900 */
[----:B------:R0:W5:Y:S04]  /*06f0*/  @!P3 LDG.E R25, desc[UR10][R4.64+0x3c] ;  /* 0x00003c0a0419b981 */ /* 0x000168000c1e1900 */
[----:B------:R0:W5:Y:S04]  /*0700*/  @!P4 LDG.E R26, desc[UR10][R4.64+0x40] ;  /* 0x0000400a041ac981 */ /* 0x000168000c1e1900 */
[----:B------:R0:W5:Y:S04]  /*0710*/  @!P5 LDG.E R27, desc[UR10][R4.64+0x44] ;  /* 0x0000440a041bd981 */ /* 0x000168000c1e1900 */
[----:B------:R0:W5:Y:S01]  /*0720*/  @!P6 LDG.E R28, desc[UR10][R4.64+0x48] ;  /* 0x0000480a041ce981 */ /* 0x000162000c1e1900 */
[----:B--2---:R-:W-:-:S02]  /*0730*/  @!P1 LOP3.LUT R30, R8, 0x80000000, RZ, 0x3c, !PT ;  /* 0x80000000081e9812 */ /* 0x004fc400078e3cff */
[----:B------:R-:W-:-:S13]  /*0740*/  ISETP.NE.AND P1, PT, R45, RZ, PT ;  /* 0x000000ff2d00720c */ /* 0x000fda0003f25270 */
[----:B----4-:R-:W-:Y:S01]  /*0750*/  @!P1 LOP3.LUT R31, R10, 0x80000000, RZ, 0x3c, !PT ;  /* 0x800000000a1f9812 */ /* 0x010fe200078e3cff */
[----:B------:R0:W5:Y:S01]  /*0760*/  @!P1 LDG.E R12, desc[UR10][R4.64+0x8] ;  /* 0x0000080a040c9981 */ /* 0x000162000c1e1900 */
[----:B------:R-:W-:-:S13]  /*0770*/  ISETP.NE.AND P1, PT, R48, RZ, PT ;  /* 0x000000ff3000720c */ /* 0x000fda0003f25270 */
[----:B---3--:R-:W-:Y:S01]  /*0780*/  @!P1 LOP3.LUT R32, R11, 0x80000000, RZ, 0x3c, !PT ;  /* 0x800000000b209812 */ /* 0x008fe200078e3cff */
[----:B------:R0:W5:Y:S01]  /*0790*/  @!P1 LDG.E R13, desc[UR10][R4.64+0xc] ;  /* 0x00000c0a040d9981 */ /* 0x000162000c1e1900 */
[----:B------:R-:W-:-:S13]  /*07a0*/  ISETP.NE.AND P1, PT, R49, RZ, PT ;  /* 0x000000ff3100720c */ /* 0x000fda0003f25270 */
[----:B------:R-:W-:Y:S01]  /*07b0*/  @!P1 LOP3.LUT R33, R34, 0x80000000, RZ, 0x3c, !PT ;  /* 0x8000000022219812 */ /* 0x000fe200078e3cff */
[----:B------:R0:W5:Y:S01]  /*07c0*/  @!P1 LDG.E R14, desc[UR10][R4.64+0x10] ;  /* 0x0000100a040e9981 */ /* 0x000162000c1e1900 */
[----:B------:R-:W-:Y:S01]  /*07d0*/  ISETP.NE.AND P1, PT, R51, RZ, PT ;  /* 0x000000ff3300720c */ /* 0x000fe20003f25270 */
[----:B------:R-:W-:-:S12]  /*07e0*/  IMAD.MOV.U32 R34, RZ, RZ, -0x1 ;  /* 0xffffffffff227424 */ /* 0x000fd800078e00ff */
        /* <DEDUP_REMOVED lines=15> */
[----:B------:R-:W-:Y:S01]  /*08e0*/  IMAD.MOV.U32 R38, RZ, RZ, -0x1 ;  /* 0xffffffffff267424 */ /* 0x000fe200078e00ff */
[----:B------:R-:W-:Y:S02]  /*08f0*/  @!P0 LOP3.LUT R29, R61, 0x80000000, RZ, 0x3c, !PT ;  /* 0x800000003d1d8812 */ /* 0x000fe400078e3cff */
[----:B------:R-:W-:-:S09]  /*0900*/  ISETP.NE.AND P0, PT, R60, RZ, PT ;  /* 0x000000ff3c00720c */ /* 0x000fd20003f05270 */
[----:B------:R-:W-:Y:S01]  /*0910*/  @!P1 LOP3.LUT R38, R39, 0x80000000, RZ, 0x3c, !PT ;  /* 0x8000000027269812 */ /* 0x000fe200078e3cff */
[----:B------:R0:W5:Y:S01]  /*0920*/  @!P1 LDG.E R19, desc[UR10][R4.64+0x24] ;  /* 0x0000240a04139981 */ /* 0x000162000c1e1900 */
[----:B------:R-:W-:Y:S01]  /*0930*/  ISETP.NE.AND P1, PT, R57, RZ, PT ;  /* 0x000000ff3900720c */ /* 0x000fe20003f25270 */
[----:B------:R-:W-:Y:S02]  /*0940*/  IMAD.MOV.U32 R39, RZ, RZ, -0x1 ;  /* 0xffffffffff277424 */ /* 0x000fe400078e00ff */
[----:B------:R0:W5:Y:S10]  /*0950*/  @!P0 LDG.E R21, desc[UR10][R4.64+0x2c] ;  /* 0x00002c0a04158981 */ /* 0x000174000c1e1900 */
[----:B------:R-:W-:Y:S01]  /*0960*/  @!P1 LOP3.LUT R39, R40, 0x80000000, RZ, 0x3c, !PT ;  /* 0x8000000028279812 */ /* 0x000fe200078e3cff */
[----:B------:R-:W-:Y:S01]  /*0970*/  IMAD.MOV.U32 R40, RZ, RZ, -0x1 ;  /* 0xffffffffff287424 */ /* 0x000fe200078e00ff */
[----:B------:R0:W5:Y:S01]  /*0980*/  @!P1 LDG.E R20, desc[UR10][R4.64+0x28] ;  /* 0x0000280a04149981 */ /* 0x000162000c1e1900 */
[----:B------:R-:W-:-:S02]  /*0990*/  @!P0 LOP3.LUT R40, R41, 0x80000000, RZ, 0x3c, !PT ;  /* 0x8000000029288812 */ /* 0x000fc400078e3cff */
[----:B------:R-:W-:Y:S02]  /*09a0*/  ISETP.NE.AND P1, PT, R58, RZ, PT ;  /* 0x000000ff3a00720c */ /* 0x000fe40003f25270 */
[----:B------:R-:W-:Y:S01]  /*09b0*/  ISETP.NE.AND P0, PT, R59, RZ, PT ;  /* 0x000000ff3b00720c */ /* 0x000fe20003f05270 */
[----:B------:R-:W-:Y:S01]  /*09c0*/  IMAD.MOV.U32 R41, RZ, RZ, -0x1 ;  /* 0xffffffffff297424 */ /* 0x000fe200078e00ff */
[----:B------:R-:W-:Y:S02]  /*09d0*/  UMOV UR4, 0x400 ;  /* 0x0000040000047882 */ /* 0x000fe40000000000 */
[----:B------:R-:W-:-:S07]  /*09e0*/  ULEA UR4, UR5, UR4, 0x18 ;  /* 0x0000000405047291 */ /* 0x000fce000f8ec0ff */
[----:B------:R0:W5:Y:S02]  /*09f0*/  @!P1 LDG.E R23, desc[UR10][R4.64+0x34] ;  /* 0x0000340a04179981 */ /* 0x000164000c1e1900 */
[----:B------:R-:W-:Y:S02]  /*0a00*/  @!P0 LOP3.LUT R41, R42, 0x80000000, RZ, 0x3c, !PT ;  /* 0x800000002a298812 */ /* 0x000fe400078e3cff */
[----:B------:R0:W5:Y:S01]  /*0a10*/  @!P0 LDG.E R22, desc[UR10][R4.64+0x30] ;  /* 0x0000300a04168981 */ /* 0x000162000c1e1900 */
[----:B------:R-:W1:Y:S01]  /*0a20*/  S2R R42, SR_LANEID ;  /* 0x00000000002a7919 */ /* 0x000e620000000000 */
[----:B------:R-:W-:Y:S01]  /*0a30*/  LEA R49, R0, UR4, 0x2 ;  /* 0x0000000400317c11 */ /* 0x000fe2000f8e10ff */
[----:B------:R-:W-:Y:S01]  /*0a40*/  IMAD.MOV.U32 R44, RZ, RZ, -0x1 ;  /* 0xffffffffff2c7424 */ /* 0x000fe200078e00ff */
[----:B------:R-:W-:Y:S01]  /*0a50*/  SHF.R.U32.HI R124, RZ, 0x5, R0 ;  /* 0x00000005ff7c7819 */ /* 0x000fe20000011600 */
[----:B------:R-:W-:Y:S01]  /*0a60*/  IMAD.MOV.U32 R45, RZ, RZ, -0x1 ;  /* 0xffffffffff2d7424 */ /* 0x000fe200078e00ff */
[----:B------:R-:W-:Y:S01]  /*0a70*/  @!P2 LOP3.LUT R44, R46, 0x80000000, RZ, 0x3c, !PT ;  /* 0x800000002e2ca812 */ /* 0x000fe200078e3cff */
[----:B------:R-:W-:Y:S01]  /*0a80*/  IMAD R51, R0, 0x80, R49 ;  /* 0x0000008000337824 */ /* 0x000fe200078e0231 */
[----:B------:R-:W-:Y:S01]  /*0a90*/  @!P3 LOP3.LUT R45, R47, 0x80000000, RZ, 0x3c, !PT ;  /* 0x800000002f2db812 */ /* 0x000fe200078e3cff */
[----:B------:R-:W-:Y:S01]  /*0aa0*/  IMAD.MOV.U32 R46, RZ, RZ, -0x1 ;  /* 0xffffffffff2e7424 */ /* 0x000fe200078e00ff */
[----:B------:R-:W-:Y:S01]  /*0ab0*/  @!P4 LOP3.LUT R46, R50, 0x80000000, RZ, 0x3c, !PT ;  /* 0x80000000322ec812 */ /* 0x000fe200078e3cff */
[----:B------:R-:W-:Y:S01]  /*0ac0*/  IMAD.MOV.U32 R43, RZ, RZ, -0x1 ;  /* 0xffffffffff2b7424 */ /* 0x000fe200078e00ff */
[----:B------:R-:W-:Y:S01]  /*0ad0*/  @!P1 LOP3.LUT R43, R62, 0x80000000, RZ, 0x3c, !PT ;  /* 0x800000003e2b9812 */ /* 0x000fe200078e3cff */
[----:B------:R-:W-:Y:S01]  /*0ae0*/  IMAD.MOV.U32 R47, RZ, RZ, -0x1 ;  /* 0xffffffffff2f7424 */ /* 0x000fe200078e00ff */
[----:B------:R-:W-:Y:S01]  /*0af0*/  @!P5 LOP3.LUT R47, R9, 0x80000000, RZ, 0x3c, !PT ;  /* 0x80000000092fd812 */ /* 0x000fe200078e3cff */
[----:B------:R-:W-:Y:S01]  /*0b00*/  IMAD.MOV.U32 R48, RZ, RZ, -0x1 ;  /* 0xffffffffff307424 */ /* 0x000fe200078e00ff */
[----:B------:R-:W-:Y:S01]  /*0b10*/  @!P6 LOP3.LUT R48, R52, 0x80000000, RZ, 0x3c, !PT ;  /* 0x800000003430e812 */ /* 0x000fe200078e3cff */
[----:B------:R-:W-:Y:S01]  /*0b20*/  IMAD R53, R0, -0x38, R51 ;  /* 0xffffffc800357824 */ /* 0x000fe200078e0233 */
[----:B------:R-:W-:Y:S01]  /*0b30*/  LEA R50, R124, UR4, 0x2 ;  /* 0x000000047c327c11 */ /* 0x000fe2000f8e10ff */
[----:B------:R-:W-:-:S02]  /*0b40*/  UIADD3 UR8, UPT, UPT, UR6, 0x6, URZ ;  /* 0x0000000606087890 */ /* 0x000fc4000fffe0ff */
[----:B------:R-:W-:Y:S01]  /*0b50*/  UIADD3 UR5, UPT, UPT, -UR6, UR7, URZ ;  /* 0x0000000706057290 */ /* 0x000fe2000fffe1ff */
[----:B0-----:R-:W-:Y:S11]  /*0b60*/  BAR.SYNC.DEFER_BLOCKING 0x0 ;  /* 0x0000000000007b1d */ /* 0x001ff60000010000 */
.L_x_385:
[----:B------:R-:W-:Y:S01]  /*0b70*/  UISETP.LT.AND UP0, UPT, UR5, 0x6, UPT ;  /* 0x000000060500788c */ /* 0x000fe2000bf01270 */
[----:B------:R-:W-:Y:S01]  /*0b80*/  STS [R49], RZ ;  /* 0x000000ff31007388 */ /* 0x000fe20000000800 */
[----:B------:R-:W-:Y:S01]  /*0b90*/  UIADD3 UR6, UPT, UPT, UR8, -0x6, URZ ;  /* 0xfffffffa08067890 */ /* 0x000fe2000fffe0ff */
[----:B-1----:R-:W-:Y:S01]  /*0ba0*/  ISETP.NE.AND P1, PT, R42, 0x1f, PT ;  /* 0x0000001f2a00780c */ /* 0x002fe20003f25270 */
[----:B------:R-:W-:Y:S01]  /*0bb0*/  USEL UR4, UR5, 0x6, UP0 ;  /* 0x0000000605047887 */ /* 0x000fe20008000000 */
[----:B------:R-:W-:Y:S01]  /*0bc0*/  STS [R49+0x400], RZ ;  /* 0x000400ff31007388 */ /* 0x000fe20000000800 */
[C---:B------:R-:W-:Y:S01]  /*0bd0*/  ISETP.NE.AND P2, PT, R124.reuse, 0x6, PT ;  /* 0x000000067c00780c */ /* 0x040fe20003f45270 */
[----:B------:R-:W-:Y:S01]  /*0be0*/  UISETP.GE.AND UP0, UPT, UR8, UR9, UPT ;  /* 0x000000090800728c */ /* 0x000fe2000bf06270 */
[----:B0-----:R-:W-:Y:S01]  /*0bf0*/  SHF.R.U32.HI R4, RZ, UR6, R29 ;  /* 0x00000006ff047c19 */ /* 0x001fe2000801161d */
[----:B------:R-:W-:Y:S01]  /*0c00*/  UBMSK UR4, URZ, UR4 ;  /* 0x00000004ff04729b */ /* 0x000fe20008000000 */
[----:B------:R-:W-:Y:S01]  /*0c10*/  STS [R49+0x800], RZ ;  /* 0x000800ff31007388 */ /* 0x000fe20000000800 */
[----:B------:R-:W-:-:S03]  /*0c20*/  ISETP.NE.AND P3, PT, R124, 0x7, PT ;  /* 0x000000077c00780c */ /* 0x000fc60003f65270 */
[----:B------:R-:W-:Y:S01]  /*0c30*/  STS [R49+0xc00], RZ ;  /* 0x000c00ff31007388 */ /* 0x000fe20000000800 */
[----:B------:R-:W-:-:S03]  /*0c40*/  LOP3.LUT R4, R4, UR4, RZ, 0xc0, !PT ;  /* 0x0000000404047c12 */ /* 0x000fc6000f8ec0ff */
[----:B------:R-:W-:Y:S02]  /*0c50*/  STS [R49+0x1000], RZ ;  /* 0x001000ff31007388 */ /* 0x000fe40000000800 */
[----:B------:R-:W-:Y:S01]  /*0c60*/  IMAD.SHL.U32 R5, R4, 0x400, RZ ;  /* 0x0000040004057824 */ /* 0x000fe200078e00ff */
[----:B------:R-:W-:Y:S01]  /*0c70*/  SHF.R.U32.HI R4, RZ, 0x4, R4 ;  /* 0x00000004ff047819 */ /* 0x000fe20000011604 */
[----:B------:R-:W-:Y:S03]  /*0c80*/  STS [R49+0x1400], RZ ;  /* 0x001400ff31007388 */ /* 0x000fe60000000800 */
[----:B------:R-:W-:Y:S01]  /*0c90*/  LOP3.LUT R54, R5, 0x7c00, RZ, 0xc0, !PT ;  /* 0x00007c0005367812 */ /* 0x000fe200078ec0ff */
[----:B------:R-:W-:Y:S01]  /*0ca0*/  STS [R49+0x1800], RZ ;  /* 0x001800ff31007388 */ /* 0x000fe20000000800 */
[----:B------:R-:W-:-:S03]  /*0cb0*/  LOP3.LUT R4, R4, 0xffffffe, RZ, 0xc0, !PT ;  /* 0x0ffffffe04047812 */ /* 0x000fc600078ec0ff */
[----:B------:R-:W-:Y:S01]  /*0cc0*/  STS [R49+0x1c00], RZ ;  /* 0x001c00ff31007388 */ /* 0x000fe20000000800 */
[----:B------:R-:W-:Y:S02]  /*0cd0*/  IADD3 R54, PT, PT, R4, R49, R54 ;  /* 0x0000003104367210 */ /* 0x000fe40007ffe036 */
[----:B------:R-:W-:Y:S01]  /*0ce0*/  SHF.R.U32.HI R4, RZ, UR6, R30 ;  /* 0x00000006ff047c19 */ /* 0x000fe2000801161e */
[----:B------:R-:W-:Y:S03]  /*0cf0*/  STS [R49+0x2000], RZ ;  /* 0x002000ff31007388 */ /* 0x000fe60000000800 */
[----:B------:R-:W-:Y:S01]  /*0d00*/  LOP3.LUT R4, R4, UR4, RZ, 0xc0, !PT ;  /* 0x0000000404047c12 */ /* 0x000fe2000f8ec0ff */
[----:B------:R-:W-:Y:S04]  /*0d10*/  STS [R49+0x2400], RZ ;  /* 0x002400ff31007388 */ /* 0x000fe80000000800 */
[----:B------:R-:W-:Y:S01]  /*0d20*/  STS [R49+0x2800], RZ ;  /* 0x002800ff31007388 */ /* 0x000fe20000000800 */
[----:B------:R-:W-:Y:S01]  /*0d30*/  IMAD.SHL.U32 R5, R4, 0x400, RZ ;  /* 0x0000040004057824 */ /* 0x000fe200078e00ff */
[----:B------:R-:W-:-:S02]  /*0d40*/  SHF.R.U32.HI R4, RZ, 0x4, R4 ;  /* 0x00000004ff047819 */ /* 0x000fc40000011604 */
[----:B------:R-:W-:Y:S02]  /*0d50*/  STS [R49+0x2c00], RZ ;  /* 0x002c00ff31007388 */ /* 0x000fe40000000800 */
[----:B------:R-:W-:Y:S02]  /*0d60*/  LOP3.LUT R56, R5, 0x7c00, RZ, 0xc0, !PT ;  /* 0x00007c0005387812 */ /* 0x000fe400078ec0ff */
        /* <DEDUP_REMOVED lines=32> */
[----:B------:R-:W0:Y:S02]  /*0f70*/  LDS.U16 R52, [R54] ;  /* 0x0000000036347984 */ /* 0x000e240000000400 */
[----:B0-----:R-:W-:-:S05]  /*0f80*/  VIADD R5, R52, 0x1 ;  /* 0x0000000134057836 */ /* 0x001fca0000000000 */
[----:B------:R0:W-:Y:S04]  /*0f90*/  STS.U16 [R54], R5 ;  /* 0x0000000536007388 */ /* 0x0001e80000000400 */
[----:B------:R-:W1:Y:S01]  /*0fa0*/  LDS.U16 R57, [R56] ;  /* 0x0000000038397984 */ /* 0x000e620000000400 */
[----:B0-----:R-:W-:Y:S01]  /*0fb0*/  IMAD.SHL.U32 R5, R4, 0x400, RZ ;  /* 0x0000040004057824 */ /* 0x001fe200078e00ff */
[----:B------:R-:W-:-:S04]  /*0fc0*/  SHF.R.U32.HI R4, RZ, 0x4, R4 ;  /* 0x00000004ff047819 */ /* 0x000fc80000011604 */
[----:B------:R-:W-:Y:S02]  /*0fd0*/  LOP3.LUT R60, R5, 0x7c00, RZ, 0xc0, !PT ;  /* 0x00007c00053c7812 */ /* 0x000fe400078ec0ff */
[----:B------:R-:W-:-:S04]  /*0fe0*/  LOP3.LUT R4, R4, 0xffffffe, RZ, 0xc0, !PT ;  /* 0x0ffffffe04047812 */ /* 0x000fc800078ec0ff */
[----:B------:R-:W-:Y:S02]  /*0ff0*/  IADD3 R60, PT, PT, R4, R49, R60 ;  /* 0x00000031043c7210 */ /* 0x000fe40007ffe03c */
[----:B------:R-:W-:-:S04]  /*1000*/  SHF.R.U32.HI R4, RZ, UR6, R33 ;  /* 0x00000006ff047c19 */ /* 0x000fc80008011621 */
[----:B------:R-:W-:-:S05]  /*1010*/  LOP3.LUT R4, R4, UR4, RZ, 0xc0, !PT ;  /* 0x0000000404047c12 */ /* 0x000fca000f8ec0ff */
[----:B------:R-:W-:Y:S01]  /*1020*/  IMAD.SHL.U32 R6, R4, 0x400, RZ ;  /* 0x0000040004067824 */ /* 0x000fe200078e00ff */
[----:B------:R-:W-:-:S04]  /*1030*/  SHF.R.U32.HI R4, RZ, 0x4, R4 ;  /* 0x00000004ff047819 */ /* 0x000fc80000011604 */
[----:B------:R-:W-:Y:S02]  /*1040*/  LOP3.LUT R6, R6, 0x7c00, RZ, 0xc0, !PT ;  /* 0x00007c0006067812 */ /* 0x000fe400078ec0ff */
[----:B------:R-:W-:-:S04]  /*1050*/  LOP3.LUT R4, R4, 0xffffffe, RZ, 0xc0, !PT ;  /* 0x0ffffffe04047812 */ /* 0x000fc800078ec0ff */
[----:B------:R-:W-:Y:S01]  /*1060*/  IADD3 R62, PT, PT, R4, R49, R6 ;  /* 0x00000031043e7210 */ /* 0x000fe20007ffe006 */
[----:B-1----:R-:W-:Y:S01]  /*1070*/  VIADD R7, R57, 0x1 ;  /* 0x0000000139077836 */ /* 0x002fe20000000000 */
[----:B------:R-:W-:-:S04]  /*1080*/  SHF.R.U32.HI R4, RZ, UR6, R34 ;  /* 0x00000006ff047c19 */ /* 0x000fc80008011622 */
[----:B------:R-:W-:Y:S01]  /*1090*/  STS.U16 [R56], R7 ;  /* 0x0000000738007388 */ /* 0x000fe20000000400 */
[----:B------:R-:W-:-:S03]  /*10a0*/  LOP3.LUT R4, R4, UR4, RZ, 0xc0, !PT ;  /* 0x0000000404047c12 */ /* 0x000fc6000f8ec0ff */
        /* <DEDUP_REMOVED lines=129> */
[----:B------:R-:W-:Y:S01]  /*18c0*/  SHF.R.U32.HI R4, RZ, UR6, R48 ;  /* 0x00000006ff047c19 */ /* 0x000fe20008011630 */
[----:B------:R-:W0:Y:S03]  /*18d0*/  S2UR UR6, SR_CgaCtaId ;  /* 0x00000000000679c3 */ /* 0x000e260000008800 */
[----:B------:R-:W-:Y:S01]  /*18e0*/  LOP3.LUT R4, R4, UR4, RZ, 0xc0, !PT ;  /* 0x0000000404047c12 */ /* 0x000fe2000f8ec0ff */
[----:B------:R-:W-:-:S04]  /*18f0*/  UMOV UR4, 0x400 ;  /* 0x0000040000047882 */ /* 0x000fc80000000000 */
[----:B------:R-:W-:Y:S01]  /*1900*/  IMAD.SHL.U32 R6, R4, 0x400, RZ ;  /* 0x0000040004067824 */ /* 0x000fe200078e00ff */
[----:B------:R-:W-:-:S04]  /*1910*/  SHF.R.U32.HI R4, RZ, 0x4, R4 ;  /* 0x00000004ff047819 */ /* 0x000fc80000011604 */
[----:B------:R-:W-:Y:S02]  /*1920*/  LOP3.LUT R6, R6, 0x7c00, RZ, 0xc0, !PT ;  /* 0x00007c0006067812 */ /* 0x000fe400078ec0ff */
[----:B------:R-:W-:-:S04]  /*1930*/  LOP3.LUT R4, R4, 0xffffffe, RZ, 0xc0, !PT ;  /* 0x0ffffffe04047812 */ /* 0x000fc800078ec0ff */
[----:B------:R-:W-:Y:S01]  /*1940*/  IADD3 R90, PT, PT, R4, R49, R6 ;  /* 0x00000031045a7210 */ /* 0x000fe20007ffe006 */
[----:B-1----:R-:W-:Y:S01]  /*1950*/  VIADD R7, R85, 0x1 ;  /* 0x0000000155077836 */ /* 0x002fe20000000000 */
[----:B0-----:R-:W-:-:S04]  /*1960*/  ULEA UR4, UR6, UR4, 0x18 ;  /* 0x0000000406047291 */ /* 0x001fc8000f8ec0ff */
[----:B------:R-:W-:Y:S04]  /*1970*/  STS.U16 [R84], R7 ;  /* 0x0000000754007388 */ /* 0x000fe80000000400 */
[----:B------:R-:W0:Y:S02]  /*1980*/  LDS.U16 R87, [R86] ;  /* 0x0000000056577984 */ /* 0x000e240000000400 */
[----:B0-----:R-:W-:-:S05]  /*1990*/  VIADD R5, R87, 0x1 ;  /* 0x0000000157057836 */ /* 0x001fca0000000000 */
[----:B------:R-:W-:Y:S04]  /*19a0*/  STS.U16 [R86], R5 ;  /* 0x0000000556007388 */ /* 0x000fe80000000400 */
[----:B------:R-:W0:Y:S02]  /*19b0*/  LDS.U16 R89, [R88] ;  /* 0x0000000058597984 */ /* 0x000e240000000400 */
[----:B0-----:R-:W-:-:S05]  /*19c0*/  VIADD R7, R89, 0x1 ;  /* 0x0000000159077836 */ /* 0x001fca0000000000 */
[----:B------:R-:W-:Y:S04]  /*19d0*/  STS.U16 [R88], R7 ;  /* 0x0000000758007388 */ /* 0x000fe80000000400 */
[----:B------:R-:W0:Y:S02]  /*19e0*/  LDS.U16 R91, [R90] ;  /* 0x000000005a5b7984 */ /* 0x000e240000000400 */
[----:B0-----:R-:W-:-:S05]  /*19f0*/  VIADD R5, R91, 0x1 ;  /* 0x000000015b057836 */ /* 0x001fca0000000000 */
[----:B------:R-:W-:Y:S01]  /*1a00*/  STS.U16 [R90], R5 ;  /* 0x000000055a007388 */ /* 0x000fe20000000400 */
[----:B------:R-:W-:Y:S06]  /*1a10*/  BAR.SYNC.DEFER_BLOCKING 0x0 ;  /* 0x0000000000007b1d */ /* 0x000fec0000010000 */
[----:B------:R-:W-:Y:S04]  /*1a20*/  LDS R92, [R51] ;  /* 0x00000000335c7984 */ /* 0x000fe80000000800 */
[----:B------:R-:W0:Y:S04]  /*1a30*/  LDS R93, [R51+0x4] ;  /* 0x00000400335d7984 */ /* 0x000e280000000800 */
[----:B------:R-:W1:Y:S04]  /*1a40*/  LDS R94, [R51+0x8] ;  /* 0x00000800335e7984 */ /* 0x000e680000000800 */
[----:B------:R-:W2:Y:S04]  /*1a50*/  LDS R95, [R51+0xc] ;  /* 0x00000c00335f7984 */ /* 0x000ea80000000800 */
[----:B------:R-:W3:Y:S04]  /*1a60*/  LDS R96, [R51+0x10] ;  /* 0x0000100033607984 */ /* 0x000ee80000000800 */
[----:B------:R-:W4:Y:S04]  /*1a70*/  LDS R97, [R51+0x14] ;  /* 0x0000140033617984 */ /* 0x000f280000000800 */
[----:B------:R-:W4:Y:S04]  /*1a80*/  LDS R98, [R51+0x18] ;  /* 0x0000180033627984 */ /* 0x000f280000000800 */
[----:B------:R-:W4:Y:S04]  /*1a90*/  LDS R99, [R51+0x1c] ;  /* 0x00001c0033637984 */ /* 0x000f280000000800 */
[----:B------:R-:W4:Y:S04]  /*1aa0*/  LDS R100, [R51+0x20] ;  /* 0x0000200033647984 */ /* 0x000f280000000800 */
[----:B------:R-:W4:Y:S04]  /*1ab0*/  LDS R101, [R51+0x24] ;  /* 0x0000240033657984 */ /* 0x000f280000000800 */
[----:B------:R-:W4:Y:S04]  /*1ac0*/  LDS R102, [R51+0x28] ;  /* 0x0000280033667984 */ /* 0x000f280000000800 */
[----:B------:R-:W4:Y:S01]  /*1ad0*/  LDS R103, [R51+0x2c] ;  /* 0x00002c0033677984 */ /* 0x000f220000000800 */
[----:B0-----:R-:W-:-:S03]  /*1ae0*/  IMAD.IADD R93, R92, 0x1, R93 ;  /* 0x000000015c5d7824 */ /* 0x001fc600078e025d */
[----:B------:R-:W0:Y:S01]  /*1af0*/  LDS R104, [R51+0x30] ;  /* 0x0000300033687984 */ /* 0x000e220000000800 */
[----:B-1----:R-:W-:-:S03]  /*1b00*/  IMAD.IADD R94, R94, 0x1, R93 ;  /* 0x000000015e5e7824 */ /* 0x002fc600078e025d */
[----:B------:R-:W1:Y:S01]  /*1b10*/  LDS R105, [R51+0x34] ;  /* 0x0000340033697984 */ /* 0x000e620000000800 */
[----:B--2---:R-:W-:-:S03]  /*1b20*/  IMAD.IADD R95, R95, 0x1, R94 ;  /* 0x000000015f5f7824 */ /* 0x004fc600078e025e */
[----:B------:R-:W2:Y:S01]  /*1b30*/  LDS R106, [R51+0x38] ;  /* 0x00003800336a7984 */ /* 0x000ea20000000800 */
[----:B---3--:R-:W-:-:S03]  /*1b40*/  IMAD.IADD R96, R96, 0x1, R95 ;  /* 0x0000000160607824 */ /* 0x008fc600078e025f */
[----:B------:R-:W3:Y:S01]  /*1b50*/  LDS R107, [R51+0x3c] ;  /* 0x00003c00336b7984 */ /* 0x000ee20000000800 */
[----:B----4-:R-:W-:-:S03]  /*1b60*/  IMAD.IADD R97, R97, 0x1, R96 ;  /* 0x0000000161617824 */ /* 0x010fc600078e0260 */
[----:B------:R-:W4:Y:S01]  /*1b70*/  LDS R108, [R51+0x40] ;  /* 0x00004000336c7984 */ /* 0x000f220000000800 */
[----:B------:R-:W-:-:S03]  /*1b80*/  IMAD.IADD R98, R98, 0x1, R97 ;  /* 0x0000000162627824 */ /* 0x000fc600078e0261 */
        /* <DEDUP_REMOVED lines=31> */
[----:B------:R-:W-:-:S04]  /*1d80*/  IMAD.IADD R114, R114, 0x1, R113 ;  /* 0x0000000172727824 */ /* 0x000fc800078e0271 */
[----:B0-----:R-:W-:-:S04]  /*1d90*/  IMAD.IADD R115, R115, 0x1, R114 ;  /* 0x0000000173737824 */ /* 0x001fc800078e0272 */
[----:B-1----:R-:W-:-:S04]  /*1da0*/  IMAD.IADD R116, R116, 0x1, R115 ;  /* 0x0000000174747824 */ /* 0x002fc800078e0273 */
[----:B--2---:R-:W-:-:S04]  /*1db0*/  IMAD.IADD R117, R117, 0x1, R116 ;  /* 0x0000000175757824 */ /* 0x004fc800078e0274 */
[----:B---3--:R-:W-:-:S04]  /*1dc0*/  IMAD.IADD R118, R118, 0x1, R117 ;  /* 0x0000000176767824 */ /* 0x008fc800078e0275 */
[----:B----4-:R-:W-:-:S04]  /*1dd0*/  IMAD.IADD R119, R119, 0x1, R118 ;  /* 0x0000000177777824 */ /* 0x010fc800078e0276 */
[----:B------:R-:W-:-:S04]  /*1de0*/  IMAD.IADD R120, R120, 0x1, R119 ;  /* 0x0000000178787824 */ /* 0x000fc800078e0277 */
[----:B------:R-:W-:-:S04]  /*1df0*/  IMAD.IADD R121, R121, 0x1, R120 ;  /* 0x0000000179797824 */ /* 0x000fc800078e0278 */
[----:B------:R-:W-:-:S04]  /*1e00*/  IMAD.IADD R122, R122, 0x1, R121 ;  /* 0x000000017a7a7824 */ /* 0x000fc800078e0279 */
[----:B------:R-:W-:-:S04]  /*1e10*/  IMAD.IADD R123, R123, 0x1, R122 ;  /* 0x000000017b7b7824 */ /* 0x000fc800078e027a */
[----:B------:R-:W-:-:S05]  /*1e20*/  IMAD.IADD R125, R4, 0x1, R123 ;  /* 0x00000001047d7824 */ /* 0x000fca00078e027b */
        /* <DEDUP_REMOVED lines=8> */
[----:B------:R-:W0:Y:S02]  /*1eb0*/  SHFL.UP P0, R126, R127, 0x10, RZ ;  /* 0x060000007f7e7989 */ /* 0x000e2400000000ff */
[----:B0-----:R-:W-:Y:S01]  /*1ec0*/  @P0 IMAD.IADD R126, R127, 0x1, R126 ;  /* 0x000000017f7e0824 */ /* 0x001fe200078e027e */
[----:B------:R-:W-:-:S03]  /*1ed0*/  ISETP.NE.AND P0, PT, R124, 0x1, PT ;  /* 0x000000017c00780c */ /* 0x000fc60003f05270 */
[----:B------:R-:W-:Y:S01]  /*1ee0*/  IMAD.IADD R125, R126, 0x1, -R125 ;  /* 0x000000017e7d7824 */ /* 0x000fe200078e0a7d */
[----:B------:R-:W-:Y:S01]  /*1ef0*/  @!P1 STS [R50+0x8400], R126 ;  /* 0x0084007e32009388 */ /* 0x000fe20000000800 */
[----:B------:R-:W-:Y:S01]  /*1f00*/  BAR.SYNC.DEFER_BLOCKING 0x0 ;  /* 0x0000000000007b1d */ /* 0x000fe20000010000 */
[----:B------:R-:W-:-:S05]  /*1f10*/  ISETP.NE.AND P1, PT, R124, 0x4, PT ;  /* 0x000000047c00780c */ /* 0x000fca0003f25270 */
[----:B------:R-:W0:Y:S04]  /*1f20*/  LDS.128 R4, [UR4+0x8400] ;  /* 0x00840004ff047984 */ /* 0x000e280008000c00 */
[----:B------:R-:W1:Y:S01]  /*1f30*/  LDS.128 R8, [UR4+0x8410] ;  /* 0x00841004ff087984 */ /* 0x000e620008000c00 */
[C---:B0-----:R-:W-:Y:S01]  /*1f40*/  SEL R55, R4.reuse, R55, !P0 ;  /* 0x0000003704377207 */ /* 0x041fe20004000000 */
[----:B------:R-:W-:Y:S01]  /*1f50*/  IMAD.IADD R5, R4, 0x1, R5 ;  /* 0x0000000104057824 */ /* 0x000fe200078e0205 */
[----:B------:R-:W-:-:S03]  /*1f60*/  ISETP.NE.AND P0, PT, R124, 0x2, PT ;  /* 0x000000027c00780c */ /* 0x000fc60003f05270 */
[----:B------:R-:W-:Y:S01]  /*1f70*/  IMAD.IADD R6, R6, 0x1, R5 ;  /* 0x0000000106067824 */ /* 0x000fe200078e0205 */
[----:B------:R-:W-:Y:S02]  /*1f80*/  SEL R55, R5, R55, !P0 ;  /* 0x0000003705377207 */ /* 0x000fe40004000000 */
[----:B------:R-:W-:Y:S01]  /*1f90*/  ISETP.NE.AND P0, PT, R124, 0x3, PT ;  /* 0x000000037c00780c */ /* 0x000fe20003f05270 */
[----:B------:R-:W-:-:S03]  /*1fa0*/  IMAD.IADD R7, R7, 0x1, R6 ;  /* 0x0000000107077824 */ /* 0x000fc600078e0206 */
[----:B------:R-:W-:Y:S01]  /*1fb0*/  SEL R55, R6, R55, !P0 ;  /* 0x0000003706377207 */ /* 0x000fe20004000000 */
[C---:B-1----:R-:W-:Y:S01]  /*1fc0*/  IMAD.IADD R8, R7.reuse, 0x1, R8 ;  /* 0x0000000107087824 */ /* 0x042fe200078e0208 */
[----:B------:R-:W-:Y:S02]  /*1fd0*/  ISETP.NE.AND P0, PT, R124, 0x5, PT ;  /* 0x000000057c00780c */ /* 0x000fe40003f05270 */
[----:B------:R-:W-:Y:S01]  /*1fe0*/  SEL R55, R7, R55, !P1 ;  /* 0x0000003707377207 */ /* 0x000fe20004800000 */
[----:B------:R-:W-:Y:S01]  /*1ff0*/  IMAD.IADD R9, R9, 0x1, R8 ;  /* 0x0000000109097824 */ /* 0x000fe200078e0208 */
[----:B------:R-:W-:Y:S02]  /*2000*/  ISETP.NE.AND P1, PT, R42, RZ, PT ;  /* 0x000000ff2a00720c */ /* 0x000fe40003f25270 */
[----:B------:R-:W-:Y:S01]  /*2010*/  SEL R55, R8, R55, !P0 ;  /* 0x0000003708377207 */ /* 0x000fe20004000000 */
[----:B------:R-:W-:Y:S01]  /*2020*/  IMAD.IADD R10, R10, 0x1, R9 ;  /* 0x000000010a0a7824 */ /* 0x000fe200078e0209 */
[----:B------:R-:W-:-:S02]  /*2030*/  ISETP.GT.U32.AND P0, PT, R0, 0x1f, PT ;  /* 0x0000001f0000780c */ /* 0x000fc40003f04070 */
[----:B------:R-:W-:Y:S01]  /*2040*/  SEL R55, R9, R55, !P2 ;  /* 0x0000003709377207 */ /* 0x000fe20005000000 */
[----:B------:R-:W-:Y:S01]  /*2050*/  IMAD.IADD R11, R11, 0x1, R10 ;  /* 0x000000010b0b7824 */ /* 0x000fe200078e020a */
[----:B------:R-:W-:Y:S02]  /*2060*/  ISETP.GT.U32.OR P2, PT, R0, 0x1f, P1 ;  /* 0x0000001f0000780c */ /* 0x000fe40000f44470 */
[----:B------:R-:W-:Y:S02]  /*2070*/  SEL R4, R125, RZ, P1 ;  /* 0x000000ff7d047207 */ /* 0x000fe40000800000 */
[----:B------:R-:W-:-:S05]  /*2080*/  SEL R55, R10, R55, !P3 ;  /* 0x000000370a377207 */ /* 0x000fca0005800000 */
[----:B------:R-:W-:Y:S01]  /*2090*/  @P0 IMAD.IADD R125, R55, 0x1, R4 ;  /* 0x00000001377d0824 */ /* 0x000fe200078e0204 */
[----:B------:R-:W-:-:S03]  /*20a0*/  ISETP.NE.AND P0, PT, R0, RZ, PT ;  /* 0x000000ff0000720c */ /* 0x000fc60003f05270 */
[----:B------:R-:W-:-:S05]  /*20b0*/  @!P2 IMAD.U32 R125, R11, 0x10000, RZ ;  /* 0x000100000b7da824 */ /* 0x000fca00078e00ff */
[----:B------:R-:W-:Y:S01]  /*20c0*/  @!P2 STS [UR4+0x8428], R125 ;  /* 0x0084287dff00a988 */ /* 0x000fe20008000804 */
[----:B------:R-:W-:Y:S06]  /*20d0*/  BAR.SYNC.DEFER_BLOCKING 0x0 ;  /* 0x0000000000007b1d */ /* 0x000fec0000010000 */
[----:B------:R-:W0:Y:S02]  /*20e0*/  LDS R4, [UR4+0x8428] ;  /* 0x00842804ff047984 */ /* 0x000e240008000800 */
[----:B0-----:R-:W-:-:S05]  /*20f0*/  SEL R4, R4, RZ, P0 ;  /* 0x000000ff04047207 */ /* 0x001fca0000000000 */
[----:B------:R-:W-:-:S04]  /*2100*/  IMAD.IADD R4, R4, 0x1, R125 ;  /* 0x0000000104047824 */ /* 0x000fc800078e027d */
[--C-:B------:R-:W-:Y:S01]  /*2110*/  IMAD.IADD R92, R92, 0x1, R4.reuse ;  /* 0x000000015c5c7824 */ /* 0x100fe200078e0204 */
[----:B------:R-:W-:Y:S01]  /*2120*/  STS [R51], R4 ;  /* 0x0000000433007388 */ /* 0x000fe20000000800 */
[--C-:B------:R-:W-:Y:S02]  /*2130*/  IMAD.IADD R6, R93, 0x1, R4.reuse ;  /* 0x000000015d067824 */ /* 0x100fe400078e0204 */
[--C-:B------:R-:W-:Y:S01]  /*2140*/  IMAD.IADD R94, R94, 0x1, R4.reuse ;  /* 0x000000015e5e7824 */ /* 0x100fe200078e0204 */
[----:B------:R-:W-:Y:S01]  /*2150*/  STS [R51+0x4], R92 ;  /* 0x0000045c33007388 */ /* 0x000fe20000000800 */
[--C-:B------:R-:W-:Y:S02]  /*2160*/  IMAD.IADD R8, R95, 0x1, R4.reuse ;  /* 0x000000015f087824 */ /* 0x100fe400078e0204 */
[--C-:B------:R-:W-:Y:S01]  /*2170*/  IMAD.IADD R96, R96, 0x1, R4.reuse ;  /* 0x0000000160607824 */ /* 0x100fe200078e0204 */
[----:B------:R-:W-:Y:S01]  /*2180*/  STS [R51+0x8], R6 ;  /* 0x0000080633007388 */ /* 0x000fe20000000800 */
[----:B------:R-:W-:-:S02]  /*2190*/  IMAD.IADD R10, R97, 0x1, R4 ;  /* 0x00000001610a7824 */ /* 0x000fc400078e0204 */
[--C-:B------:R-:W-:Y:S01]  /*21a0*/  IMAD.IADD R98, R98, 0x1, R4.reuse ;  /* 0x0000000162627824 */ /* 0x100fe200078e0204 */
[----:B------:R-:W-:Y:S01]  /*21b0*/  STS [R51+0xc], R94 ;  /* 0x00000c5e33007388 */ /* 0x000fe20000000800 */
        /* <DEDUP_REMOVED lines=36> */
[----:B------:R-:W-:-:S03]  /*2400*/  IMAD.IADD R150, R123, 0x1, R4 ;  /* 0x000000017b967824 */ /* 0x000fc600078e0204 */
[----:B------:R-:W-:Y:S04]  /*2410*/  STS [R51+0x40], R134 ;  /* 0x0000408633007388 */ /* 0x000fe80000000800 */
        /* <DEDUP_REMOVED lines=15> */
[----:B------:R-:W-:Y:S01]  /*2510*/  STS [R51+0x80], R150 ;  /* 0x0000809633007388 */ /* 0x000fe20000000800 */
[----:B------:R-:W-:Y:S06]  /*2520*/  BAR.SYNC.DEFER_BLOCKING 0x0 ;  /* 0x0000000000007b1d */ /* 0x000fec0000010000 */
[----:B------:R-:W0:Y:S04]  /*2530*/  LDS.U16 R5, [R54] ;  /* 0x0000000036057984 */ /* 0x000e280000000400 */
[----:B------:R-:W1:Y:S04]  /*2540*/  LDS.U16 R56, [R56] ;  /* 0x0000000038387984 */ /* 0x000e680000000400 */
[----:B------:R-:W2:Y:S04]  /*2550*/  LDS.U16 R58, [R58] ;  /* 0x000000003a3a7984 */ /* 0x000ea80000000400 */
[----:B------:R-:W3:Y:S04]  /*2560*/  LDS.U16 R60, [R60] ;  /* 0x000000003c3c7984 */ /* 0x000ee80000000400 */
[----:B------:R-:W4:Y:S04]  /*2570*/  LDS.U16 R62, [R62] ;  /* 0x000000003e3e7984 */ /* 0x000f280000000400 */
[----:B------:R-:W4:Y:S04]  /*2580*/  LDS.U16 R64, [R64] ;  /* 0x0000000040407984 */ /* 0x000f280000000400 */
[----:B------:R-:W4:Y:S04]  /*2590*/  LDS.U16 R66, [R66] ;  /* 0x0000000042427984 */ /* 0x000f280000000400 */
[----:B------:R-:W4:Y:S04]  /*25a0*/  LDS.U16 R68, [R68] ;  /* 0x0000000044447984 */ /* 0x000f280000000400 */
[----:B------:R-:W4:Y:S04]  /*25b0*/  LDS.U16 R70, [R70] ;  /* 0x0000000046467984 */ /* 0x000f280000000400 */
[----:B------:R-:W4:Y:S04]  /*25c0*/  LDS.U16 R72, [R72] ;  /* 0x0000000048487984 */ /* 0x000f280000000400 */
[----:B------:R-:W4:Y:S01]  /*25d0*/  LDS.U16 R74, [R74] ;  /* 0x000000004a4a7984 */ /* 0x000f220000000400 */
[----:B0-----:R-:W-:-:S03]  /*25e0*/  IMAD.IADD R5, R52, 0x1, R5 ;  /* 0x0000000134057824 */ /* 0x001fc600078e0205 */
[----:B------:R-:W0:Y:S01]  /*25f0*/  LDS.U16 R76, [R76] ;  /* 0x000000004c4c7984 */ /* 0x000e220000000400 */
[----:B-1----:R-:W-:-:S03]  /*2600*/  IMAD.IADD R56, R57, 0x1, R56 ;  /* 0x0000000139387824 */ /* 0x002fc600078e0238 */
[----:B------:R-:W1:Y:S01]  /*2610*/  LDS.U16 R78, [R78] ;  /* 0x000000004e4e7984 */ /* 0x000e620000000400 */
[----:B--2---:R-:W-:-:S03]  /*2620*/  IMAD.IADD R58, R59, 0x1, R58 ;  /* 0x000000013b3a7824 */ /* 0x004fc600078e023a */
[----:B------:R-:W2:Y:S01]  /*2630*/  LDS.U16 R80, [R80] ;  /* 0x0000000050507984 */ /* 0x000ea20000000400 */
[----:B---3--:R-:W-:-:S03]  /*2640*/  IMAD.IADD R60, R61, 0x1, R60 ;  /* 0x000000013d3c7824 */ /* 0x008fc600078e023c */
[----:B------:R-:W3:Y:S01]  /*2650*/  LDS.U16 R82, [R82] ;  /* 0x0000000052527984 */ /* 0x000ee20000000400 */
[----:B----4-:R-:W-:-:S03]  /*2660*/  IMAD.IADD R62, R63, 0x1, R62 ;  /* 0x000000013f3e7824 */ /* 0x010fc600078e023e */
[----:B------:R-:W4:Y:S01]  /*2670*/  LDS.U16 R84, [R84] ;  /* 0x0000000054547984 */ /* 0x000f220000000400 */
[----:B------:R-:W-:-:S03]  /*2680*/  IMAD.IADD R64, R65, 0x1, R64 ;  /* 0x0000000141407824 */ /* 0x000fc600078e0240 */
[----:B------:R-:W4:Y:S01]  /*2690*/  LDS.U16 R86, [R86] ;  /* 0x0000000056567984 */ /* 0x000f220000000400 */
[----:B------:R-:W-:-:S03]  /*26a0*/  IMAD.IADD R66, R67, 0x1, R66 ;  /* 0x0000000143427824 */ /* 0x000fc600078e0242 */
[----:B------:R-:W4:Y:S01]  /*26b0*/  LDS.U16 R88, [R88] ;  /* 0x0000000058587984 */ /* 0x000f220000000400 */
[----:B------:R-:W-:-:S03]  /*26c0*/  IMAD.IADD R68, R69, 0x1, R68 ;  /* 0x0000000145447824 */ /* 0x000fc600078e0244 */
[----:B------:R-:W4:Y:S01]  /*26d0*/  LDS.U16 R90, [R90] ;  /* 0x000000005a5a7984 */ /* 0x000f220000000400 */
[----:B------:R-:W-:Y:S02]  /*26e0*/  IMAD.IADD R70, R71, 0x1, R70 ;  /* 0x0000000147467824 */ /* 0x000fe400078e0246 */
[----:B------:R-:W-:Y:S02]  /*26f0*/  IMAD.IADD R72, R73, 0x1, R72 ;  /* 0x0000000149487824 */ /* 0x000fe400078e0248 */
[----:B------:R-:W-:Y:S02]  /*2700*/  IMAD.IADD R74, R75, 0x1, R74 ;  /* 0x000000014b4a7824 */ /* 0x000fe400078e024a */
[----:B0-----:R-:W-:Y:S02]  /*2710*/  IMAD.IADD R76, R77, 0x1, R76 ;  /* 0x000000014d4c7824 */ /* 0x001fe400078e024c */
[----:B-1----:R-:W-:Y:S02]  /*2720*/  IMAD.IADD R78, R79, 0x1, R78 ;  /* 0x000000014f4e7824 */ /* 0x002fe400078e024e */
[----:B--2---:R-:W-:-:S02]  /*2730*/  IMAD.IADD R80, R81, 0x1, R80 ;  /* 0x0000000151507824 */ /* 0x004fc400078e0250 */
[----:B---3--:R-:W-:Y:S02]  /*2740*/  IMAD.IADD R82, R83, 0x1, R82 ;  /* 0x0000000153527824 */ /* 0x008fe400078e0252 */
[----:B----4-:R-:W-:Y:S02]  /*2750*/  IMAD.IADD R84, R85, 0x1, R84 ;  /* 0x0000000155547824 */ /* 0x010fe400078e0254 */
[----:B------:R-:W-:Y:S02]  /*2760*/  IMAD.IADD R86, R87, 0x1, R86 ;  /* 0x0000000157567824 */ /* 0x000fe400078e0256 */
[----:B------:R-:W-:Y:S02]  /*2770*/  IMAD.IADD R88, R89, 0x1, R88 ;  /* 0x0000000159587824 */ /* 0x000fe400078e0258 */
[----:B------:R-:W-:Y:S01]  /*2780*/  IMAD.IADD R90, R91, 0x1, R90 ;  /* 0x000000015b5a7824 */ /* 0x000fe200078e025a */
[----:B------:R-:W-:Y:S06]  /*2790*/  BAR.SYNC.DEFER_BLOCKING 0x0 ;  /* 0x0000000000007b1d */ /* 0x000fec0000010000 */
[----:B------:R-:W-:Y:S05]  /*27a0*/  BRA.U UP0, `(.L_x_384) ;  /* 0x0000000500987547 */ /* 0x000fea000b800000 */
[----:B------:R-:W-:Y:S01]  /*27b0*/  LEA R4, R5, UR4, 0x2 ;  /* 0x0000000405047c11 */ /* 0x000fe2000f8e10ff */
[----:B------:R-:W-:Y:S01]  /*27c0*/  UIADD3 UR8, UPT, UPT, UR8, 0x6, URZ ;  /* 0x0000000608087890 */ /* 0x000fe2000fffe0ff */
[----:B------:R-:W-:Y:S01]  /*27d0*/  LEA R5, R56, UR4, 0x2 ;  /* 0x0000000438057c11 */ /* 0x000fe2000f8e10ff */
[----:B------:R-:W-:Y:S01]  /*27e0*/  UIADD3 UR5, UPT, UPT, UR5, -0x6, URZ ;  /* 0xfffffffa05057890 */ /* 0x000fe2000fffe0ff */
[----:B------:R-:W-:Y:S01]  /*27f0*/  LEA R6, R58, UR4, 0x2 ;  /* 0x000000043a067c11 */ /* 0x000fe2000f8e10ff */
[----:B------:R0:W-:Y:S01]  /*2800*/  STS [R4], R29 ;  /* 0x0000001d04007388 */ /* 0x0001e20000000800 */
[----:B------:R-:W-:Y:S02]  /*2810*/  LEA R7, R60, UR4, 0x2 ;  /* 0x000000043c077c11 */ /* 0x000fe4000f8e10ff */
[----:B------:R-:W-:Y:S01]  /*2820*/  LEA R8, R62, UR4, 0x2 ;  /* 0x000000043e087c11 */ /* 0x000fe2000f8e10ff */
[----:B------:R0:W-:Y:S01]  /*2830*/  STS [R5], R30 ;  /* 0x0000001e05007388 */ /* 0x0001e20000000800 */
[----:B------:R-:W-:-:S02]  /*2840*/  LEA R9, R64, UR4, 0x2 ;  /* 0x0000000440097c11 */ /* 0x000fc4000f8e10ff */
[----:B------:R-:W-:Y:S01]  /*2850*/  LEA R10, R66, UR4, 0x2 ;  /* 0x00000004420a7c11 */ /* 0x000fe2000f8e10ff */
[----:B------:R0:W-:Y:S01]  /*2860*/  STS [R6], R31 ;  /* 0x0000001f06007388 */ /* 0x0001e20000000800 */
[----:B------:R-:W-:Y:S02]  /*2870*/  LEA R11, R68, UR4, 0x2 ;  /* 0x00000004440b7c11 */ /* 0x000fe4000f8e10ff */
        /* <DEDUP_REMOVED lines=16> */
[----:B------:R0:W-:Y:S04]  /*2980*/  STS [R52], R37 ;  /* 0x0000002534007388 */ /* 0x0001e80000000800 */
        /* <DEDUP_REMOVED lines=9> */
[----:B------:R0:W-:Y:S01]  /*2a20*/  STS [R63], R48 ;  /* 0x000000303f007388 */ /* 0x0001e20000000800 */
[----:B------:R-:W-:Y:S06]  /*2a30*/  BAR.SYNC.DEFER_BLOCKING 0x0 ;  /* 0x0000000000007b1d */ /* 0x000fec0000010000 */
[----:B------:R0:W2:Y:S04]  /*2a40*/  LDS R29, [R53] ;  /* 0x00000000351d7984 */ /* 0x0000a80000000800 */
[----:B------:R0:W3:Y:S04]  /*2a50*/  LDS R30, [R53+0x4] ;  /* 0x00000400351e7984 */ /* 0x0000e80000000800 */
[----:B------:R0:W4:Y:S04]  /*2a60*/  LDS R31, [R53+0x8] ;  /* 0x00000800351f7984 */ /* 0x0001280000000800 */
[----:B------:R0:W1:Y:S04]  /*2a70*/  LDS R32, [R53+0xc] ;  /* 0x00000c0035207984 */ /* 0x0000680000000800 */
[----:B------:R0:W0:Y:S04]  /*2a80*/  LDS R33, [R53+0x10] ;  /* 0x0000100035217984 */ /* 0x0000280000000800 */
        /* <DEDUP_REMOVED lines=13> */
[----:B------:R0:W0:Y:S01]  /*2b60*/  LDS R48, [R53+0x48] ;  /* 0x0000480035307984 */ /* 0x0000220000000800 */
[----:B------:R-:W-:Y:S06]  /*2b70*/  BAR.SYNC.DEFER_BLOCKING 0x0 ;  /* 0x0000000000007b1d */ /* 0x000fec0000010000 */
[----:B-----5:R0:W-:Y:S04]  /*2b80*/  STS [R4], R2 ;  /* 0x0000000204007388 */ /* 0x0201e80000000800 */
        /* <DEDUP_REMOVED lines=19> */
[----:B------:R0:W0:Y:S04]  /*2cc0*/  LDS R2, [R53] ;  /* 0x0000000035027984 */ /* 0x0000280000000800 */
        /* <DEDUP_REMOVED lines=19> */
[----:B-1234-:R-:W-:Y:S05]  /*2e00*/  BRA `(.L_x_385) ;  /* 0xffffffdc00587947 */ /* 0x01efea000383ffff */
.L_x_384:
[----:B------:R-:W-:Y:S01]  /*2e10*/  LEA R5, R5, UR4, 0x2 ;  /* 0x0000000405057c11 */ /* 0x000fe2000f8e10ff */
[----:B------:R-:W-:Y:S01]  /*2e20*/  IMAD R53, R0, -0x48, R53 ;  /* 0xffffffb800357824 */ /* 0x000fe200078e0235 */
[----:B------:R-:W-:Y:S01]  /*2e30*/  LEA R56, R56, UR4, 0x2 ;  /* 0x0000000438387c11 */ /* 0x000fe2000f8e10ff */
[----:B------:R-:W0:Y:S01]  /*2e40*/  LDCU UR5, c[0x0][0x3a0] ;  /* 0x00007400ff0577ac */ /* 0x000e220008000800 */
[----:B------:R-:W-:Y:S01]  /*2e50*/  LEA R58, R58, UR4, 0x2 ;  /* 0x000000043a3a7c11 */ /* 0x000fe2000f8e10ff */
[----:B------:R-:W-:Y:S01]  /*2e60*/  STS [R5], R29 ;  /* 0x0000001d05007388 */ /* 0x000fe20000000800 */
[----:B------:R-:W-:Y:S02]  /*2e70*/  LEA R60, R60, UR4, 0x2 ;  /* 0x000000043c3c7c11 */ /* 0x000fe4000f8e10ff */
[----:B------:R-:W-:Y:S01]  /*2e80*/  LEA R62, R62, UR4, 0x2 ;  /* 0x000000043e3e7c11 */ /* 0x000fe2000f8e10ff */
[----:B------:R-:W-:Y:S01]  /*2e90*/  STS [R56], R30 ;  /* 0x0000001e38007388 */ /* 0x000fe20000000800 */
[----:B------:R-:W-:-:S02]  /*2ea0*/  LEA R64, R64, UR4, 0x2 ;  /* 0x0000000440407c11 */ /* 0x000fc4000f8e10ff */
[----:B------:R-:W-:Y:S01]  /*2eb0*/  LEA R66, R66, UR4, 0x2 ;  /* 0x0000000442427c11 */ /* 0x000fe2000f8e10ff */
[----:B------:R-:W-:Y:S01]  /*2ec0*/  STS [R58], R31 ;  /* 0x0000001f3a007388 */ /* 0x000fe20000000800 */
[----:B------:R-:W-:Y:S02]  /*2ed0*/  LEA R68, R68, UR4, 0x2 ;  /* 0x0000000444447c11 */ /* 0x000fe4000f8e10ff */
        /* <DEDUP_REMOVED lines=17> */
[----:B0-----:R-:W-:-:S03]  /*2ff0*/  ISETP.GE.U32.AND P1, PT, R0, UR5, PT ;  /* 0x0000000500007c0c */ /* 0x001fc6000bf26070 */
[----:B------:R-:W-:Y:S04]  /*3000*/  STS [R72], R38 ;  /* 0x0000002648007388 */ /* 0x000fe80000000800 */
        /* <DEDUP_REMOVED lines=8> */
[----:B------:R-:W-:Y:S01]  /*3090*/  STS [R55], R48 ;  /* 0x0000003037007388 */ /* 0x000fe20000000800 */
[----:B------:R-:W-:Y:S06]  /*30a0*/  BAR.SYNC.DEFER_BLOCKING 0x0 ;  /* 0x0000000000007b1d */ /* 0x000fec0000010000 */
[----:B------:R-:W-:Y:S04]  /*30b0*/  LDS R6, [R53] ;  /* 0x0000000035067984 */ /* 0x000fe80000000800 */
[----:B------:R-:W-:Y:S04]  /*30c0*/  LDS R7, [R53+0x400] ;  /* 0x0004000035077984 */ /* 0x000fe80000000800 */
[----:B------:R-:W0:Y:S04]  /*30d0*/  LDS R8, [R53+0x800] ;  /* 0x0008000035087984 */ /* 0x000e280000000800 */
[----:B------:R-:W1:Y:S04]  /*30e0*/  LDS R9, [R53+0xc00] ;  /* 0x000c000035097984 */ /* 0x000e680000000800 */
[----:B------:R-:W-:Y:S04]  /*30f0*/  LDS R10, [R53+0x1000] ;  /* 0x00100000350a7984 */ /* 0x000fe80000000800 */
        /* <DEDUP_REMOVED lines=13> */
[----:B------:R-:W-:Y:S01]  /*31d0*/  LDS R41, [R53+0x4800] ;  /* 0x0048000035297984 */ /* 0x000fe20000000800 */
[----:B------:R-:W-:Y:S06]  /*31e0*/  BAR.SYNC.DEFER_BLOCKING 0x0 ;  /* 0x0000000000007b1d */ /* 0x000fec0000010000 */
[----:B-----5:R2:W-:Y:S04]  /*31f0*/  STS [R5], R2 ;  /* 0x0000000205007388 */ /* 0x0205e80000000800 */
[----:B------:R3:W-:Y:S04]  /*3200*/  STS [R56], R3 ;  /* 0x0000000338007388 */ /* 0x0007e80000000800 */
[----:B------:R4:W-:Y:S01]  /*3210*/  STS [R58], R12 ;  /* 0x0000000c3a007388 */ /* 0x0009e20000000800 */
[----:B--2---:R-:W2:Y:S03]  /*3220*/  LDC.64 R4, c[0x0][0x398] ;  /* 0x0000e600ff047b82 */ /* 0x004ea60000000a00 */
[----:B------:R-:W-:Y:S04]  /*3230*/  STS [R60], R13 ;  /* 0x0000000d3c007388 */ /* 0x000fe80000000800 */
[----:B------:R0:W-:Y:S01]  /*3240*/  STS [R62], R14 ;  /* 0x0000000e3e007388 */ /* 0x0001e20000000800 */
[----:B---3--:R-:W3:Y:S01]  /*3250*/  LDC.64 R2, c[0x0][0x388] ;  /* 0x0000e200ff027b82 */ /* 0x008ee20000000a00 */
[----:B----4-:R-:W-:-:S02]  /*3260*/  VIADD R12, R0, 0x100 ;  /* 0x00000100000c7836 */ /* 0x010fc40000000000 */
[----:B------:R-:W-:Y:S04]  /*3270*/  STS [R64], R15 ;  /* 0x0000000f40007388 */ /* 0x000fe80000000800 */
[----:B------:R4:W-:Y:S01]  /*3280*/  STS [R66], R16 ;  /* 0x0000001042007388 */ /* 0x0009e20000000800 */
[----:B------:R-:W-:Y:S01]  /*3290*/  ISETP.GE.U32.AND P2, PT, R12, UR5, PT ;  /* 0x000000050c007c0c */ /* 0x000fe2000bf46070 */
[C---:B------:R-:W-:Y:S02]  /*32a0*/  VIADD R12, R0.reuse, 0x200 ;  /* 0x00000200000c7836 */ /* 0x040fe40000000000 */
[----:B------:R-:W-:Y:S01]  /*32b0*/  STS [R68], R17 ;  /* 0x0000001144007388 */ /* 0x000fe20000000800 */
[----:B0-----:R-:W-:Y:S02]  /*32c0*/  VIADD R14, R0, 0x300 ;  /* 0x00000300000e7836 */ /* 0x001fe40000000000 */
[----:B------:R-:W-:Y:S01]  /*32d0*/  ISETP.GE.U32.AND P3, PT, R12, UR5, PT ;  /* 0x000000050c007c0c */ /* 0x000fe2000bf66070 */
[----:B------:R-:W-:Y:S01]  /*32e0*/  STS [R70], R18 ;  /* 0x0000001246007388 */ /* 0x000fe20000000800 */
[----:B------:R-:W-:Y:S01]  /*32f0*/  VIADD R12, R0, 0x500 ;  /* 0x00000500000c7836 */ /* 0x000fe20000000000 */
[----:B------:R-:W-:Y:S01]  /*3300*/  ISETP.GE.U32.AND P4, PT, R14, UR5, PT ;  /* 0x000000050e007c0c */ /* 0x000fe2000bf86070 */
[C---:B--2---:R-:W-:Y:S01]  /*3310*/  IMAD.WIDE.U32 R4, R0.reuse, 0x4, R4 ;  /* 0x0000000400047825 */ /* 0x044fe200078e0004 */
[----:B------:R-:W-:Y:S01]  /*3320*/  STS [R72], R19 ;  /* 0x0000001348007388 */ /* 0x000fe20000000800 */
[----:B----4-:R-:W-:-:S02]  /*3330*/  LOP3.LUT R16, R0, 0x400, RZ, 0xfc, !PT ;  /* 0x0000040000107812 */ /* 0x010fc400078efcff */
[----:B------:R-:W-:Y:S01]  /*3340*/  ISETP.GE.U32.AND P6, PT, R12, UR5, PT ;  /* 0x000000050c007c0c */ /* 0x000fe2000bfc6070 */
[----:B------:R-:W-:Y:S01]  /*3350*/  STS [R74], R20 ;  /* 0x000000144a007388 */ /* 0x000fe20000000800 */
[----:B------:R-:W-:Y:S01]  /*3360*/  ISETP.GE.U32.AND P5, PT, R16, UR5, PT ;  /* 0x0000000510007c0c */ /* 0x000fe2000bfa6070 */
[----:B---3--:R-:W-:Y:S02]  /*3370*/  IMAD.WIDE.U32 R2, R0, 0x4, R2 ;  /* 0x0000000400027825 */ /* 0x008fe400078e0002 */
[----:B------:R-:W-:Y:S01]  /*3380*/  STS [R76], R21 ;  /* 0x000000154c007388 */ /* 0x000fe20000000800 */
[----:B------:R-:W-:Y:S01]  /*3390*/  @!P3 LOP3.LUT R45, R8, 0x80000000, RZ, 0x3c, !PT ;  /* 0x80000000082db812 */ /* 0x000fe200078e3cff */
[C---:B------:R-:W-:Y:S01]  /*33a0*/  VIADD R12, R0.reuse, 0x600 ;  /* 0x00000600000c7836 */ /* 0x040fe20000000000 */
[----:B-1----:R-:W-:Y:S01]  /*33b0*/  @!P4 LOP3.LUT R47, R9, 0x80000000, RZ, 0x3c, !PT ;  /* 0x80000000092fc812 */ /* 0x002fe200078e3cff */
[----:B------:R-:W-:Y:S01]  /*33c0*/  STS [R78], R22 ;  /* 0x000000164e007388 */ /* 0x000fe20000000800 */
[----:B------:R-:W-:-:S02]  /*33d0*/  VIADD R14, R0, 0x700 ;  /* 0x00000700000e7836 */ /* 0x000fc40000000000 */
[----:B------:R-:W-:Y:S01]  /*33e0*/  ISETP.GE.U32.AND P0, PT, R12, UR5, PT ;  /* 0x000000050c007c0c */ /* 0x000fe2000bf06070 */
[----:B------:R-:W-:Y:S04]  /*33f0*/  STS [R80], R23 ;  /* 0x0000001750007388 */ /* 0x000fe80000000800 */
[----:B------:R-:W-:Y:S04]  /*3400*/  STS [R49], R24 ;  /* 0x0000001831007388 */ /* 0x000fe80000000800 */
[----:B------:R0:W-:Y:S04]  /*3410*/  STS [R84], R25 ;  /* 0x0000001954007388 */ /* 0x0001e80000000800 */
[----:B------:R-:W-:Y:S04]  /*3420*/  STS [R51], R26 ;  /* 0x0000001a33007388 */ /* 0x000fe80000000800 */
[----:B------:R1:W-:Y:S01]  /*3430*/  STS [R88], R27 ;  /* 0x0000001b58007388 */ /* 0x0003e20000000800 */
[----:B0-----:R-:W-:-:S03]  /*3440*/  @!P1 LOP3.LUT R25, R6, 0x80000000, RZ, 0x3c, !PT ;  /* 0x8000000006199812 */ /* 0x001fc600078e3cff */
[----:B------:R-:W-:Y:S01]  /*3450*/  STS [R55], R28 ;  /* 0x0000001c37007388 */ /* 0x000fe20000000800 */
[----:B------:R-:W-:Y:S01]  /*3460*/  LOP3.LUT R6, R0, 0x800, RZ, 0xfc, !PT ;  /* 0x0000080000067812 */ /* 0x000fe200078efcff */
[----:B------:R-:W-:Y:S01]  /*3470*/  BAR.SYNC.DEFER_BLOCKING 0x0 ;  /* 0x0000000000007b1d */ /* 0x000fe20000010000 */
[----:B-1----:R-:W-:-:S05]  /*3480*/  @!P2 LOP3.LUT R27, R7, 0x80000000, RZ, 0x3c, !PT ;  /* 0x80000000071ba812 */ /* 0x002fca00078e3cff */
[----:B------:R-:W0:Y:S04]  /*3490*/  @!P1 LDS R43, [R53] ;  /* 0x00000000352b9984 */ /* 0x000e280000000800 */
[----:B------:R-:W1:Y:S04]  /*34a0*/  LDS R13, [R53+0x400] ;  /* 0x00040000350d7984 */ /* 0x000e680000000800 */
[----:B------:R-:W2:Y:S04]  /*34b0*/  LDS R15, [R53+0x800] ;  /* 0x00080000350f7984 */ /* 0x000ea80000000800 */
[----:B------:R-:W3:Y:S04]  /*34c0*/  LDS R17, [R53+0xc00] ;  /* 0x000c000035117984 */ /* 0x000ee80000000800 */
[----:B------:R-:W4:Y:S04]  /*34d0*/  LDS R19, [R53+0x1000] ;  /* 0x0010000035137984 */ /* 0x000f280000000800 */
[----:B------:R-:W4:Y:S04]  /*34e0*/  LDS R21, [R53+0x1400] ;  /* 0x0014000035157984 */ /* 0x000f280000000800 */
[----:B------:R-:W4:Y:S04]  /*34f0*/  LDS R23, [R53+0x1800] ;  /* 0x0018000035177984 */ /* 0x000f280000000800 */
[----:B------:R-:W4:Y:S04]  /*3500*/  LDS R7, [R53+0x1c00] ;  /* 0x001c000035077984 */ /* 0x000f280000000800 */
[----:B------:R-:W-:Y:S04]  /*3510*/  @!P1 STG.E desc[UR10][R2.64], R25 ;  /* 0x0000001902009986 */ /* 0x000fe8000c10190a */
[----:B------:R-:W4:Y:S04]  /*3520*/  LDS R9, [R53+0x2000] ;  /* 0x0020000035097984 */ /* 0x000f280000000800 */
[----:B0-----:R0:W-:Y:S01]  /*3530*/  @!P1 STG.E desc[UR10][R4.64], R43 ;  /* 0x0000002b04009986 */ /* 0x0011e2000c10190a */
[----:B------:R-:W-:-:S03]  /*3540*/  ISETP.GE.U32.AND P1, PT, R14, UR5, PT ;  /* 0x000000050e007c0c */ /* 0x000fc6000bf26070 */
[----:B------:R3:W-:Y:S04]  /*3550*/  @!P2 STG.E desc[UR10][R2.64+0x400], R27 ;  /* 0x0004001b0200a986 */ /* 0x0007e8000c10190a */
[----:B-1----:R-:W-:Y:S01]  /*3560*/  @!P2 STG.E desc[UR10][R4.64+0x400], R13 ;  /* 0x0004000d0400a986 */ /* 0x002fe2000c10190a */
[----:B------:R-:W-:Y:S01]  /*3570*/  ISETP.GE.U32.AND P2, PT, R6, UR5, PT ;  /* 0x0000000506007c0c */ /* 0x000fe2000bf46070 */
[----:B------:R-:W-:Y:S02]  /*3580*/  VIADD R6, R0, 0x900 ;  /* 0x0000090000067836 */ /* 0x000fe40000000000 */
[----:B------:R1:W-:Y:S01]  /*3590*/  @!P3 STG.E desc[UR10][R2.64+0x800], R45 ;  /* 0x0008002d0200b986 */ /* 0x0003e2000c10190a */
[----:B0-----:R-:W-:-:S03]  /*35a0*/  @!P6 LOP3.LUT R43, R11, 0x80000000, RZ, 0x3c, !PT ;  /* 0x800000000b2be812 */ /* 0x001fc600078e3cff */
[----:B--2---:R-:W-:Y:S01]  /*35b0*/  @!P3 STG.E desc[UR10][R4.64+0x800], R15 ;  /* 0x0008000f0400b986 */ /* 0x004fe2000c10190a */
[----:B------:R-:W-:Y:S01]  /*35c0*/  ISETP.GE.U32.AND P3, PT, R6, UR5, PT ;  /* 0x0000000506007c0c */ /* 0x000fe2000bf66070 */
[----:B------:R-:W-:Y:S01]  /*35d0*/  VIADD R6, R0, 0xa00 ;  /* 0x00000a0000067836 */ /* 0x000fe20000000000 */
[----:B---3--:R-:W-:Y:S01]  /*35e0*/  @!P5 LOP3.LUT R27, R10, 0x80000000, RZ, 0x3c, !PT ;  /* 0x800000000a1bd812 */ /* 0x008fe200078e3cff */
[----:B------:R-:W0:Y:S02]  /*35f0*/  LDS R13, [R53+0x2400] ;  /* 0x00240000350d7984 */ /* 0x000e240000000800 */
[----:B------:R-:W-:Y:S02]  /*3600*/  @!P2 LOP3.LUT R31, R31, 0x80000000, RZ, 0x3c, !PT ;  /* 0x800000001f1fa812 */ /* 0x000fe400078e3cff */
[----:B------:R-:W-:Y:S01]  /*3610*/  @!P4 STG.E desc[UR10][R2.64+0xc00], R47 ;  /* 0x000c002f0200c986 */ /* 0x000fe2000c10190a */
[----:B-1----:R-:W-:-:S03]  /*3620*/  @!P0 LOP3.LUT R45, R29, 0x80000000, RZ, 0x3c, !PT ;  /* 0x800000001d2d8812 */ /* 0x002fc600078e3cff */
[----:B------:R-:W-:Y:S01]  /*3630*/  @!P4 STG.E desc[UR10][R4.64+0xc00], R17 ;  /* 0x000c00110400c986 */ /* 0x000fe2000c10190a */
[----:B------:R-:W-:Y:S01]  /*3640*/  ISETP.GE.U32.AND P4, PT, R6, UR5, PT ;  /* 0x0000000506007c0c */ /* 0x000fe2000bf86070 */
[----:B------:R-:W-:Y:S02]  /*3650*/  VIADD R6, R0, 0xb00 ;  /* 0x00000b0000067836 */ /* 0x000fe40000000000 */
[----:B------:R-:W1:Y:S04]  /*3660*/  LDS R25, [R53+0x2800] ;  /* 0x0028000035197984 */ /* 0x000e680000000800 */
[----:B------:R-:W-:Y:S04]  /*3670*/  @!P5 STG.E desc[UR10][R2.64+0x1000], R27 ;  /* 0x0010001b0200d986 */ /* 0x000fe8000c10190a */
[----:B----4-:R-:W-:Y:S01]  /*3680*/  @!P5 STG.E desc[UR10][R4.64+0x1000], R19 ;  /* 0x001000130400d986 */ /* 0x010fe2000c10190a */
[----:B------:R-:W-:-:S02]  /*3690*/  ISETP.GE.U32.AND P5, PT, R6, UR5, PT ;  /* 0x0000000506007c0c */ /* 0x000fc4000bfa6070 */
[----:B------:R-:W-:Y:S01]  /*36a0*/  LOP3.LUT R6, R0, 0xc00, RZ, 0xfc, !PT ;  /* 0x00000c0000067812 */ /* 0x000fe200078efcff */
[----:B------:R-:W2:Y:S01]  /*36b0*/  LDS R11, [R53+0x2c00] ;  /* 0x002c0000350b7984 */ /* 0x000ea20000000800 */
[----:B------:R-:W-:-:S03]  /*36c0*/  @!P4 LOP3.LUT R33, R33, 0x80000000, RZ, 0x3c, !PT ;  /* 0x800000002121c812 */ /* 0x000fc600078e3cff */
[----:B------:R3:W-:Y:S04]  /*36d0*/  @!P6 STG.E desc[UR10][R2.64+0x1400], R43 ;  /* 0x0014002b0200e986 */ /* 0x0007e8000c10190a */
[----:B------:R-:W4:Y:S04]  /*36e0*/  LDS R15, [R53+0x3000] ;  /* 0x00300000350f7984 */ /* 0x000f280000000800 */
[----:B------:R-:W-:Y:S01]  /*36f0*/  @!P6 STG.E desc[UR10][R4.64+0x1400], R21 ;  /* 0x001400150400e986 */ /* 0x000fe2000c10190a */
[----:B------:R-:W-:Y:S01]  /*3700*/  ISETP.GE.U32.AND P6, PT, R6, UR5, PT ;  /* 0x0000000506007c0c */ /* 0x000fe2000bfc6070 */
[----:B------:R-:W-:-:S02]  /*3710*/  VIADD R6, R0, 0xd00 ;  /* 0x00000d0000067836 */ /* 0x000fc40000000000 */
[----:B------:R-:W4:Y:S01]  /*3720*/  LDS R17, [R53+0x3400] ;  /* 0x0034000035117984 */ /* 0x000f220000000800 */
[----:B---3--:R-:W-:-:S03]  /*3730*/  @!P1 LOP3.LUT R43, R30, 0x80000000, RZ, 0x3c, !PT ;  /* 0x800000001e2b9812 */ /* 0x008fc600078e3cff */
[----:B------:R-:W3:Y:S04]  /*3740*/  LDS R19, [R53+0x3800] ;  /* 0x0038000035137984 */ /* 0x000ee80000000800 */
[----:B------:R-:W-:Y:S02]  /*3750*/  @!P0 STG.E desc[UR10][R2.64+0x1800], R45 ;  /* 0x0018002d02008986 */ /* 0x000fe4000c10190a */
[----:B------:R-:W-:Y:S02]  /*3760*/  @!P6 LOP3.LUT R35, R35, 0x80000000, RZ, 0x3c, !PT ;  /* 0x800000002323e812 */ /* 0x000fe400078e3cff */
[----:B------:R-:W3:Y:S04]  /*3770*/  LDS R21, [R53+0x3c00] ;  /* 0x003c000035157984 */ /* 0x000ee80000000800 */
[----:B------:R0:W-:Y:S01]  /*3780*/  @!P0 STG.E desc[UR10][R4.64+0x1800], R23 ;  /* 0x0018001704008986 */ /* 0x0001e2000c10190a */
[----:B------:R-:W-:Y:S01]  /*3790*/  ISETP.GE.U32.AND P0, PT, R6, UR5, PT ;  /* 0x0000000506007c0c */ /* 0x000fe2000bf06070 */
[----:B------:R-:W-:-:S02]  /*37a0*/  VIADD R6, R0, 0xe00 ;  /* 0x00000e0000067836 */ /* 0x000fc40000000000 */
[----:B------:R-:W3:Y:S04]  /*37b0*/  LDS R27, [R53+0x4000] ;  /* 0x00400000351b7984 */ /* 0x000ee80000000800 */
[----:B------:R-:W3:Y:S04]  /*37c0*/  LDS R29, [R53+0x4400] ;  /* 0x00440000351d7984 */ /* 0x000ee80000000800 */
[----:B------:R-:W-:Y:S01]  /*37d0*/  @!P1 STG.E desc[UR10][R2.64+0x1c00], R43 ;  /* 0x001c002b02009986 */ /* 0x000fe2000c10190a */
[----:B0-----:R-:W-:-:S03]  /*37e0*/  @!P3 LOP3.LUT R23, R32, 0x80000000, RZ, 0x3c, !PT ;  /* 0x800000002017b812 */ /* 0x001fc600078e3cff */
[----:B------:R0:W-:Y:S01]  /*37f0*/  @!P1 STG.E desc[UR10][R4.64+0x1c00], R7 ;  /* 0x001c000704009986 */ /* 0x0001e2000c10190a */
[----:B------:R-:W-:Y:S01]  /*3800*/  ISETP.GE.U32.AND P1, PT, R6, UR5, PT ;  /* 0x0000000506007c0c */ /* 0x000fe2000bf26070 */
[----:B------:R-:W-:Y:S02]  /*3810*/  VIADD R6, R0, 0xf00 ;  /* 0x00000f0000067836 */ /* 0x000fe40000000000 */
[----:B------:R-:W-:Y:S04]  /*3820*/  @!P2 STG.E desc[UR10][R2.64+0x2000], R31 ;  /* 0x0020001f0200a986 */ /* 0x000fe8000c10190a */
[----:B------:R1:W-:Y:S01]  /*3830*/  @!P2 STG.E desc[UR10][R4.64+0x2000], R9 ;  /* 0x002000090400a986 */ /* 0x0003e2000c10190a */
[----:B------:R-:W-:Y:S02]  /*3840*/  ISETP.GE.U32.AND P2, PT, R6, UR5, PT ;  /* 0x0000000506007c0c */ /* 0x000fe4000bf46070 */
[----:B------:R-:W-:Y:S01]  /*3850*/  LOP3.LUT R6, R0, 0x1000, RZ, 0xfc, !PT ;  /* 0x0000100000067812 */ /* 0x000fe200078efcff */
[----:B------:R-:W-:Y:S01]  /*3860*/  @!P3 STG.E desc[UR10][R2.64+0x2400], R23 ;  /* 0x002400170200b986 */ /* 0x000fe2000c10190a */
[----:B0-----:R-:W-:-:S02]  /*3870*/  @!P5 LOP3.LUT R7, R34, 0x80000000, RZ, 0x3c, !PT ;  /* 0x800000002207d812 */ /* 0x001fc400078e3cff */
[----:B------:R-:W-:Y:S01]  /*3880*/  @!P1 LOP3.LUT R37, R37, 0x80000000, RZ, 0x3c, !PT ;  /* 0x8000000025259812 */ /* 0x000fe200078e3cff */
[----:B------:R0:W-:Y:S01]  /*3890*/  @!P3 STG.E desc[UR10][R4.64+0x2400], R13 ;  /* 0x0024000d0400b986 */ /* 0x0001e2000c10190a */
[----:B------:R-:W-:Y:S01]  /*38a0*/  ISETP.GE.U32.AND P3, PT, R6, UR5, PT ;  /* 0x0000000506007c0c */ /* 0x000fe2000bf66070 */
[C---:B------:R-:W-:Y:S02]  /*38b0*/  VIADD R6, R0.reuse, 0x1100 ;  /* 0x0000110000067836 */ /* 0x040fe40000000000 */
[----:B------:R-:W-:Y:S01]  /*38c0*/  @!P4 STG.E desc[UR10][R2.64+0x2800], R33 ;  /* 0x002800210200c986 */ /* 0x000fe2000c10190a */
[----:B------:R-:W-:Y:S01]  /*38d0*/  VIADD R0, R0, 0x1200 ;  /* 0x0000120000007836 */ /* 0x000fe20000000000 */
[----:B-1----:R-:W-:Y:S02]  /*38e0*/  @!P0 LOP3.LUT R9, R36, 0x80000000, RZ, 0x3c, !PT ;  /* 0x8000000024098812 */ /* 0x002fe400078e3cff */
[----:B------:R-:W-:Y:S01]  /*38f0*/  @!P4 STG.E desc[UR10][R4.64+0x2800], R25 ;  /* 0x002800190400c986 */ /* 0x000fe2000c10190a */
[----:B------:R-:W-:-:S03]  /*3900*/  ISETP.GE.U32.AND P4, PT, R6, UR5, PT ;  /* 0x0000000506007c0c */ /* 0x000fc6000bf86070 */
[----:B------:R1:W-:Y:S01]  /*3910*/  @!P5 STG.E desc[UR10][R2.64+0x2c00], R7 ;  /* 0x002c00070200d986 */ /* 0x0003e2000c10190a */
[----:B0-----:R-:W-:Y:S02]  /*3920*/  @!P2 LOP3.LUT R13, R38, 0x80000000, RZ, 0x3c, !PT ;  /* 0x80000000260da812 */ /* 0x001fe400078e3cff */
[----:B------:R-:W-:Y:S01]  /*3930*/  @!P3 LOP3.LUT R39, R39, 0x80000000, RZ, 0x3c, !PT ;  /* 0x800000002727b812 */ /* 0x000fe200078e3cff */
[----:B--2---:R0:W-:Y:S01]  /*3940*/  @!P5 STG.E desc[UR10][R4.64+0x2c00], R11 ;  /* 0x002c000b0400d986 */ /* 0x0041e2000c10190a */
[----:B------:R-:W-:-:S03]  /*3950*/  ISETP.GE.U32.AND P5, PT, R0, UR5, PT ;  /* 0x0000000500007c0c */ /* 0x000fc6000bfa6070 */
[----:B------:R0:W-:Y:S04]  /*3960*/  @!P6 STG.E desc[UR10][R2.64+0x3000], R35 ;  /* 0x003000230200e986 */ /* 0x0001e8000c10190a */
[----:B----4-:R0:W-:Y:S01]  /*3970*/  @!P6 STG.E desc[UR10][R4.64+0x3000], R15 ;  /* 0x0030000f0400e986 */ /* 0x0101e2000c10190a */
[----:B-1----:R-:W-:-:S03]  /*3980*/  @!P4 LOP3.LUT R7, R40, 0x80000000, RZ, 0x3c, !PT ;  /* 0x800000002807c812 */ /* 0x002fc600078e3cff */
[----:B------:R0:W-:Y:S04]  /*3990*/  @!P0 STG.E desc[UR10][R2.64+0x3400], R9 ;  /* 0x0034000902008986 */ /* 0x0001e8000c10190a */
[----:B------:R0:W-:Y:S04]  /*39a0*/  @!P0 STG.E desc[UR10][R4.64+0x3400], R17 ;  /* 0x0034001104008986 */ /* 0x0001e8000c10190a */
[----:B------:R0:W-:Y:S04]  /*39b0*/  @!P1 STG.E desc[UR10][R2.64+0x3800], R37 ;  /* 0x0038002502009986 */ /* 0x0001e8000c10190a */
[----:B---3--:R0:W-:Y:S04]  /*39c0*/  @!P1 STG.E desc[UR10][R4.64+0x3800], R19 ;  /* 0x0038001304009986 */ /* 0x0081e8000c10190a */
[----:B------:R0:W-:Y:S04]  /*39d0*/  @!P2 STG.E desc[UR10][R2.64+0x3c00], R13 ;  /* 0x003c000d0200a986 */ /* 0x0001e8000c10190a */
[----:B------:R0:W-:Y:S04]  /*39e0*/  @!P2 STG.E desc[UR10][R4.64+0x3c00], R21 ;  /* 0x003c00150400a986 */ /* 0x0001e8000c10190a */
[----:B------:R0:W-:Y:S04]  /*39f0*/  @!P3 STG.E desc[UR10][R2.64+0x4000], R39 ;  /* 0x004000270200b986 */ /* 0x0001e8000c10190a */
[----:B------:R0:W-:Y:S04]  /*3a00*/  @!P3 STG.E desc[UR10][R4.64+0x4000], R27 ;  /* 0x0040001b0400b986 */ /* 0x0001e8000c10190a */
[----:B------:R0:W-:Y:S04]  /*3a10*/  @!P4 STG.E desc[UR10][R2.64+0x4400], R7 ;  /* 0x004400070200c986 */ /* 0x0001e8000c10190a */
[----:B------:R0:W-:Y:S01]  /*3a20*/  @!P4 STG.E desc[UR10][R4.64+0x4400], R29 ;  /* 0x0044001d0400c986 */ /* 0x0001e2000c10190a */
[----:B------:R-:W-:Y:S05]  /*3a30*/  @P5 EXIT ;  /* 0x000000000000594d */ /* 0x000fea0003800000 */
[----:B------:R-:W1:Y:S01]  /*3a40*/  LDS R53, [R53+0x4800] ;  /* 0x0048000035357984 */ /* 0x000e620000000800 */
[----:B------:R-:W-:-:S05]  /*3a50*/  LOP3.LUT R41, R41, 0x80000000, RZ, 0x3c, !PT ;  /* 0x8000000029297812 */ /* 0x000fca00078e3cff */
[----:B------:R-:W-:Y:S04]  /*3a60*/  STG.E desc[UR10][R2.64+0x4800], R41 ;  /* 0x0048002902007986 */ /* 0x000fe8000c10190a */
[----:B-1----:R-:W-:Y:S01]  /*3a70*/  STG.E desc[UR10][R4.64+0x4800], R53 ;  /* 0x0048003504007986 */ /* 0x002fe2000c10190a */
[----:B------:R-:W-:Y:S05]  /*3a80*/  EXIT ;  /* 0x000000000000794d */ /* 0x000fea0003800000 */
.L_x_386:
        /* <DEDUP_REMOVED lines=15> */
.L_x_502:


//--------------------- .text._ZN3cub18CUB_300001_SM_10006detail4scan16DeviceScanKernelINS2_10policy_hubIiiijN4cuda3std3__44plusIvEEE10Policy1000EPiSC_NS0_13ScanTileStateIiLb1EEES9_NS1_10InputValueIiSC_EEjiLb0EiEEvT0_T1_T2_iT3_T4_T5_ --------------------------
	.section	.text._ZN3cub18CUB_300001_SM_10006detail4scan16DeviceScanKernelINS2_10policy_hubIiiijN4cuda3std3__44plusIvEEE10Policy1000EPiSC_NS0_13ScanTileStateIiLb1EEES9_NS1_10InputValueIiSC_EEjiLb0EiEEvT0_T1_T2_iT3_T4_T5_,"ax",@progbits
	.align	128
        .global         _ZN3cub18CUB_300001_SM_10006detail4scan16DeviceScanKernelINS2_10policy_hubIiiijN4cuda3std3__44plusIvEEE10Policy1000EPiSC_NS0_13ScanTileStateIiLb1EEES9_NS1_10InputValueIiSC_EEjiLb0EiEEvT0_T1_T2_iT3_T4_T5_
        .type           _ZN3cub18CUB_300001_SM_10006detail4scan16DeviceScanKernelINS2_10policy_hubIiiijN4cuda3std3__44plusIvEEE10Policy1000EPiSC_NS0_13ScanTileStateIiLb1EEES9_NS1_10InputValueIiSC_EEjiLb0EiEEvT0_T1_T2_iT3_T4_T5_,@function
        .size           _ZN3cub18CUB_300001_SM_10006detail4scan16DeviceScanKernelINS2_10policy_hubIiiijN4cuda3std3__44plusIvEEE10Policy1000EPiSC_NS0_13ScanTileStateIiLb1EEES9_NS1_10InputValueIiSC_EEjiLb0EiEEvT0_T1_T2_iT3_T4_T5_,(.L_x_503 - _ZN3cub18CUB_300001_SM_10006detail4scan16DeviceScanKernelINS2_10policy_hubIiiijN4cuda3std3__44plusIvEEE10Policy1000EPiSC_NS0_13ScanTileStateIiLb1EEES9_NS1_10InputValueIiSC_EEjiLb0EiEEvT0_T1_T2_iT3_T4_T5_)
        .other          _ZN3cub18CUB_300001_SM_10006detail4scan16DeviceScanKernelINS2_10policy_hubIiiijN4cuda3std3__44plusIvEEE10Policy1000EPiSC_NS0_13ScanTileStateIiLb1EEES9_NS1_10InputValueIiSC_EEjiLb0EiEEvT0_T1_T2_iT3_T4_T5_,@"STO_CUDA_ENTRY STV_DEFAULT"
_ZN3cub18CUB_300001_SM_10006detail4scan16DeviceScanKernelINS2_10policy_hubIiiijN4cuda3std3__44plusIvEEE10Policy1000EPiSC_NS0_13ScanTileStateIiLb1EEES9_NS1_10InputValueIiSC_EEjiLb0EiEEvT0_T1_T2_iT3_T4_T5_:
.text._ZN3cub18CUB_300001_SM_10006detail4scan16DeviceScanKernelINS2_10policy_hubIiiijN4cuda3std3__44plusIvEEE10Policy1000EPiSC_NS0_13ScanTileStateIiLb1EEES9_NS1_10InputValueIiSC_EEjiLb0EiEEvT0_T1_T2_iT3_T4_T5_:
[----:B------:R-:W-:Y:S01]  /*0000*/  LDC R1, c[0x0][0x37c] ;  /* 0x0000df00ff017b82 */ /* 0x000fe20000000800 */
[----:B------:R-:W0:Y:S07]  /*0010*/  LDCU UR4, c[0x0][0x3a0] ;  /* 0x00007400ff0477ac */ /* 0x000e2e0008000800 */
[----:B------:R-:W1:Y:S01]  /*0020*/  LDC R38, c[0x0][0x398] ;  /* 0x0000e600ff267b82 */ /* 0x000e620000000800 */
[----:B------:R-:W2:Y:S01]  /*0030*/  LDCU.64 UR8, c[0x0][0x358] ;  /* 0x00006b00ff0877ac */ /* 0x000ea20008000a00 */
[----:B------:R-:W3:Y:S01]  /*0040*/  LDCU UR5, c[0x0][0x3b0] ;  /* 0x00007600ff0577ac */ /* 0x000ee20008000800 */
[----:B0-----:R-:W-:-:S06]  /*0050*/  UPRMT UR4, UR4, 0x7770, URZ ;  /* 0x0000777004047896 */ /* 0x001fcc00080000ff */
[----:B------:R-:W-:-:S13]  /*0060*/  ISETP.NE.AND P0, PT, RZ, UR4, PT ;  /* 0x00000004ff007c0c */ /* 0x000fda000bf05270 */
[----:B------:R-:W2:Y:S02]  /*0070*/  @P0 LDC.64 R2, c[0x0][0x3a8] ;  /* 0x0000ea00ff020b82 */ /* 0x000ea40000000a00 */
[----:B--2---:R0:W5:Y:S06]  /*0080*/  @P0 LDG.E R39, desc[UR8][R2.64] ;  /* 0x0000000802270981 */ /* 0x00416c000c1e1900 */
[----:B------:R-:W1:Y:S02]  /*0090*/  S2UR UR4, SR_CTAID.X ;  /* 0x00000000000479c3 */ /* 0x000e640000002500 */
[----:B-1----:R-:W-:-:S04]  /*00a0*/  VIADD R38, R38, UR4 ;  /* 0x0000000426267c36 */ /* 0x002fc80008000000 */
[----:B------:R-:W-:-:S05]  /*00b0*/  IMAD R5, R38, 0x2100, RZ ;  /* 0x0000210026057824 */ /* 0x000fca00078e02ff */
[----:B---3--:R-:W-:Y:S01]  /*00c0*/  IADD3 R0, PT, PT, -R5, UR5, RZ ;  /* 0x0000000505007c10 */ /* 0x008fe2000fffe1ff */
[----:B------:R-:W1:Y:S03]  /*00d0*/  @!P0 LDC R39, c[0x0][0x3a8] ;  /* 0x0000ea00ff278b82 */ /* 0x000e660000000800 */
[----:B------:R-:W-:-:S13]  /*00e0*/  ISETP.GE.U32.AND P0, PT, R0, 0x2101, PT ;  /* 0x000021010000780c */ /* 0x000fda0003f06070 */
[----:B0-----:R-:W-:Y:S05]  /*00f0*/  @!P0 BRA `(.L_x_387) ;  /* 0x0000001c00848947 */ /* 0x001fea0003800000 */
[----:B------:R-:W0:Y:S01]  /*0100*/  S2R R49, SR_TID.X ;  /* 0x0000000000317919 */ /* 0x000e220000002100 */
[----:B------:R-:W2:Y:S01]  /*0110*/  LDCU.64 UR4, c[0x0][0x380] ;  /* 0x00007000ff0477ac */ /* 0x000ea20008000a00 */
[C---:B0-----:R-:W-:Y:S02]  /*0120*/  LOP3.LUT R0, R49.reuse, 0x1f, RZ, 0xc0, !PT ;  /* 0x0000001f31007812 */ /* 0x041fe400078ec0ff */
[----:B------:R-:W-:-:S05]  /*0130*/  LOP3.LUT R3, R49, 0x3e0, RZ, 0xc0, !PT ;  /* 0x000003e031037812 */ /* 0x000fca00078ec0ff */
[----:B------:R-:W-:-:S05]  /*0140*/  IMAD R0, R3, 0x16, R0 ;  /* 0x0000001603007824 */ /* 0x000fca00078e0200 */
[----:B------:R-:W-:-:S05]  /*0150*/  IADD3 R0, P0, PT, R5, R0, RZ ;  /* 0x0000000005007210 */ /* 0x000fca0007f1e0ff */
[----:B------:R-:W-:Y:S02]  /*0160*/  IMAD.X R3, RZ, RZ, RZ, P0 ;  /* 0x000000ffff037224 */ /* 0x000fe400000e06ff */
[----:B------:R-:W-:-:S03]  /*0170*/  IMAD.SHL.U32 R45, R0, 0x4, RZ ;  /* 0x00000004002d7824 */ /* 0x000fc600078e00ff */
[----:B------:R-:W-:Y:S02]  /*0180*/  SHF.L.U64.HI R3, R0, 0x2, R3 ;  /* 0x0000000200037819 */ /* 0x000fe40000010203 */
[----:B--2---:R-:W-:-:S04]  /*0190*/  IADD3 R4, P0, PT, R45, UR4, RZ ;  /* 0x000000042d047c10 */ /* 0x004fc8000ff1e0ff */
[----:B------:R-:W-:-:S05]  /*01a0*/  IADD3.X R5, PT, PT, R3, UR5, RZ, P0, !PT ;  /* 0x0000000503057c10 */ /* 0x000fca00087fe4ff */
[----:B------:R-:W2:Y:S04]  /*01b0*/  LDG.E R7, desc[UR8][R4.64] ;  /* 0x0000000804077981 */ /* 0x000ea8000c1e1900 */
[----:B------:R-:W3:Y:S04]  /*01c0*/  LDG.E R9, desc[UR8][R4.64+0x80] ;  /* 0x0000800804097981 */ /* 0x000ee8000c1e1900 */
[----:B------:R-:W4:Y:S04]  /*01d0*/  LDG.E R11, desc[UR8][R4.64+0x100] ;  /* 0x00010008040b7981 */ /* 0x000f28000c1e1900 */
        /* <DEDUP_REMOVED lines=18> */
[----:B------:R-:W4:Y:S01]  /*0300*/  LDG.E R18, desc[UR8][R4.64+0xa80] ;  /* 0x000a800804127981 */ /* 0x000f22000c1e1900 */
[----:B------:R-:W0:Y:S01]  /*0310*/  S2UR UR5, SR_CgaCtaId ;  /* 0x00000000000579c3 */ /* 0x000e220000008800 */
[----:B------:R-:W-:Y:S01]  /*0320*/  SHF.R.U32.HI R40, RZ, 0x5, R49 ;  /* 0x00000005ff287819 */ /* 0x000fe20000011631 */
[----:B------:R-:W-:Y:S01]  /*0330*/  UMOV UR4, 0x400 ;  /* 0x0000040000047882 */ /* 0x000fe20000000000 */
[----:B------:R-:W1:Y:S01]  /*0340*/  S2R R47, SR_LANEID ;  /* 0x00000000002f7919 */ /* 0x000e620000000000 */
[----:B------:R-:W-:Y:S01]  /*0350*/  ISETP.NE.AND P0, PT, R38, RZ, PT ;  /* 0x000000ff2600720c */ /* 0x000fe20003f05270 */
[----:B------:R-:W-:Y:S01]  /*0360*/  BSSY.RECONVERGENT B0, `(.L_x_388) ;  /* 0x0000168000007945 */ /* 0x000fe20003800200 */
[----:B0-----:R-:W-:Y:S01]  /*0370*/  ULEA UR4, UR5, UR4, 0x18 ;  /* 0x0000000405047291 */ /* 0x001fe2000f8ec0ff */
[----:B-1----:R-:W-:-:S05]  /*0380*/  IMAD R2, R40, 0x2c0, R47 ;  /* 0x000002c028027824 */ /* 0x002fca00078e022f */
[----:B------:R-:W-:-:S05]  /*0390*/  LEA R2, R2, UR4, 0x2 ;  /* 0x0000000402027c11 */ /* 0x000fca000f8e10ff */
[----:B------:R-:W-:Y:S01]  /*03a0*/  IMAD R0, R47, 0x54, R2 ;  /* 0x000000542f007824 */ /* 0x000fe200078e0202 */
[----:B--2---:R0:W-:Y:S04]  /*03b0*/  STS [R2], R7 ;  /* 0x0000000702007388 */ /* 0x0041e80000000800 */
[----:B---3--:R0:W-:Y:S04]  /*03c0*/  STS [R2+0x80], R9 ;  /* 0x0000800902007388 */ /* 0x0081e80000000800 */
[----:B----4-:R0:W-:Y:S04]  /*03d0*/  STS [R2+0x100], R11 ;  /* 0x0001000b02007388 */ /* 0x0101e80000000800 */
[----:B------:R0:W-:Y:S04]  /*03e0*/  STS [R2+0x180], R13 ;  /* 0x0001800d02007388 */ /* 0x0001e80000000800 */
        /* <DEDUP_REMOVED lines=17> */
[----:B------:R0:W-:Y:S01]  /*0500*/  STS [R2+0xa80], R18 ;  /* 0x000a801202007388 */ /* 0x0001e20000000800 */
[----:B------:R-:W-:-:S03]  /*0510*/  NOP ;  /* 0x0000000000007918 */ /* 0x000fc60000000000 */
[----:B------:R0:W1:Y:S04]  /*0520*/  LDS.64 R4, [R0] ;  /* 0x0000000000047984 */ /* 0x0000680000000a00 */
[----:B------:R0:W2:Y:S04]  /*0530*/  LDS.64 R6, [R0+0x8] ;  /* 0x0000080000067984 */ /* 0x0000a80000000a00 */
[----:B------:R0:W3:Y:S04]  /*0540*/  LDS.64 R8, [R0+0x10] ;  /* 0x0000100000087984 */ /* 0x0000e80000000a00 */
[----:B------:R0:W4:Y:S04]  /*0550*/  LDS.64 R10, [R0+0x18] ;  /* 0x00001800000a7984 */ /* 0x0001280000000a00 */
[----:B------:R0:W0:Y:S04]  /*0560*/  LDS.64 R12, [R0+0x20] ;  /* 0x00002000000c7984 */ /* 0x0000280000000a00 */
[----:B------:R0:W0:Y:S04]  /*0570*/  LDS.64 R14, [R0+0x28] ;  /* 0x00002800000e7984 */ /* 0x0000280000000a00 */
[----:B------:R0:W0:Y:S04]  /*0580*/  LDS.64 R28, [R0+0x30] ;  /* 0x00003000001c7984 */ /* 0x0000280000000a00 */
[----:B------:R0:W0:Y:S04]  /*0590*/  LDS.64 R30, [R0+0x38] ;  /* 0x00003800001e7984 */ /* 0x0000280000000a00 */
[----:B------:R0:W0:Y:S04]  /*05a0*/  LDS.64 R32, [R0+0x40] ;  /* 0x0000400000207984 */ /* 0x0000280000000a00 */
[----:B------:R0:W0:Y:S04]  /*05b0*/  LDS.64 R34, [R0+0x48] ;  /* 0x0000480000227984 */ /* 0x0000280000000a00 */
[----:B------:R0:W0:Y:S01]  /*05c0*/  LDS.64 R36, [R0+0x50] ;  /* 0x0000500000247984 */ /* 0x0000220000000a00 */
[----:B------:R-:W-:Y:S06]  /*05d0*/  BAR.SYNC.DEFER_BLOCKING 0x0 ;  /* 0x0000000000007b1d */ /* 0x000fec0000010000 */
[----:B-1----:R-:W-:Y:S05]  /*05e0*/  @P0 BRA `(.L_x_389) ;  /* 0x00000004001c0947 */ /* 0x002fea0003800000 */
[----:B0-2---:R-:W-:Y:S02]  /*05f0*/  IADD3 R16, PT, PT, R6, R5, R4 ;  /* 0x0000000506107210 */ /* 0x005fe40007ffe004 */
[C---:B------:R-:W-:Y:S02]  /*0600*/  ISETP.NE.AND P1, PT, R47.reuse, 0x1f, PT ;  /* 0x0000001f2f00780c */ /* 0x040fe40003f25270 */
[----:B---3--:R-:W-:Y:S02]  /*0610*/  IADD3 R16, PT, PT, R8, R7, R16 ;  /* 0x0000000708107210 */ /* 0x008fe40007ffe010 */
[----:B------:R-:W-:Y:S02]  /*0620*/  ISETP.NE.AND P2, PT, R47, RZ, PT ;  /* 0x000000ff2f00720c */ /* 0x000fe40003f45270 */
[----:B----4-:R-:W-:-:S04]  /*0630*/  IADD3 R16, PT, PT, R10, R9, R16 ;  /* 0x000000090a107210 */ /* 0x010fc80007ffe010 */
[----:B------:R-:W-:-:S03]  /*0640*/  IADD3 R16, PT, PT, R12, R11, R16 ;  /* 0x0000000b0c107210 */ /* 0x000fc60007ffe010 */
[----:B------:R-:W-:Y:S02]  /*0650*/  @!P1 LEA R43, R40, UR4, 0x2 ;  /* 0x00000004282b9c11 */ /* 0x000fe4000f8e10ff */
[----:B------:R-:W-:-:S04]  /*0660*/  IADD3 R16, PT, PT, R14, R13, R16 ;  /* 0x0000000d0e107210 */ /* 0x000fc80007ffe010 */
[----:B------:R-:W-:-:S04]  /*0670*/  IADD3 R16, PT, PT, R28, R15, R16 ;  /* 0x0000000f1c107210 */ /* 0x000fc80007ffe010 */
[----:B------:R-:W-:-:S04]  /*0680*/  IADD3 R16, PT, PT, R30, R29, R16 ;  /* 0x0000001d1e107210 */ /* 0x000fc80007ffe010 */
[----:B------:R-:W-:-:S04]  /*0690*/  IADD3 R16, PT, PT, R32, R31, R16 ;  /* 0x0000001f20107210 */ /* 0x000fc80007ffe010 */
[----:B------:R-:W-:-:S04]  /*06a0*/  IADD3 R16, PT, PT, R34, R33, R16 ;  /* 0x0000002122107210 */ /* 0x000fc80007ffe010 */
[----:B------:R-:W-:-:S05]  /*06b0*/  IADD3 R16, PT, PT, R36, R35, R16 ;  /* 0x0000002324107210 */ /* 0x000fca0007ffe010 */
        /* <DEDUP_REMOVED lines=15> */
[----:B------:R-:W-:Y:S02]  /*07b0*/  ISETP.NE.AND P1, PT, R40, 0x9, PT ;  /* 0x000000092800780c */ /* 0x000fe40003f25270 */
[----:B------:R-:W-:-:S03]  /*07c0*/  SEL R37, R37, RZ, P2 ;  /* 0x000000ff25257207 */ /* 0x000fc60001000000 */
[----:B------:R-:W0:Y:S04]  /*07d0*/  LDS.128 R16, [UR4+0x10] ;  /* 0x00001004ff107984 */ /* 0x000e280008000c00 */
[----:B------:R-:W1:Y:S04]  /*07e0*/  LDS.128 R20, [UR4+0x20] ;  /* 0x00002004ff147984 */ /* 0x000e680008000c00 */
[----:B------:R-:W2:Y:S01]  /*07f0*/  LDS.128 R24, [UR4+0x30] ;  /* 0x00003004ff187984 */ /* 0x000ea20008000c00 */
[----:B0-----:R-:W-:-:S04]  /*0800*/  IMAD.IADD R17, R16, 0x1, R17 ;  /* 0x0000000110117824 */ /* 0x001fc800078e0211 */
[----:B------:R-:W-:Y:S01]  /*0810*/  IMAD.IADD R18, R18, 0x1, R17 ;  /* 0x0000000112127824 */ /* 0x000fe200078e0211 */
[----:B------:R-:W-:Y:S02]  /*0820*/  SEL R16, R17, R16, !P0 ;  /* 0x0000001011107207 */ /* 0x000fe40004000000 */
[----:B------:R-:W-:Y:S01]  /*0830*/  ISETP.NE.AND P0, PT, R40, 0x3, PT ;  /* 0x000000032800780c */ /* 0x000fe20003f05270 */
[----:B------:R-:W-:-:S03]  /*0840*/  IMAD.IADD R19, R19, 0x1, R18 ;  /* 0x0000000113137824 */ /* 0x000fc600078e0212 */
[----:B------:R-:W-:Y:S01]  /*0850*/  SEL R16, R18, R16, !P0 ;  /* 0x0000001012107207 */ /* 0x000fe20004000000 */
[----:B-1----:R-:W-:Y:S01]  /*0860*/  IMAD.IADD R20, R19, 0x1, R20 ;  /* 0x0000000113147824 */ /* 0x002fe200078e0214 */
[----:B------:R-:W-:-:S03]  /*0870*/  ISETP.NE.AND P0, PT, R40, 0x4, PT ;  /* 0x000000042800780c */ /* 0x000fc60003f05270 */
[----:B------:R-:W-:Y:S01]  /*0880*/  IMAD.IADD R21, R21, 0x1, R20 ;  /* 0x0000000115157824 */ /* 0x000fe200078e0214 */
[----:B------:R-:W-:Y:S02]  /*0890*/  SEL R16, R19, R16, !P0 ;  /* 0x0000001013107207 */ /* 0x000fe40004000000 */
[----:B------:R-:W-:Y:S01]  /*08a0*/  ISETP.NE.AND P0, PT, R40, 0x5, PT ;  /* 0x000000052800780c */ /* 0x000fe20003f05270 */
[----:B------:R-:W-:-:S03]  /*08b0*/  IMAD.IADD R22, R22, 0x1, R21 ;  /* 0x0000000116167824 */ /* 0x000fc600078e0215 */
[----:B------:R-:W-:Y:S01]  /*08c0*/  SEL R16, R20, R16, !P0 ;  /* 0x0000001014107207 */ /* 0x000fe20004000000 */
[----:B------:R-:W-:Y:S01]  /*08d0*/  IMAD.IADD R23, R23, 0x1, R22 ;  /* 0x0000000117177824 */ /* 0x000fe200078e0216 */
[----:B------:R-:W-:-:S03]  /*08e0*/  ISETP.NE.AND P0, PT, R40, 0x6, PT ;  /* 0x000000062800780c */ /* 0x000fc60003f05270 */
[----:B--2---:R-:W-:Y:S01]  /*08f0*/  IMAD.IADD R24, R23, 0x1, R24 ;  /* 0x0000000117187824 */ /* 0x004fe200078e0218 */
[----:B------:R-:W-:Y:S02]  /*0900*/  SEL R16, R21, R16, !P0 ;  /* 0x0000001015107207 */ /* 0x000fe40004000000 */
[----:B------:R-:W-:Y:S01]  /*0910*/  ISETP.NE.AND P0, PT, R40, 0x7, PT ;  /* 0x000000072800780c */ /* 0x000fe20003f05270 */
[----:B------:R-:W-:-:S03]  /*0920*/  IMAD.IADD R25, R25, 0x1, R24 ;  /* 0x0000000119197824 */ /* 0x000fc600078e0218 */
[----:B------:R-:W-:Y:S01]  /*0930*/  SEL R16, R22, R16, !P0 ;  /* 0x0000001016107207 */ /* 0x000fe20004000000 */
[----:B------:R-:W-:Y:S01]  /*0940*/  IMAD.IADD R26, R26, 0x1, R25 ;  /* 0x000000011a1a7824 */ /* 0x000fe200078e0219 */
[----:B------:R-:W-:-:S04]  /*0950*/  ISETP.NE.AND P0, PT, R40, 0x8, PT ;  /* 0x000000082800780c */ /* 0x000fc80003f05270 */
[----:B------:R-:W-:Y:S02]  /*0960*/  SEL R16, R23, R16, !P0 ;  /* 0x0000001017107207 */ /* 0x000fe40004000000 */
[----:B------:R-:W-:Y:S02]  /*0970*/  ISETP.NE.AND P0, PT, R40, 0xa, PT ;  /* 0x0000000a2800780c */ /* 0x000fe40003f05270 */
[----:B------:R-:W-:Y:S02]  /*0980*/  SEL R16, R24, R16, !P1 ;  /* 0x0000001018107207 */ /* 0x000fe40004800000 */
[----:B------:R-:W-:Y:S02]  /*0990*/  ISETP.NE.AND P1, PT, R40, 0xb, PT ;  /* 0x0000000b2800780c */ /* 0x000fe40003f25270 */
[----:B------:R-:W-:Y:S02]  /*09a0*/  SEL R16, R25, R16, !P0 ;  /* 0x0000001019107207 */ /* 0x000fe40004000000 */
[----:B------:R-:W-:-:S02]  /*09b0*/  ISETP.GE.U32.AND P0, PT, R49, 0x20, PT ;  /* 0x000000203100780c */ /* 0x000fc40003f06070 */
[----:B------:R-:W-:Y:S02]  /*09c0*/  SEL R16, R26, R16, !P1 ;  /* 0x000000101a107207 */ /* 0x000fe40004800000 */
[----:B------:R-:W-:Y:S02]  /*09d0*/  ISETP.NE.AND P1, PT, R49, RZ, PT ;  /* 0x000000ff3100720c */ /* 0x000fe40003f25270 */
[----:B------:R-:W-:Y:S02]  /*09e0*/  SEL R16, R16, RZ, P0 ;  /* 0x000000ff10107207 */ /* 0x000fe40000000000 */
[--C-:B-----5:R-:W-:Y:S02]  /*09f0*/  IADD3 R27, PT, PT, R26, R27, R39.reuse ;  /* 0x0000001b1a1b7210 */ /* 0x120fe40007ffe027 */
[----:B------:R-:W-:-:S07]  /*0a00*/  IADD3 R16, PT, PT, R16, R37, R39 ;  /* 0x0000002510107210 */ /* 0x000fce0007ffe027 */
[----:B------:R-:W-:Y:S05]  /*0a10*/  @P1 BRA `(.L_x_390) ;  /* 0x0000000c00f01947 */ /* 0x000fea0003800000 */
[----:B------:R-:W0:Y:S01]  /*0a20*/  LDC.64 R18, c[0x0][0x390] ;  /* 0x0000e400ff127b82 */ /* 0x000e220000000a00 */
[----:B------:R-:W-:-:S05]  /*0a30*/  IMAD.MOV.U32 R26, RZ, RZ, 0x65 ;  /* 0x00000065ff1a7424 */ /* 0x000fca00078e00ff */
[----:B0-----:R0:W-:Y:S01]  /*0a40*/  ST.E.64.STRONG.GPU desc[UR8][R18.64+0x100], R26 ;  /* 0x0001001a12007985 */ /* 0x0011e2000c10fb08 */
[----:B------:R-:W-:Y:S05]  /*0a50*/  BRA `(.L_x_390) ;  /* 0x0000000c00e07947 */ /* 0x000fea0003800000 */
.L_x_389:
        /* <DEDUP_REMOVED lines=20> */
[----:B-----5:R-:W0:Y:S02]  /*0ba0*/  SHFL.UP P0, R39, R24, 0x8, RZ ;  /* 0x0500000018277989 */ /* 0x020e2400000000ff */
        /* <DEDUP_REMOVED lines=9> */
[----:B------:R-:W1:Y:S04]  /*0c40*/  LDS.128 R20, [UR4+0x20] ;  /* 0x00002004ff147984 */ /* 0x000e680008000c00 */
[----:B------:R-:W2:Y:S01]  /*0c50*/  LDS.128 R24, [UR4+0x30] ;  /* 0x00003004ff187984 */ /* 0x000ea20008000c00 */
[----:B0-----:R-:W-:-:S04]  /*0c60*/  IMAD.IADD R17, R16, 0x1, R17 ;  /* 0x0000000110117824 */ /* 0x001fc800078e0211 */
[----:B------:R-:W-:Y:S01]  /*0c70*/  IMAD.IADD R18, R18, 0x1, R17 ;  /* 0x0000000112127824 */ /* 0x000fe200078e0211 */
[----:B------:R-:W-:Y:S02]  /*0c80*/  SEL R16, R17, R16, !P0 ;  /* 0x0000001011107207 */ /* 0x000fe40004000000 */
[----:B------:R-:W-:Y:S01]  /*0c90*/  ISETP.NE.AND P0, PT, R40, 0x3, PT ;  /* 0x000000032800780c */ /* 0x000fe20003f05270 */
[----:B------:R-:W-:Y:S01]  /*0ca0*/  IMAD.IADD R19, R19, 0x1, R18 ;  /* 0x0000000113137824 */ /* 0x000fe200078e0212 */
[----:B------:R-:W-:Y:S02]  /*0cb0*/  SEL R17, R37, RZ, P2 ;  /* 0x000000ff25117207 */ /* 0x000fe40001000000 */
        /* <DEDUP_REMOVED lines=16> */
[----:B------:R-:W-:-:S03]  /*0dc0*/  ISETP.NE.AND P0, PT, R40, 0x8, PT ;  /* 0x000000082800780c */ /* 0x000fc60003f05270 */
[----:B------:R-:W-:Y:S01]  /*0dd0*/  IMAD.IADD R27, R27, 0x1, R26 ;  /* 0x000000011b1b7824 */ /* 0x000fe200078e021a */
[----:B------:R-:W-:Y:S02]  /*0de0*/  SEL R16, R23, R16, !P0 ;  /* 0x0000001017107207 */ /* 0x000fe40004000000 */
[----:B------:R-:W-:Y:S02]  /*0df0*/  ISETP.NE.AND P0, PT, R40, 0xa, PT ;  /* 0x0000000a2800780c */ /* 0x000fe40003f05270 */
[----:B------:R-:W-:Y:S02]  /*0e00*/  SEL R16, R24, R16, !P1 ;  /* 0x0000001018107207 */ /* 0x000fe40004800000 */
[----:B------:R-:W-:Y:S02]  /*0e10*/  ISETP.NE.AND P1, PT, R40, 0xb, PT ;  /* 0x0000000b2800780c */ /* 0x000fe40003f25270 */
[----:B------:R-:W-:Y:S02]  /*0e20*/  SEL R16, R25, R16, !P0 ;  /* 0x0000001019107207 */ /* 0x000fe40004000000 */
[----:B------:R-:W-:-:S02]  /*0e30*/  ISETP.GT.U32.AND P0, PT, R49, 0x1f, PT ;  /* 0x0000001f3100780c */ /* 0x000fc40003f04070 */
[----:B------:R-:W-:Y:S02]  /*0e40*/  SEL R16, R26, R16, !P1 ;  /* 0x000000101a107207 */ /* 0x000fe40004800000 */
[----:B------:R-:W-:-:S03]  /*0e50*/  ISETP.GE.U32.AND P1, PT, R49, 0x20, PT ;  /* 0x000000203100780c */ /* 0x000fc60003f26070 */
[----:B------:R-:W-:-:S05]  /*0e60*/  IMAD.IADD R16, R16, 0x1, R17 ;  /* 0x0000000110107824 */ /* 0x000fca00078e0211 */
[----:B------:R-:W-:Y:S01]  /*0e70*/  SEL R46, R37, R16, !P1 ;  /* 0x00000010252e7207 */ /* 0x000fe20004800000 */
[----:B------:R-:W-:Y:S06]  /*0e80*/  @P0 BRA `(.L_x_391) ;  /* 0x0000000800b00947 */ /* 0x000fec0003800000 */
[----:B------:R-:W0:Y:S01]  /*0e90*/  LDC.64 R16, c[0x0][0x390] ;  /* 0x0000e400ff107b82 */ /* 0x000e220000000a00 */
[----:B------:R-:W-:Y:S02]  /*0ea0*/  ISETP.NE.AND P1, PT, R49, RZ, PT ;  /* 0x000000ff3100720c */ /* 0x000fe40003f25270 */
[----:B------:R-:W-:-:S05]  /*0eb0*/  LOP3.LUT R21, RZ, R49, RZ, 0x33, !PT ;  /* 0x00000031ff157212 */ /* 0x000fca00078e33ff */
[----:B------:R-:W-:-:S06]  /*0ec0*/  IMAD.IADD R21, R38, 0x1, R21 ;  /* 0x0000000126157824 */ /* 0x000fcc00078e0215 */
[----:B------:R-:W-:Y:S01]  /*0ed0*/  @!P1 IMAD.MOV.U32 R26, RZ, RZ, 0x64 ;  /* 0x00000064ff1a9424 */ /* 0x000fe200078e00ff */
[----:B------:R1:W-:Y:S01]  /*0ee0*/  @!P1 STS [UR4+0xc], R27 ;  /* 0x00000c1bff009988 */ /* 0x0003e20008000804 */
[----:B0-----:R-:W-:-:S04]  /*0ef0*/  IMAD.WIDE R24, R38, 0x8, R16 ;  /* 0x0000000826187825 */ /* 0x001fc800078e0210 */
[----:B------:R-:W-:Y:S01]  /*0f00*/  IMAD.WIDE R16, R21, 0x8, R16 ;  /* 0x0000000815107825 */ /* 0x000fe200078e0210 */
[----:B------:R1:W-:Y:S01]  /*0f10*/  @!P1 ST.E.64.STRONG.GPU desc[UR8][R24.64+0x100], R26 ;  /* 0x0001001a18009985 */ /* 0x0003e2000c10fb08 */
[----:B------:R-:W-:Y:S05]  /*0f20*/  NANOSLEEP 0x33e ;  /* 0x0000033e0000795d */ /* 0x000fea0003800000 */
[----:B------:R-:W2:Y:S01]  /*0f30*/  LD.E.64.STRONG.GPU R40, desc[UR8][R16.64+0x100] ;  /* 0x0001000810287980 */ /* 0x000ea2000c10fb00 */
[----:B------:R-:W-:Y:S01]  /*0f40*/  UMOV UR5, 0xffffffff ;  /* 0xffffffff00057882 */ /* 0x000fe20000000000 */
[----:B--2---:R-:W-:Y:S02]  /*0f50*/  ISETP.NE.AND P0, PT, R40, 0x63, PT ;  /* 0x000000632800780c */ /* 0x004fe40003f05270 */
[----:B-1----:R-:W-:Y:S11]  /*0f60*/  BRA.DIV UR5, `(.L_x_392) ;  /* 0x00000036053c7947 */ /* 0x002ff6000b800000 */
[----:B------:R-:W-:-:S13]  /*0f70*/  VOTE.ANY P0, !P0 ;  /* 0x0000000000ff7806 */ /* 0x000fda0004000100 */
.L_x_421:
[----:B------:R-:W-:Y:S05]  /*0f80*/  @!P0 BRA `(.L_x_393) ;  /* 0x0000000000748947 */ /* 0x000fea0003800000 */
[----:B------:R-:W-:-:S07]  /*0f90*/  IMAD.MOV.U32 R20, RZ, RZ, 0x3b8 ;  /* 0x000003b8ff147424 */ /* 0x000fce00078e00ff */
.L_x_395:
[----:B------:R-:W-:Y:S02]  /*0fa0*/  VIADD R23, R20, 0x1 ;  /* 0x0000000114177836 */ /* 0x000fe40000000000 */
[----:B------:R-:W-:Y:S02]  /*0fb0*/  IMAD R38, R38, 0x41a7, RZ ;  /* 0x000041a726267824 */ /* 0x000fe400078e02ff */
[----:B------:R-:W0:Y:S01]  /*0fc0*/  I2F.U32.RP R22, R23 ;  /* 0x0000001700167306 */ /* 0x000e220000209000 */
[----:B------:R-:W-:Y:S01]  /*0fd0*/  IMAD.MOV R37, RZ, RZ, -R23 ;  /* 0x000000ffff257224 */ /* 0x000fe200078e0a17 */
[----:B------:R-:W-:Y:S02]  /*0fe0*/  ISETP.NE.U32.AND P2, PT, R23, RZ, PT ;  /* 0x000000ff1700720c */ /* 0x000fe40003f45070 */
[----:B------:R-:W-:-:S04]  /*0ff0*/  LOP3.LUT R38, R38, 0x7fffffff, RZ, 0xc0, !PT ;  /* 0x7fffffff26267812 */ /* 0x000fc800078ec0ff */
[----:B0-----:R-:W0:Y:S02]  /*1000*/  MUFU.RCP R22, R22 ;  /* 0x0000001600167308 */ /* 0x001e240000001000 */
[----:B0-----:R-:W-:-:S06]  /*1010*/  VIADD R18, R22, 0xffffffe ;  /* 0x0ffffffe16127836 */ /* 0x001fcc0000000000 */
[----:B------:R0:W1:Y:S02]  /*1020*/  F2I.FTZ.U32.TRUNC.NTZ R19, R18 ;  /* 0x0000001200137305 */ /* 0x000064000021f000 */
[----:B0-----:R-:W-:Y:S02]  /*1030*/  IMAD.MOV.U32 R18, RZ, RZ, RZ ;  /* 0x000000ffff127224 */ /* 0x001fe400078e00ff */
[----:B-1----:R-:W-:-:S04]  /*1040*/  IMAD R37, R37, R19, RZ ;  /* 0x0000001325257224 */ /* 0x002fc800078e02ff */
[----:B------:R-:W-:-:S06]  /*1050*/  IMAD.HI.U32 R19, R19, R37, R18 ;  /* 0x0000002513137227 */ /* 0x000fcc00078e0012 */
[----:B------:R-:W-:-:S04]  /*1060*/  IMAD.HI.U32 R19, R19, R38, RZ ;  /* 0x0000002613137227 */ /* 0x000fc800078e00ff */
[----:B------:R-:W-:-:S04]  /*1070*/  IMAD.MOV R19, RZ, RZ, -R19 ;  /* 0x000000ffff137224 */ /* 0x000fc800078e0a13 */
[----:B------:R-:W-:-:S05]  /*1080*/  IMAD R22, R23, R19, R38 ;  /* 0x0000001317167224 */ /* 0x000fca00078e0226 */
[----:B------:R-:W-:-:S13]  /*1090*/  ISETP.GE.U32.AND P0, PT, R22, R23, PT ;  /* 0x000000171600720c */ /* 0x000fda0003f06070 */
[----:B------:R-:W-:-:S05]  /*10a0*/  @P0 IMAD.IADD R22, R22, 0x1, -R23 ;  /* 0x0000000116160824 */ /* 0x000fca00078e0a17 */
[----:B------:R-:W-:-:S13]  /*10b0*/  ISETP.GE.U32.AND P0, PT, R22, R23, PT ;  /* 0x000000171600720c */ /* 0x000fda0003f06070 */
[----:B------:R-:W-:Y:S01]  /*10c0*/  @P0 IMAD.IADD R22, R22, 0x1, -R23 ;  /* 0x0000000116160824 */ /* 0x000fe200078e0a17 */
[----:B------:R-:W-:-:S04]  /*10d0*/  @!P2 LOP3.LUT R22, RZ, R23, RZ, 0x33, !PT ;  /* 0x00000017ff16a212 */ /* 0x000fc800078e33ff */
[----:B------:R-:W-:Y:S05]  /*10e0*/  NANOSLEEP R22 ;  /* 0x000000160000735d */ /* 0x000fea0003800000 */
[----:B------:R-:W2:Y:S01]  /*10f0*/  LD.E.64.STRONG.GPU R40, desc[UR8][R16.64+0x100] ;  /* 0x0001000810287980 */ /* 0x000ea2000c10fb00 */
[----:B------:R-:W-:Y:S01]  /*1100*/  UMOV UR5, 0xffffffff ;  /* 0xffffffff00057882 */ /* 0x000fe20000000000 */
[----:B------:R-:W-:Y:S02]  /*1110*/  SHF.R.U32.HI R20, RZ, 0x1, R20 ;  /* 0x00000001ff147819 */ /* 0x000fe40000011614 */
[----:B--2---:R-:W-:Y:S01]  /*1120*/  ISETP.NE.AND P0, PT, R40, 0x63, PT ;  /* 0x000000632800780c */ /* 0x004fe20003f05270 */
[----:B------:R-:W-:-:S12]  /*1130*/  BRA.DIV UR5, `(.L_x_394) ;  /* 0x0000003205e87947 */ /* 0x000fd8000b800000 */
[----:B------:R-:W-:-:S13]  /*1140*/  VOTE.ANY P0, !P0 ;  /* 0x0000000000ff7806 */ /* 0x000fda0004000100 */
.L_x_424:
[----:B------:R-:W-:Y:S05]  /*1150*/  @P0 BRA `(.L_x_395) ;  /* 0xfffffffc00900947 */ /* 0x000fea000383ffff */
.L_x_393:
[----:B------:R-:W-:Y:S01]  /*1160*/  UMOV UR5, 0xffffffff ;  /* 0xffffffff00057882 */ /* 0x000fe20000000000 */
[----:B------:R-:W-:Y:S02]  /*1170*/  ISETP.NE.AND P0, PT, R40, 0x65, PT ;  /* 0x000000652800780c */ /* 0x000fe40003f05270 */
[----:B------:R-:W-:Y:S11]  /*1180*/  BRA.DIV UR5, `(.L_x_396) ;  /* 0x0000003205f47947 */ /* 0x000ff6000b800000 */
[----:B------:R-:W0:Y:S01]  /*1190*/  S2R R48, SR_GEMASK ;  /* 0x0000000000307919 */ /* 0x000e220000003c00 */
[----:B------:R-:W-:Y:S01]  /*11a0*/  VOTE.ANY R19, PT, !P0 ;  /* 0x0000000000137806 */ /* 0x000fe200040e0100 */
[C---:B------:R-:W-:Y:S01]  /*11b0*/  VIADD R22, R47.reuse, 0x2 ;  /* 0x000000022f167836 */ /* 0x040fe20000000000 */
[----:B------:R-:W1:Y:S01]  /*11c0*/  LDC.64 R42, c[0x0][0x390] ;  /* 0x0000e400ff2a7b82 */ /* 0x000e620000000a00 */
[C---:B------:R-:W-:Y:S02]  /*11d0*/  VIADD R23, R47.reuse, 0x4 ;  /* 0x000000042f177836 */ /* 0x040fe40000000000 */
[----:B------:R-:W-:Y:S01]  /*11e0*/  VIADD R26, R47, 0x8 ;  /* 0x000000082f1a7836 */ /* 0x000fe20000000000 */
[----:B-1----:R-:W-:Y:S02]  /*11f0*/  IADD3 R42, P3, PT, R42, 0x100, RZ ;  /* 0x000001002a2a7810 */ /* 0x002fe40007f7e0ff */
[----:B0-----:R-:W-:-:S03]  /*1200*/  LOP3.LUT R19, R19, 0x80000000, R48, 0xec, !PT ;  /* 0x8000000013137812 */ /* 0x001fc600078eec30 */
[----:B------:R-:W-:Y:S02]  /*1210*/  IMAD.X R43, RZ, RZ, R43, P3 ;  /* 0x000000ffff2b7224 */ /* 0x000fe400018e062b */
[----:B------:R-:W-:-:S05]  /*1220*/  VIADD R16, R19, 0xffffffff ;  /* 0xffffffff13107836 */ /* 0x000fca0000000000 */
[----:B------:R-:W-:-:S06]  /*1230*/  LOP3.LUT R16, R19, R16, RZ, 0xc, !PT ;  /* 0x0000001013107212 */ /* 0x000fcc00078e0cff */
[----:B------:R-:W0:Y:S02]  /*1240*/  POPC R16, R16 ;  /* 0x0000001000107309 */ /* 0x000e240000000000 */
[----:B0-----:R-:W0:Y:S01]  /*1250*/  SHFL.DOWN PT, R20, R41, 0x1, R16 ;  /* 0x0820000029147989 */ /* 0x001e2200000e0010 */
[----:B------:R-:W-:-:S04]  /*1260*/  ISETP.GE.AND P0, PT, R47, R16, PT ;  /* 0x000000102f00720c */ /* 0x000fc80003f06270 */
[----:B0-----:R-:W-:Y:S02]  /*1270*/  SEL R20, R20, RZ, !P0 ;  /* 0x000000ff14147207 */ /* 0x001fe40004000000 */
[----:B------:R-:W-:-:S03]  /*1280*/  ISETP.GT.AND P0, PT, R22, R16, PT ;  /* 0x000000101600720c */ /* 0x000fc60003f04270 */
[----:B------:R-:W-:-:S05]  /*1290*/  IMAD.IADD R37, R20, 0x1, R41 ;  /* 0x0000000114257824 */ /* 0x000fca00078e0229 */
[----:B------:R-:W0:Y:S02]  /*12a0*/  SHFL.DOWN PT, R20, R37, 0x2, R16 ;  /* 0x0840000025147989 */ /* 0x000e2400000e0010 */
[----:B0-----:R-:W-:Y:S02]  /*12b0*/  SEL R20, R20, RZ, !P0 ;  /* 0x000000ff14147207 */ /* 0x001fe40004000000 */
[----:B------:R-:W-:-:S03]  /*12c0*/  ISETP.GT.AND P0, PT, R23, R16, PT ;  /* 0x000000101700720c */ /* 0x000fc60003f04270 */
[----:B------:R-:W-:Y:S02]  /*12d0*/  IMAD.IADD R39, R37, 0x1, R20 ;  /* 0x0000000125277824 */ /* 0x000fe400078e0214 */
[----:B------:R-:W-:-:S03]  /*12e0*/  VIADD R37, R47, 0x10 ;  /* 0x000000102f257836 */ /* 0x000fc60000000000 */
[----:B------:R-:W0:Y:S02]  /*12f0*/  SHFL.DOWN PT, R20, R39, 0x4, R16 ;  /* 0x0880000027147989 */ /* 0x000e2400000e0010 */
[-C--:B------:R-:W-:Y:S02]  /*1300*/  ISETP.GT.AND P2, PT, R37, R16.reuse, PT ;  /* 0x000000102500720c */ /* 0x080fe40003f44270 */
[----:B0-----:R-:W-:Y:S02]  /*1310*/  SEL R20, R20, RZ, !P0 ;  /* 0x000000ff14147207 */ /* 0x001fe40004000000 */
[----:B------:R-:W-:-:S03]  /*1320*/  ISETP.GT.AND P0, PT, R26, R16, PT ;  /* 0x000000101a00720c */ /* 0x000fc60003f04270 */
[----:B------:R-:W-:-:S05]  /*1330*/  IMAD.IADD R51, R39, 0x1, R20 ;  /* 0x0000000127337824 */ /* 0x000fca00078e0214 */
[----:B------:R-:W0:Y:S02]  /*1340*/  SHFL.DOWN PT, R20, R51, 0x8, R16 ;  /* 0x0900000033147989 */ /* 0x000e2400000e0010 */
[----:B0-----:R-:W-:Y:S02]  /*1350*/  SEL R20, R20, RZ, !P0 ;  /* 0x000000ff14147207 */ /* 0x001fe40004000000 */
[----:B------:R-:W-:-:S03]  /*1360*/  ISETP.NE.AND P0, PT, R40, 0x65, PT ;  /* 0x000000652800780c */ /* 0x000fc60003f05270 */
[----:B------:R-:W-:-:S05]  /*1370*/  IMAD.IADD R41, R51, 0x1, R20 ;  /* 0x0000000133297824 */ /* 0x000fca00078e0214 */
[----:B------:R-:W0:Y:S05]  /*1380*/  SHFL.DOWN PT, R20, R41, 0x10, R16 ;  /* 0x0a00000029147989 */ /* 0x000e2a00000e0010 */
[----:B------:R-:W-:Y:S02]  /*1390*/  VOTE.ALL P0, P0 ;  /* 0x0000000000ff7806 */ /* 0x000fe40000000000 */
[----:B0-----:R-:W-:-:S05]  /*13a0*/  SEL R20, R20, RZ, !P2 ;  /* 0x000000ff14147207 */ /* 0x001fca0005000000 */
[----:B------:R-:W-:-:S07]  /*13b0*/  IMAD.IADD R39, R41, 0x1, R20 ;  /* 0x0000000129277824 */ /* 0x000fce00078e0214 */
.L_x_433:
[----:B------:R-:W-:Y:S05]  /*13c0*/  @!P0 BRA `(.L_x_397) ;  /* 0x0000000400248947 */ /* 0x000fea0003800000 */
[----:B------:R-:W-:-:S07]  /*13d0*/  IMAD.MOV.U32 R44, RZ, RZ, 0x3b8 ;  /* 0x000003b8ff2c7424 */ /* 0x000fce00078e00ff */
.L_x_403:
[----:B------:R-:W-:Y:S02]  /*13e0*/  IMAD.MOV.U32 R16, RZ, RZ, R42 ;  /* 0x000000ffff107224 */ /* 0x000fe400078e002a */
[----:B------:R-:W-:Y:S02]  /*13f0*/  IMAD.MOV.U32 R17, RZ, RZ, R43 ;  /* 0x000000ffff117224 */ /* 0x000fe400078e002b */
[----:B------:R-:W-:-:S05]  /*1400*/  IMAD.WIDE R16, R21, 0x8, R16 ;  /* 0x0000000815107825 */ /* 0x000fca00078e0210 */
[----:B------:R-:W2:Y:S01]  /*1410*/  LD.E.64.STRONG.GPU R40, desc[UR8][R16.64+-0x100] ;  /* 0xffff000810287980 */ /* 0x000ea2000c10fb00 */
[----:B------:R-:W-:Y:S05]  /*1420*/  YIELD ;  /* 0x0000000000007946 */ /* 0x000fea0003800000 */
[----:B------:R-:W-:Y:S01]  /*1430*/  UMOV UR5, 0xffffffff ;  /* 0xffffffff00057882 */ /* 0x000fe20000000000 */
[----:B------:R-:W-:Y:S02]  /*1440*/  SHF.R.U32.HI R44, RZ, 0x1, R44 ;  /* 0x00000001ff2c7819 */ /* 0x000fe4000001162c */
[----:B--2---:R-:W-:Y:S01]  /*1450*/  ISETP.NE.AND P0, PT, R40, 0x63, PT ;  /* 0x000000632800780c */ /* 0x004fe20003f05270 */
[----:B------:R-:W-:-:S12]  /*1460*/  BRA.DIV UR5, `(.L_x_398) ;  /* 0x0000003605407947 */ /* 0x000fd8000b800000 */
[----:B------:R-:W-:-:S13]  /*1470*/  VOTE.ANY P0, !P0 ;  /* 0x0000000000ff7806 */ /* 0x000fda0004000100 */
.L_x_436:
[----:B------:R-:W-:Y:S05]  /*1480*/  @!P0 BRA `(.L_x_399) ;  /* 0x0000000000748947 */ /* 0x000fea0003800000 */
[----:B------:R-:W-:-:S07]  /*1490*/  IMAD.MOV.U32 R20, RZ, RZ, R44 ;  /* 0x000000ffff147224 */ /* 0x000fce00078e002c */
.L_x_401:
        /* <DEDUP_REMOVED lines=27> */
.L_x_439:
[----:B------:R-:W-:Y:S05]  /*1650*/  @P0 BRA `(.L_x_401) ;  /* 0xfffffffc00900947 */ /* 0x000fea000383ffff */
.L_x_399:
[----:B------:R-:W-:Y:S01]  /*1660*/  UMOV UR5, 0xffffffff ;  /* 0xffffffff00057882 */ /* 0x000fe20000000000 */
[----:B------:R-:W-:Y:S02]  /*1670*/  ISETP.NE.AND P0, PT, R40, 0x65, PT ;  /* 0x000000652800780c */ /* 0x000fe40003f05270 */
[----:B------:R-:W-:Y:S11]  /*1680*/  BRA.DIV UR5, `(.L_x_402) ;  /* 0x0000003205f87947 */ /* 0x000ff6000b800000 */
[----:B------:R-:W-:Y:S01]  /*1690*/  VOTE.ANY R19, PT, !P0 ;  /* 0x0000000000137806 */ /* 0x000fe200040e0100 */
[----:B------:R-:W-:-:S03]  /*16a0*/  VIADD R21, R21, 0xffffffe0 ;  /* 0xffffffe015157836 */ /* 0x000fc60000000000 */
[----:B------:R-:W-:-:S05]  /*16b0*/  LOP3.LUT R19, R19, 0x80000000, R48, 0xec, !PT ;  /* 0x8000000013137812 */ /* 0x000fca00078eec30 */
[----:B------:R-:W-:-:S05]  /*16c0*/  VIADD R16, R19, 0xffffffff ;  /* 0xffffffff13107836 */ /* 0x000fca0000000000 */
[----:B------:R-:W-:-:S06]  /*16d0*/  LOP3.LUT R16, R19, R16, RZ, 0xc, !PT ;  /* 0x0000001013107212 */ /* 0x000fcc00078e0cff */
[----:B------:R-:W0:Y:S02]  /*16e0*/  POPC R16, R16 ;  /* 0x0000001000107309 */ /* 0x000e240000000000 */
[----:B0-----:R-:W0:Y:S01]  /*16f0*/  SHFL.DOWN PT, R20, R41, 0x1, R16 ;  /* 0x0820000029147989 */ /* 0x001e2200000e0010 */
[-C--:B------:R-:W-:Y:S02]  /*1700*/  ISETP.GE.AND P0, PT, R47, R16.reuse, PT ;  /* 0x000000102f00720c */ /* 0x080fe40003f06270 */
[-C--:B------:R-:W-:Y:S02]  /*1710*/  ISETP.GT.AND P2, PT, R37, R16.reuse, PT ;  /* 0x000000102500720c */ /* 0x080fe40003f44270 */
[----:B0-----:R-:W-:Y:S02]  /*1720*/  SEL R20, R20, RZ, !P0 ;  /* 0x000000ff14147207 */ /* 0x001fe40004000000 */
[----:B------:R-:W-:-:S03]  /*1730*/  ISETP.GT.AND P0, PT, R22, R16, PT ;  /* 0x000000101600720c */ /* 0x000fc60003f04270 */
[----:B------:R-:W-:-:S05]  /*1740*/  IMAD.IADD R51, R20, 0x1, R41 ;  /* 0x0000000114337824 */ /* 0x000fca00078e0229 */
[----:B------:R-:W0:Y:S02]  /*1750*/  SHFL.DOWN PT, R20, R51, 0x2, R16 ;  /* 0x0840000033147989 */ /* 0x000e2400000e0010 */
        /* <DEDUP_REMOVED lines=13> */
[----:B0-----:R-:W-:-:S04]  /*1830*/  SEL R20, R20, RZ, !P2 ;  /* 0x000000ff14147207 */ /* 0x001fc80005000000 */
[----:B------:R-:W-:-:S07]  /*1840*/  IADD3 R39, PT, PT, R50, R20, R39 ;  /* 0x0000001432277210 */ /* 0x000fce0007ffe027 */
.L_x_448:
[----:B------:R-:W-:Y:S05]  /*1850*/  @P0 BRA `(.L_x_403) ;  /* 0xfffffff800e00947 */ /* 0x000fea000383ffff */
.L_x_397:
[----:B------:R-:W-:Y:S01]  /*1860*/  ISETP.NE.AND P0, PT, R47, RZ, PT ;  /* 0x000000ff2f00720c */ /* 0x000fe20003f05270 */
[----:B------:R-:W0:Y:S01]  /*1870*/  @!P1 S2R R17, SR_CgaCtaId ;  /* 0x0000000000119919 */ /* 0x000e220000008800 */
[----:B------:R-:W-:Y:S01]  /*1880*/  @!P1 MOV R16, 0x400 ;  /* 0x0000040000109802 */ /* 0x000fe20000000f00 */
[----:B------:R-:W-:Y:S02]  /*1890*/  @!P1 IMAD.IADD R27, R27, 0x1, R39 ;  /* 0x000000011b1b9824 */ /* 0x000fe400078e0227 */
[----:B------:R-:W-:-:S05]  /*18a0*/  @!P1 IMAD.MOV.U32 R26, RZ, RZ, 0x65 ;  /* 0x00000065ff1a9424 */ /* 0x000fca00078e00ff */
[----:B------:R1:W-:Y:S03]  /*18b0*/  @!P1 ST.E.64.STRONG.GPU desc[UR8][R24.64+0x100], R26 ;  /* 0x0001001a18009985 */ /* 0x0003e6000c10fb08 */
[----:B------:R-:W-:Y:S01]  /*18c0*/  @!P0 MOV R19, 0x400 ;  /* 0x0000040000138802 */ /* 0x000fe20000000f00 */
[----:B------:R-:W2:Y:S01]  /*18d0*/  @!P0 S2R R20, SR_CgaCtaId ;  /* 0x0000000000148919 */ /* 0x000ea20000008800 */
[----:B0-----:R-:W-:Y:S01]  /*18e0*/  @!P1 LEA R18, R17, R16, 0x18 ;  /* 0x0000001011129211 */ /* 0x001fe200078ec0ff */
[----:B------:R-:W-:Y:S02]  /*18f0*/  IMAD.MOV.U32 R16, RZ, RZ, R46 ;  /* 0x000000ffff107224 */ /* 0x000fe400078e002e */
[----:B------:R-:W-:Y:S02]  /*1900*/  @!P0 IMAD.MOV.U32 R16, RZ, RZ, R39 ;  /* 0x000000ffff108224 */ /* 0x000fe400078e0027 */
[----:B------:R1:W-:Y:S04]  /*1910*/  @!P1 STS [R18+0x8], R27 ;  /* 0x0000081b12009388 */ /* 0x0003e80000000800 */
[----:B------:R1:W-:Y:S01]  /*1920*/  @!P1 STS [R18+0x4], R39 ;  /* 0x0000042712009388 */ /* 0x0003e20000000800 */
[----:B--2---:R-:W-:-:S05]  /*1930*/  @!P0 LEA R20, R20, R19, 0x18 ;  /* 0x0000001314148211 */ /* 0x004fca00078ec0ff */
[----:B------:R1:W-:Y:S02]  /*1940*/  @!P0 STS [R20+0x4c], R39 ;  /* 0x00004c2714008388 */ /* 0x0003e40000000800 */
.L_x_391:
[----:B------:R-:W-:Y:S05]  /*1950*/  WARPSYNC.ALL ;  /* 0x0000000000007948 */ /* 0x000fea0003800000 */
[----:B------:R-:W0:Y:S08]  /*1960*/  S2UR UR6, SR_CgaCtaId ;  /* 0x00000000000679c3 */ /* 0x000e300000008800 */
[----:B------:R-:W-:Y:S01]  /*1970*/  BAR.SYNC.DEFER_BLOCKING 0x0 ;  /* 0x0000000000007b1d */ /* 0x000fe20000010000 */
[----:B------:R-:W-:-:S05]  /*1980*/  ISETP.NE.AND P0, PT, R49, RZ, PT ;  /* 0x000000ff3100720c */ /* 0x000fca0003f05270 */
[----:B------:R-:W-:Y:S02]  /*1990*/  UMOV UR5, 0x400 ;  /* 0x0000040000057882 */ /* 0x000fe40000000000 */
[----:B0-----:R-:W-:-:S09]  /*19a0*/  ULEA UR5, UR6, UR5, 0x18 ;  /* 0x0000000506057291 */ /* 0x001fd2000f8ec0ff */
[----:B------:R-:W0:Y:S02]  /*19b0*/  LDS R17, [UR5+0x4c] ;  /* 0x00004c05ff117984 */ /* 0x000e240008000800 */
[----:B0-----:R-:W-:-:S05]  /*19c0*/  SEL R17, R17, RZ, P0 ;  /* 0x000000ff11117207 */ /* 0x001fca0000000000 */
[----:B------:R-:W-:-:S07]  /*19d0*/  IMAD.IADD R16, R17, 0x1, R16 ;  /* 0x0000000111107824 */ /* 0x000fce00078e0210 */
.L_x_390:
[----:B------:R-:W-:Y:S05]  /*19e0*/  BSYNC.RECONVERGENT B0 ;  /* 0x0000000000007941 */ /* 0x000fea0003800200 */
.L_x_388:
[----:B------:R-:W-:Y:S01]  /*19f0*/  IMAD.IADD R17, R4, 0x1, R16 ;  /* 0x0000000104117824 */ /* 0x000fe200078e0210 */
[----:B------:R-:W-:Y:S03]  /*1a00*/  BAR.SYNC.DEFER_BLOCKING 0x0 ;  /* 0x0000000000007b1d */ /* 0x000fe60000010000 */
[----:B------:R-:W-:-:S03]  /*1a10*/  IMAD.IADD R4, R5, 0x1, R17 ;  /* 0x0000000105047824 */ /* 0x000fc600078e0211 */
[----:B------:R-:W2:Y:S01]  /*1a20*/  LDCU.64 UR6, c[0x0][0x388] ;  /* 0x00007100ff0677ac */ /* 0x000ea20008000a00 */
[----:B------:R-:W-:-:S04]  /*1a30*/  IMAD.IADD R5, R6, 0x1, R4 ;  /* 0x0000000106057824 */ /* 0x000fc800078e0204 */
[----:B------:R-:W-:-:S04]  /*1a40*/  IMAD.IADD R6, R7, 0x1, R5 ;  /* 0x0000000107067824 */ /* 0x000fc800078e0205 */
[----:B------:R-:W-:-:S04]  /*1a50*/  IMAD.IADD R7, R8, 0x1, R6 ;  /* 0x0000000108077824 */ /* 0x000fc800078e0206 */
[----:B------:R-:W-:-:S04]  /*1a60*/  IMAD.IADD R8, R9, 0x1, R7 ;  /* 0x0000000109087824 */ /* 0x000fc800078e0207 */
[----:B------:R-:W-:Y:S01]  /*1a70*/  IMAD.IADD R9, R10, 0x1, R8 ;  /* 0x000000010a097824 */ /* 0x000fe200078e0208 */
[----:B------:R-:W-:Y:S03]  /*1a80*/  STS.64 [R0], R16 ;  /* 0x0000001000007388 */ /* 0x000fe60000000a00 */
[----:B------:R-:W-:Y:S01]  /*1a90*/  IMAD.IADD R10, R11, 0x1, R9 ;  /* 0x000000010b0a7824 */ /* 0x000fe200078e0209 */
[----:B------:R2:W-:Y:S03]  /*1aa0*/  STS.64 [R0+0x8], R4 ;  /* 0x0000080400007388 */ /* 0x0005e60000000a00 */
[----:B------:R-:W-:Y:S01]  /*1ab0*/  IMAD.IADD R11, R12, 0x1, R10 ;  /* 0x000000010c0b7824 */ /* 0x000fe200078e020a */
[----:B------:R-:W-:Y:S03]  /*1ac0*/  STS.64 [R0+0x10], R6 ;  /* 0x0000100600007388 */ /* 0x000fe60000000a00 */
[----:B------:R-:W-:Y:S01]  /*1ad0*/  IMAD.IADD R12, R13, 0x1, R11 ;  /* 0x000000010d0c7824 */ /* 0x000fe200078e020b */
[----:B------:R-:W-:Y:S03]  /*1ae0*/  STS.64 [R0+0x18], R8 ;  /* 0x0000180800007388 */ /* 0x000fe60000000a00 */
[----:B------:R-:W-:Y:S01]  /*1af0*/  IMAD.IADD R13, R14, 0x1, R12 ;  /* 0x000000010e0d7824 */ /* 0x000fe200078e020c */
[----:B------:R-:W-:Y:S01]  /*1b00*/  STS.64 [R0+0x20], R10 ;  /* 0x0000200a00007388 */ /* 0x000fe20000000a00 */
[----:B--2---:R-:W-:-:S02]  /*1b10*/  IADD3 R4, P0, PT, R45, UR6, RZ ;  /* 0x000000062d047c10 */ /* 0x004fc4000ff1e0ff */
[----:B------:R-:W-:Y:S01]  /*1b20*/  IMAD.IADD R14, R15, 0x1, R13 ;  /* 0x000000010f0e7824 */ /* 0x000fe200078e020d */
[----:B------:R-:W-:Y:S01]  /*1b30*/  STS.64 [R0+0x28], R12 ;  /* 0x0000280c00007388 */ /* 0x000fe20000000a00 */
[----:B------:R-:W-:Y:S02]  /*1b40*/  IADD3.X R5, PT, PT, R3, UR7, RZ, P0, !PT ;  /* 0x0000000703057c10 */ /* 0x000fe400087fe4ff */
[----:B------:R-:W-:-:S04]  /*1b50*/  IMAD.IADD R15, R28, 0x1, R14 ;  /* 0x000000011c0f7824 */ /* 0x000fc800078e020e */
[----:B01----:R-:W-:Y:S01]  /*1b60*/  IMAD.IADD R18, R29, 0x1, R15 ;  /* 0x000000011d127824 */ /* 0x003fe200078e020f */
[----:B------:R-:W-:Y:S03]  /*1b70*/  STS.64 [R0+0x30], R14 ;  /* 0x0000300e00007388 */ /* 0x000fe60000000a00 */
[----:B------:R-:W-:-:S04]  /*1b80*/  IMAD.IADD R19, R30, 0x1, R18 ;  /* 0x000000011e137824 */ /* 0x000fc800078e0212 */
[----:B------:R-:W-:Y:S01]  /*1b90*/  IMAD.IADD R20, R31, 0x1, R19 ;  /* 0x000000011f147824 */ /* 0x000fe200078e0213 */
[----:B------:R-:W-:Y:S03]  /*1ba0*/  STS.64 [R0+0x38], R18 ;  /* 0x0000381200007388 */ /* 0x000fe60000000a00 */
[----:B------:R-:W-:-:S04]  /*1bb0*/  IMAD.IADD R21, R32, 0x1, R20 ;  /* 0x0000000120157824 */ /* 0x000fc800078e0214 */
[----:B------:R-:W-:Y:S01]  /*1bc0*/  IMAD.IADD R22, R33, 0x1, R21 ;  /* 0x0000000121167824 */ /* 0x000fe200078e0215 */
[----:B------:R-:W-:Y:S03]  /*1bd0*/  STS.64 [R0+0x40], R20 ;  /* 0x0000401400007388 */ /* 0x000fe60000000a00 */
[----:B------:R-:W-:-:S04]  /*1be0*/  IMAD.IADD R23, R34, 0x1, R22 ;  /* 0x0000000122177824 */ /* 0x000fc800078e0216 */
[----:B------:R-:W-:Y:S01]  /*1bf0*/  IMAD.IADD R24, R35, 0x1, R23 ;  /* 0x0000000123187824 */ /* 0x000fe200078e0217 */
[----:B------:R-:W-:Y:S03]  /*1c00*/  STS.64 [R0+0x48], R22 ;  /* 0x0000481600007388 */ /* 0x000fe60000000a00 */
[----:B------:R-:W-:-:S05]  /*1c10*/  IMAD.IADD R25, R36, 0x1, R24 ;  /* 0x0000000124197824 */ /* 0x000fca00078e0218 */
[----:B------:R-:W-:Y:S01]  /*1c20*/  STS.64 [R0+0x50], R24 ;  /* 0x0000501800007388 */ /* 0x000fe20000000a00 */
[----:B------:R-:W-:-:S03]  /*1c30*/  NOP ;  /* 0x0000000000007918 */ /* 0x000fc60000000000 */
        /* <DEDUP_REMOVED lines=22> */
[----:B0-----:R-:W-:Y:S04]  /*1da0*/  STG.E desc[UR8][R4.64], R7 ;  /* 0x0000000704007986 */ /* 0x001fe8000c101908 */
[----:B-1----:R-:W-:Y:S04]  /*1db0*/  STG.E desc[UR8][R4.64+0x80], R9 ;  /* 0x0000800904007986 */ /* 0x002fe8000c101908 */
[----:B--2---:R-:W-:Y:S04]  /*1dc0*/  STG.E desc[UR8][R4.64+0x100], R11 ;  /* 0x0001000b04007986 */ /* 0x004fe8000c101908 */
[----:B---3--:R-:W-:Y:S04]  /*1dd0*/  STG.E desc[UR8][R4.64+0x180], R13 ;  /* 0x0001800d04007986 */ /* 0x008fe8000c101908 */
[----:B----4-:R-:W-:Y:S04]  /*1de0*/  STG.E desc[UR8][R4.64+0x200], R15 ;  /* 0x0002000f04007986 */ /* 0x010fe8000c101908 */
        /* <DEDUP_REMOVED lines=18> */
.L_x_387:
[----:B------:R-:W-:-:S13]  /*1f10*/  ISETP.NE.AND P0, PT, R0, RZ, PT ;  /* 0x000000ff0000720c */ /* 0x000fda0003f05270 */
[----:B------:R-:W-:Y:S05]  /*1f20*/  @!P0 EXIT ;  /* 0x000000000000894d */ /* 0x000fea0003800000 */
[----:B------:R-:W0:Y:S02]  /*1f30*/  LDC.64 R2, c[0x0][0x380] ;  /* 0x0000e000ff027b82 */ /* 0x000e240000000a00 */
[----:B0-----:R-:W-:-:S05]  /*1f40*/  IMAD.WIDE.U32 R2, R5, 0x4, R2 ;  /* 0x0000000405027825 */ /* 0x001fca00078e0002 */
[----:B------:R0:W2:Y:S01]  /*1f50*/  LDG.E R4, desc[UR8][R2.64] ;  /* 0x0000000802047981 */ /* 0x0000a2000c1e1900 */
[----:B------:R-:W3:Y:S02]  /*1f60*/  S2R R13, SR_TID.X ;  /* 0x00000000000d7919 */ /* 0x000ee40000002100 */
[C---:B---3--:R-:W-:Y:S02]  /*1f70*/  LOP3.LUT R5, R13.reuse, 0x1f, RZ, 0xc0, !PT ;  /* 0x0000001f0d057812 */ /* 0x048fe400078ec0ff */
[----:B------:R-:W-:-:S05]  /*1f80*/  LOP3.LUT R6, R13, 0x3e0, RZ, 0xc0, !PT ;  /* 0x000003e00d067812 */ /* 0x000fca00078ec0ff */
[----:B------:R-:W-:-:S04]  /*1f90*/  IMAD R11, R6, 0x16, R5 ;  /* 0x00000016060b7824 */ /* 0x000fc800078e0205 */
[C---:B------:R-:W-:Y:S01]  /*1fa0*/  VIADD R5, R11.reuse, 0x20 ;  /* 0x000000200b057836 */ /* 0x040fe20000000000 */
[C---:B------:R-:W-:Y:S01]  /*1fb0*/  ISETP.GE.U32.AND P6, PT, R11.reuse, R0, PT ;  /* 0x000000000b00720c */ /* 0x040fe20003fc6070 */
[C---:B------:R-:W-:Y:S01]  /*1fc0*/  VIADD R9, R11.reuse, 0xa0 ;  /* 0x000000a00b097836 */ /* 0x040fe20000000000 */
[C---:B0-----:R-:W-:Y:S01]  /*1fd0*/  LEA R2, P1, R11.reuse, R2, 0x2 ;  /* 0x000000020b027211 */ /* 0x041fe200078210ff */
[----:B------:R-:W-:Y:S01]  /*1fe0*/  VIADD R7, R11, 0x80 ;  /* 0x000000800b077836 */ /* 0x000fe20000000000 */
[-C--:B------:R-:W-:Y:S01]  /*1ff0*/  ISETP.GE.U32.AND P5, PT, R5, R0.reuse, PT ;  /* 0x000000000500720c */ /* 0x080fe20003fa6070 */
[----:B------:R-:W-:Y:S01]  /*2000*/  VIADD R5, R11, 0xe0 ;  /* 0x000000e00b057836 */ /* 0x000fe20000000000 */
[-C--:B------:R-:W-:Y:S01]  /*2010*/  ISETP.GE.U32.AND P4, PT, R9, R0.reuse, PT ;  /* 0x000000000900720c */ /* 0x080fe20003f86070 */
[----:B------:R-:W-:Y:S01]  /*2020*/  IMAD.X R3, RZ, RZ, R3, P1 ;  /* 0x000000ffff037224 */ /* 0x000fe200008e0603 */
[-C--:B------:R-:W-:Y:S01]  /*2030*/  ISETP.GE.U32.AND P0, PT, R7, R0.reuse, PT ;  /* 0x000000000700720c */ /* 0x080fe20003f06070 */
[----:B------:R-:W-:Y:S01]  /*2040*/  VIADD R7, R11, 0x120 ;  /* 0x000001200b077836 */ /* 0x000fe20000000000 */
[----:B------:R-:W-:Y:S01]  /*2050*/  ISETP.GE.U32.AND P3, PT, R5, R0, PT ;  /* 0x000000000500720c */ /* 0x000fe20003f66070 */
[----:B------:R-:W-:-:S02]  /*2060*/  VIADD R5, R11, 0x200 ;  /* 0x000002000b057836 */ /* 0x000fc40000000000 */
[----:B------:R-:W-:Y:S01]  /*2070*/  VIADD R9, R11, 0x1c0 ;  /* 0x000001c00b097836 */ /* 0x000fe20000000000 */
[----:B------:R-:W-:-:S04]  /*2080*/  ISETP.GE.U32.AND P2, PT, R7, R0, PT ;  /* 0x000000000700720c */ /* 0x000fc80003f46070 */
[----:B------:R-:W-:Y:S01]  /*2090*/  ISETP.GE.U32.AND P1, PT, R9, R0, PT ;  /* 0x000000000900720c */ /* 0x000fe20003f26070 */
[C---:B------:R-:W-:Y:S02]  /*20a0*/  VIADD R7, R11.reuse, 0x260 ;  /* 0x000002600b077836 */ /* 0x040fe40000000000 */
[C---:B------:R-:W-:Y:S02]  /*20b0*/  VIADD R51, R11.reuse, 0x40 ;  /* 0x000000400b337836 */ /* 0x040fe40000000000 */
[C---:B------:R-:W-:Y:S02]  /*20c0*/  VIADD R50, R11.reuse, 0x60 ;  /* 0x000000600b327836 */ /* 0x040fe40000000000 */
[C---:B------:R-:W-:Y:S02]  /*20d0*/  VIADD R49, R11.reuse, 0xc0 ;  /* 0x000000c00b317836 */ /* 0x040fe40000000000 */
[C---:B------:R-:W-:Y:S02]  /*20e0*/  VIADD R48, R11.reuse, 0x100 ;  /* 0x000001000b307836 */ /* 0x040fe40000000000 */
[----:B------:R-:W-:-:S02]  /*20f0*/  VIADD R47, R11, 0x140 ;  /* 0x000001400b2f7836 */ /* 0x000fc40000000000 */
[C---:B------:R-:W-:Y:S02]  /*2100*/  VIADD R46, R11.reuse, 0x160 ;  /* 0x000001600b2e7836 */ /* 0x040fe40000000000 */
[C---:B------:R-:W-:Y:S02]  /*2110*/  VIADD R45, R11.reuse, 0x180 ;  /* 0x000001800b2d7836 */ /* 0x040fe40000000000 */
[C---:B------:R-:W-:Y:S02]  /*2120*/  VIADD R43, R11.reuse, 0x1a0 ;  /* 0x000001a00b2b7836 */ /* 0x040fe40000000000 */
[C---:B------:R-:W-:Y:S02]  /*2130*/  VIADD R42, R11.reuse, 0x1e0 ;  /* 0x000001e00b2a7836 */ /* 0x040fe40000000000 */
[C---:B------:R-:W-:Y:S02]  /*2140*/  VIADD R41, R11.reuse, 0x240 ;  /* 0x000002400b297836 */ /* 0x040fe40000000000 */
[----:B------:R-:W-:-:S02]  /*2150*/  VIADD R40, R11, 0x2a0 ;  /* 0x000002a00b287836 */ /* 0x000fc40000000000 */
[----:B--2---:R-:W-:Y:S02]  /*2160*/  IMAD.MOV.U32 R16, RZ, RZ, R4 ;  /* 0x000000ffff107224 */ /* 0x004fe400078e0004 */
[----:B------:R-:W2:Y:S01]  /*2170*/  @!P6 LDG.E R4, desc[UR8][R2.64] ;  /* 0x000000080204e981 */ /* 0x000ea2000c1e1900 */
[-C--:B------:R-:W-:Y:S01]  /*2180*/  ISETP.GE.U32.AND P6, PT, R5, R0.reuse, PT ;  /* 0x000000000500720c */ /* 0x080fe20003fc6070 */
[--C-:B------:R-:W-:Y:S02]  /*2190*/  IMAD.MOV.U32 R6, RZ, RZ, R16.reuse ;  /* 0x000000ffff067224 */ /* 0x100fe400078e0010 */
[----:B------:R-:W-:Y:S02]  /*21a0*/  VIADD R5, R11, 0x220 ;  /* 0x000002200b057836 */ /* 0x000fe40000000000 */
[----:B------:R-:W-:Y:S02]  /*21b0*/  IMAD.MOV.U32 R14, RZ, RZ, R16 ;  /* 0x000000ffff0e7224 */ /* 0x000fe400078e0010 */
[----:B------:R-:W3:Y:S01]  /*21c0*/  @!P5 LDG.E R6, desc[UR8][R2.64+0x80] ;  /* 0x000080080206d981 */ /* 0x000ee2000c1e1900 */
[----:B------:R-:W-:Y:S01]  /*21d0*/  ISETP.GE.U32.AND P5, PT, R5, R0, PT ;  /* 0x000000000500720c */ /* 0x000fe20003fa6070 */
[----:B------:R-:W-:-:S02]  /*21e0*/  VIADD R5, R11, 0x280 ;  /* 0x000002800b057836 */ /* 0x000fc40000000000 */
[----:B------:R-:W4:Y:S01]  /*21f0*/  @!P4 LDG.E R14, desc[UR8][R2.64+0x280] ;  /* 0x00028008020ec981 */ /* 0x000f22000c1e1900 */
[--C-:B------:R-:W-:Y:S02]  /*2200*/  IMAD.MOV.U32 R12, RZ, RZ, R16.reuse ;  /* 0x000000ffff0c7224 */ /* 0x100fe400078e0010 */
[-C--:B------:R-:W-:Y:S01]  /*2210*/  ISETP.GE.U32.AND P4, PT, R5, R0.reuse, PT ;  /* 0x000000000500720c */ /* 0x080fe20003f86070 */
[--C-:B------:R-:W-:Y:S02]  /*2220*/  IMAD.MOV.U32 R20, RZ, RZ, R16.reuse ;  /* 0x000000ffff147224 */ /* 0x100fe400078e0010 */
[--C-:B------:R-:W-:Y:S01]  /*2230*/  IMAD.MOV.U32 R24, RZ, RZ, R16.reuse ;  /* 0x000000ffff187224 */ /* 0x100fe200078e0010 */
[----:B------:R-:W4:Y:S01]  /*2240*/  @!P0 LDG.E R12, desc[UR8][R2.64+0x200] ;  /* 0x00020008020c8981 */ /* 0x000f22000c1e1900 */
[--C-:B------:R-:W-:Y:S02]  /*2250*/  IMAD.MOV.U32 R34, RZ, RZ, R16.reuse ;  /* 0x000000ffff227224 */ /* 0x100fe400078e0010 */
[----:B------:R-:W-:Y:S01]  /*2260*/  IMAD.MOV.U32 R5, RZ, RZ, R16 ;  /* 0x000000ffff057224 */ /* 0x000fe200078e0010 */
[----:B------:R-:W4:Y:S01]  /*2270*/  @!P3 LDG.E R20, desc[UR8][R2.64+0x380] ;  /* 0x000380080214b981 */ /* 0x000f22000c1e1900 */
[----:B------:R-:W-:-:S02]  /*2280*/  ISETP.GE.U32.AND P0, PT, R7, R0, PT ;  /* 0x000000000700720c */ /* 0x000fc40003f06070 */
[-C--:B------:R-:W-:Y:S01]  /*2290*/  ISETP.GE.U32.AND P3, PT, R51, R0.reuse, PT ;  /* 0x000000003300720c */ /* 0x080fe20003f66070 */
[----:B------:R-:W4:Y:S01]  /*22a0*/  @!P2 LDG.E R24, desc[UR8][R2.64+0x480] ;  /* 0x000480080218a981 */ /* 0x000f22000c1e1900 */
[----:B------:R-:W-:-:S03]  /*22b0*/  ISETP.GE.U32.AND P2, PT, R50, R0, PT ;  /* 0x000000003200720c */ /* 0x000fc60003f46070 */
[----:B------:R-:W4:Y:S01]  /*22c0*/  @!P1 LDG.E R34, desc[UR8][R2.64+0x700] ;  /* 0x0007000802229981 */ /* 0x000f22000c1e1900 */
[----:B------:R-:W-:-:S03]  /*22d0*/  ISETP.GE.U32.AND P1, PT, R49, R0, PT ;  /* 0x000000003100720c */ /* 0x000fc60003f26070 */
[----:B------:R-:W4:Y:S01]  /*22e0*/  @!P6 LDG.E R5, desc[UR8][R2.64+0x800] ;  /* 0x000800080205e981 */ /* 0x000f22000c1e1900 */
[----:B------:R-:W-:Y:S01]  /*22f0*/  ISETP.GE.U32.AND P6, PT, R48, R0, PT ;  /* 0x000000003000720c */ /* 0x000fe20003fc6070 */
[--C-:B------:R-:W-:Y:S02]  /*2300*/  IMAD.MOV.U32 R7, RZ, RZ, R16.reuse ;  /* 0x000000ffff077224 */ /* 0x100fe400078e0010 */
[--C-:B------:R-:W-:Y:S02]  /*2310*/  IMAD.MOV.U32 R9, RZ, RZ, R16.reuse ;  /* 0x000000ffff097224 */ /* 0x100fe400078e0010 */
[--C-:B------:R-:W-:Y:S02]  /*2320*/  IMAD.MOV.U32 R11, RZ, RZ, R16.reuse ;  /* 0x000000ffff0b7224 */ /* 0x100fe400078e0010 */
[--C-:B------:R-:W-:Y:S01]  /*2330*/  IMAD.MOV.U32 R8, RZ, RZ, R16.reuse ;  /* 0x000000ffff087224 */ /* 0x100fe200078e0010 */
[----:B------:R-:W4:Y:S01]  /*2340*/  @!P5 LDG.E R7, desc[UR8][R2.64+0x880] ;  /* 0x000880080207d981 */ /* 0x000f22000c1e1900 */
[----:B------:R-:W-:-:S02]  /*2350*/  IMAD.MOV.U32 R10, RZ, RZ, R16 ;  /* 0x000000ffff0a7224 */ /* 0x000fc400078e0010 */
[--C-:B------:R-:W-:Y:S01]  /*2360*/  IMAD.MOV.U32 R18, RZ, RZ, R16.reuse ;  /* 0x000000ffff127224 */ /* 0x100fe200078e0010 */
[----:B------:R-:W4:Y:S01]  /*2370*/  @!P0 LDG.E R9, desc[UR8][R2.64+0x980] ;  /* 0x0009800802098981 */ /* 0x000f22000c1e1900 */
[----:B------:R-:W-:Y:S01]  /*2380*/  IMAD.MOV.U32 R22, RZ, RZ, R16 ;  /* 0x000000ffff167224 */ /* 0x000fe200078e0010 */
[-C--:B------:R-:W-:Y:S02]  /*2390*/  ISETP.GE.U32.AND P5, PT, R47, R0.reuse, PT ;  /* 0x000000002f00720c */ /* 0x080fe40003fa6070 */
[----:B------:R-:W4:Y:S01]  /*23a0*/  @!P4 LDG.E R11, desc[UR8][R2.64+0xa00] ;  /* 0x000a0008020bc981 */ /* 0x000f22000c1e1900 */
[-C--:B------:R-:W-:Y:S02]  /*23b0*/  ISETP.GE.U32.AND P0, PT, R46, R0.reuse, PT ;  /* 0x000000002e00720c */ /* 0x080fe40003f06070 */
[-C--:B------:R-:W-:Y:S01]  /*23c0*/  ISETP.GE.U32.AND P4, PT, R45, R0.reuse, PT ;  /* 0x000000002d00720c */ /* 0x080fe20003f86070 */
[----:B------:R-:W4:Y:S01]  /*23d0*/  @!P3 LDG.E R8, desc[UR8][R2.64+0x100] ;  /* 0x000100080208b981 */ /* 0x000f22000c1e1900 */
[----:B------:R-:W-:-:S03]  /*23e0*/  ISETP.GE.U32.AND P3, PT, R43, R0, PT ;  /* 0x000000002b00720c */ /* 0x000fc60003f66070 */
        /* <DEDUP_REMOVED lines=12> */
[----:B------:R-:W-:Y:S01]  /*24b0*/  IMAD.MOV.U32 R17, RZ, RZ, R16 ;  /* 0x000000ffff117224 */ /* 0x000fe200078e0010 */
[----:B------:R-:W4:Y:S04]  /*24c0*/  @!P0 LDG.E R28, desc[UR8][R2.64+0x580] ;  /* 0x00058008021c8981 */ /* 0x000f28000c1e1900 */
[----:B------:R-:W4:Y:S04]  /*24d0*/  @!P4 LDG.E R30, desc[UR8][R2.64+0x600] ;  /* 0x00060008021ec981 */ /* 0x000f28000c1e1900 */
[----:B------:R-:W4:Y:S04]  /*24e0*/  @!P3 LDG.E R32, desc[UR8][R2.64+0x680] ;  /* 0x000680080220b981 */ /* 0x000f28000c1e1900 */
[----:B------:R-:W4:Y:S04]  /*24f0*/  @!P2 LDG.E R52, desc[UR8][R2.64+0x780] ;  /* 0x000780080234a981 */ /* 0x000f28000c1e1900 */
[----:B------:R-:W4:Y:S04]  /*2500*/  @!P1 LDG.E R17, desc[UR8][R2.64+0x900] ;  /* 0x0009000802119981 */ /* 0x000f28000c1e1900 */
[----:B------:R-:W4:Y:S01]  /*2510*/  @!P6 LDG.E R16, desc[UR8][R2.64+0xa80] ;  /* 0x000a80080210e981 */ /* 0x000f22000c1e1900 */
[----:B------:R-:W0:Y:S01]  /*2520*/  S2R R36, SR_LANEID ;  /* 0x0000000000247919 */ /* 0x000e220000000000 */
[----:B------:R-:W1:Y:S01]  /*2530*/  S2UR UR5, SR_CgaCtaId ;  /* 0x00000000000579c3 */ /* 0x000e620000008800 */
[----:B------:R-:W-:Y:S01]  /*2540*/  SHF.R.U32.HI R44, RZ, 0x5, R13 ;  /* 0x00000005ff2c7819 */ /* 0x000fe2000001160d */
[----:B------:R-:W-:Y:S01]  /*2550*/  UMOV UR4, 0x400 ;  /* 0x0000040000047882 */ /* 0x000fe20000000000 */
[----:B------:R-:W-:Y:S01]  /*2560*/  ISETP.NE.AND P0, PT, R38, RZ, PT ;  /* 0x000000ff2600720c */ /* 0x000fe20003f05270 */
[----:B-1----:R-:W-:-:S02]  /*2570*/  ULEA UR4, UR5, UR4, 0x18 ;  /* 0x0000000405047291 */ /* 0x002fc4000f8ec0ff */
[----:B0-----:R-:W-:-:S05]  /*2580*/  IMAD R37, R44, 0x2c0, R36 ;  /* 0x000002c02c257824 */ /* 0x001fca00078e0224 */
        /* <DEDUP_REMOVED lines=39> */
[----:B------:R-:W-:Y:S02]  /*2800*/  ISETP.NE.AND P1, PT, R36, 0x1f, PT ;  /* 0x0000001f2400780c */ /* 0x000fe40003f25270 */
[----:B---3--:R-:W-:Y:S02]  /*2810*/  IADD3 R16, PT, PT, R6, R5, R16 ;  /* 0x0000000506107210 */ /* 0x008fe40007ffe010 */
[----:B------:R-:W-:Y:S02]  /*2820*/  ISETP.NE.AND P2, PT, R44, 0xb, PT ;  /* 0x0000000b2c00780c */ /* 0x000fe40003f45270 */
        /* <DEDUP_REMOVED lines=20> */
[----:B------:R-:W-:Y:S01]  /*2970*/  ISETP.NE.AND P0, PT, R44, 0x2, PT ;  /* 0x000000022c00780c */ /* 0x000fe20003f05270 */
[----:B------:R-:W0:Y:S02]  /*2980*/  S2R R53, SR_TID.X ;  /* 0x0000000000357919 */ /* 0x000e240000002100 */
[----:B------:R-:W-:Y:S01]  /*2990*/  IMAD.IADD R35, R38, 0x1, -R35 ;  /* 0x0000000126237824 */ /* 0x000fe200078e0a23 */
[----:B------:R-:W-:Y:S01]  /*29a0*/  @!P1 STS [R52+0x10], R38 ;  /* 0x0000102634009388 */ /* 0x000fe20000000800 */
[----:B------:R-:W-:Y:S01]  /*29b0*/  BAR.SYNC.DEFER_BLOCKING 0x0 ;  /* 0x0000000000007b1d */ /* 0x000fe20000010000 */
[----:B------:R-:W-:-:S05]  /*29c0*/  ISETP.NE.AND P1, PT, R44, 0x9, PT ;  /* 0x000000092c00780c */ /* 0x000fca0003f25270 */
[----:B------:R-:W1:Y:S04]  /*29d0*/  LDS.128 R16, [UR4+0x10] ;  /* 0x00001004ff107984 */ /* 0x000e680008000c00 */
[----:B------:R-:W2:Y:S04]  /*29e0*/  LDS.128 R20, [UR4+0x20] ;  /* 0x00002004ff147984 */ /* 0x000ea80008000c00 */
[----:B------:R-:W3:Y:S01]  /*29f0*/  LDS.128 R24, [UR4+0x30] ;  /* 0x00003004ff187984 */ /* 0x000ee20008000c00 */
[----:B-1----:R-:W-:-:S04]  /*2a00*/  IMAD.IADD R17, R16, 0x1, R17 ;  /* 0x0000000110117824 */ /* 0x002fc800078e0211 */
[----:B------:R-:W-:Y:S01]  /*2a10*/  IMAD.IADD R18, R18, 0x1, R17 ;  /* 0x0000000112127824 */ /* 0x000fe200078e0211 */
[----:B------:R-:W-:Y:S02]  /*2a20*/  SEL R16, R17, R16, !P0 ;  /* 0x0000001011107207 */ /* 0x000fe40004000000 */
[----:B------:R-:W-:Y:S01]  /*2a30*/  ISETP.NE.AND P0, PT, R44, 0x3, PT ;  /* 0x000000032c00780c */ /* 0x000fe20003f05270 */
[----:B------:R-:W-:-:S03]  /*2a40*/  IMAD.IADD R19, R19, 0x1, R18 ;  /* 0x0000000113137824 */ /* 0x000fc600078e0212 */
[----:B------:R-:W-:Y:S01]  /*2a50*/  SEL R16, R18, R16, !P0 ;  /* 0x0000001012107207 */ /* 0x000fe20004000000 */
[----:B--2---:R-:W-:Y:S01]  /*2a60*/  IMAD.IADD R20, R19, 0x1, R20 ;  /* 0x0000000113147824 */ /* 0x004fe200078e0214 */
        /* <DEDUP_REMOVED lines=8> */
[----:B---3--:R-:W-:Y:S01]  /*2af0*/  IMAD.IADD R24, R23, 0x1, R24 ;  /* 0x0000000117187824 */ /* 0x008fe200078e0218 */
[----:B------:R-:W-:Y:S02]  /*2b00*/  SEL R16, R21, R16, !P0 ;  /* 0x0000001015107207 */ /* 0x000fe40004000000 */
[----:B------:R-:W-:Y:S01]  /*2b10*/  ISETP.NE.AND P0, PT, R44, 0x7, PT ;  /* 0x000000072c00780c */ /* 0x000fe20003f05270 */
[----:B------:R-:W-:-:S03]  /*2b20*/  IMAD.IADD R25, R25, 0x1, R24 ;  /* 0x0000000119197824 */ /* 0x000fc600078e0218 */
[----:B------:R-:W-:Y:S02]  /*2b30*/  SEL R16, R22, R16, !P0 ;  /* 0x0000001016107207 */ /* 0x000fe40004000000 */
[----:B------:R-:W-:-:S04]  /*2b40*/  ISETP.NE.AND P0, PT, R44, 0x8, PT ;  /* 0x000000082c00780c */ /* 0x000fc80003f05270 */
[----:B------:R-:W-:Y:S02]  /*2b50*/  SEL R16, R23, R16, !P0 ;  /* 0x0000001017107207 */ /* 0x000fe40004000000 */
[----:B------:R-:W-:Y:S02]  /*2b60*/  ISETP.NE.AND P0, PT, R44, 0xa, PT ;  /* 0x0000000a2c00780c */ /* 0x000fe40003f05270 */
[----:B------:R-:W-:Y:S02]  /*2b70*/  SEL R16, R24, R16, !P1 ;  /* 0x0000001018107207 */ /* 0x000fe40004800000 */
[----:B------:R-:W-:Y:S02]  /*2b80*/  ISETP.NE.AND P1, PT, R36, RZ, PT ;  /* 0x000000ff2400720c */ /* 0x000fe40003f25270 */
[----:B------:R-:W-:Y:S01]  /*2b90*/  SEL R16, R25, R16, !P0 ;  /* 0x0000001019107207 */ /* 0x000fe20004000000 */
[----:B------:R-:W-:Y:S01]  /*2ba0*/  @!P2 IMAD.IADD R16, R26, 0x1, R25 ;  /* 0x000000011a10a824 */ /* 0x000fe200078e0219 */
[----:B0-----:R-:W-:-:S02]  /*2bb0*/  ISETP.GE.U32.AND P0, PT, R53, 0x20, PT ;  /* 0x000000203500780c */ /* 0x001fc40003f06070 */
[----:B------:R-:W-:Y:S02]  /*2bc0*/  SEL R35, R35, RZ, P1 ;  /* 0x000000ff23237207 */ /* 0x000fe40000800000 */
[----:B------:R-:W-:-:S04]  /*2bd0*/  SEL R16, R16, RZ, P0 ;  /* 0x000000ff10107207 */ /* 0x000fc80000000000 */
[----:B-----5:R-:W-:Y:S01]  /*2be0*/  IADD3 R16, PT, PT, R16, R35, R39 ;  /* 0x0000002310107210 */ /* 0x020fe20007ffe027 */
[----:B------:R-:W-:Y:S06]  /*2bf0*/  BRA `(.L_x_405) ;  /* 0x0000000c00f87947 */ /* 0x000fec0003800000 */
.L_x_404:
[----:B0-2---:R-:W-:Y:S02]  /*2c00*/  IADD3 R16, PT, PT, R4, R3, R2 ;  /* 0x0000000304107210 */ /* 0x005fe40007ffe002 */
[----:B------:R-:W-:Y:S02]  /*2c10*/  ISETP.NE.AND P1, PT, R36, 0x1f, PT ;  /* 0x0000001f2400780c */ /* 0x000fe40003f25270 */
        /* <DEDUP_REMOVED lines=22> */
[C---:B------:R-:W-:Y:S01]  /*2d80*/  ISETP.NE.AND P0, PT, R44.reuse, 0x2, PT ;  /* 0x000000022c00780c */ /* 0x040fe20003f05270 */
[----:B------:R-:W0:Y:S03]  /*2d90*/  S2R R39, SR_TID.X ;  /* 0x0000000000277919 */ /* 0x000e260000002100 */
[----:B------:R1:W-:Y:S01]  /*2da0*/  @!P1 STS [R53+0x10], R52 ;  /* 0x0000103435009388 */ /* 0x0003e20000000800 */
[----:B------:R-:W-:Y:S01]  /*2db0*/  BAR.SYNC.DEFER_BLOCKING 0x0 ;  /* 0x0000000000007b1d */ /* 0x000fe20000010000 */
[----:B------:R-:W-:Y:S01]  /*2dc0*/  ISETP.NE.AND P1, PT, R44, 0x9, PT ;  /* 0x000000092c00780c */ /* 0x000fe20003f25270 */
[----:B-1----:R-:W-:-:S04]  /*2dd0*/  IMAD.IADD R52, R52, 0x1, -R35 ;  /* 0x0000000134347824 */ /* 0x002fc800078e0a23 */
[----:B------:R-:W1:Y:S04]  /*2de0*/  LDS.128 R16, [UR4+0x10] ;  /* 0x00001004ff107984 */ /* 0x000e680008000c00 */
[----:B------:R-:W2:Y:S04]  /*2df0*/  LDS.128 R20, [UR4+0x20] ;  /* 0x00002004ff147984 */ /* 0x000ea80008000c00 */
[----:B------:R-:W3:Y:S01]  /*2e00*/  LDS.128 R24, [UR4+0x30] ;  /* 0x00003004ff187984 */ /* 0x000ee20008000c00 */
[----:B-1----:R-:W-:-:S04]  /*2e10*/  IMAD.IADD R17, R16, 0x1, R17 ;  /* 0x0000000110117824 */ /* 0x002fc800078e0211 */
[----:B------:R-:W-:Y:S01]  /*2e20*/  IMAD.IADD R18, R18, 0x1, R17 ;  /* 0x0000000112127824 */ /* 0x000fe200078e0211 */
[----:B------:R-:W-:Y:S02]  /*2e30*/  SEL R16, R17, R16, !P0 ;  /* 0x0000001011107207 */ /* 0x000fe40004000000 */
[----:B------:R-:W-:Y:S01]  /*2e40*/  ISETP.NE.AND P0, PT, R44, 0x3, PT ;  /* 0x000000032c00780c */ /* 0x000fe20003f05270 */
[----:B------:R-:W-:Y:S01]  /*2e50*/  IMAD.IADD R19, R19, 0x1, R18 ;  /* 0x0000000113137824 */ /* 0x000fe200078e0212 */
[----:B------:R-:W-:Y:S02]  /*2e60*/  SEL R17, R52, RZ, P2 ;  /* 0x000000ff34117207 */ /* 0x000fe40001000000 */
        /* <DEDUP_REMOVED lines=23> */
[----:B0-----:R-:W-:-:S02]  /*2fe0*/  ISETP.GT.U32.AND P0, PT, R39, 0x1f, PT ;  /* 0x0000001f2700780c */ /* 0x001fc40003f04070 */
        /* <DEDUP_REMOVED lines=20> */
.L_x_451:
[----:B------:R-:W-:Y:S05]  /*3130*/  @!P0 BRA `(.L_x_408) ;  /* 0x0000000000748947 */ /* 0x000fea0003800000 */
[----:B------:R-:W-:-:S07]  /*3140*/  IMAD.MOV.U32 R20, RZ, RZ, 0x3b8 ;  /* 0x000003b8ff147424 */ /* 0x000fce00078e00ff */
.L_x_410:
        /* <DEDUP_REMOVED lines=27> */
.L_x_454:
[----:B------:R-:W-:Y:S05]  /*3300*/  @P0 BRA `(.L_x_410) ;  /* 0xfffffffc00900947 */ /* 0x000fea000383ffff */
.L_x_408:
[----:B------:R-:W-:Y:S01]  /*3310*/  UMOV UR5, 0xffffffff ;  /* 0xffffffff00057882 */ /* 0x000fe20000000000 */
[----:B------:R-:W-:Y:S02]  /*3320*/  ISETP.NE.AND P0, PT, R24, 0x65, PT ;  /* 0x000000651800780c */ /* 0x000fe40003f05270 */
[----:B------:R-:W-:Y:S11]  /*3330*/  BRA.DIV UR5, `(.L_x_411) ;  /* 0x0000001a05f47947 */ /* 0x000ff6000b800000 */
[----:B------:R-:W0:Y:S01]  /*3340*/  S2R R53, SR_GEMASK ;  /* 0x0000000000357919 */ /* 0x000e220000003c00 */
[----:B------:R-:W-:Y:S01]  /*3350*/  VOTE.ANY R19, PT, !P0 ;  /* 0x0000000000137806 */ /* 0x000fe200040e0100 */
[----:B------:R-:W-:-:S03]  /*3360*/  VIADD R17, R36, 0x2 ;  /* 0x0000000224117836 */ /* 0x000fc60000000000 */
[----:B0-----:R-:W-:-:S05]  /*3370*/  LOP3.LUT R19, R19, 0x80000000, R53, 0xec, !PT ;  /* 0x8000000013137812 */ /* 0x001fca00078eec35 */
[----:B------:R-:W-:-:S05]  /*3380*/  VIADD R16, R19, 0xffffffff ;  /* 0xffffffff13107836 */ /* 0x000fca0000000000 */
[----:B------:R-:W-:Y:S01]  /*3390*/  LOP3.LUT R16, R19, R16, RZ, 0xc, !PT ;  /* 0x0000001013107212 */ /* 0x000fe200078e0cff */
[----:B------:R-:W-:-:S03]  /*33a0*/  VIADD R19, R36, 0x10 ;  /* 0x0000001024137836 */ /* 0x000fc60000000000 */
[----:B------:R-:W0:Y:S02]  /*33b0*/  POPC R44, R16 ;  /* 0x00000010002c7309 */ /* 0x000e240000000000 */
[----:B0-----:R-:W0:Y:S01]  /*33c0*/  SHFL.DOWN PT, R20, R25, 0x1, R44 ;  /* 0x0820000019147989 */ /* 0x001e2200000e002c */
[-C--:B------:R-:W-:Y:S02]  /*33d0*/  ISETP.GE.AND P0, PT, R36, R44.reuse, PT ;  /* 0x0000002c2400720c */ /* 0x080fe40003f06270 */
[-C--:B------:R-:W-:Y:S02]  /*33e0*/  ISETP.GT.AND P2, PT, R19, R44.reuse, PT ;  /* 0x0000002c1300720c */ /* 0x080fe40003f44270 */
[----:B0-----:R-:W-:Y:S02]  /*33f0*/  SEL R20, R20, RZ, !P0 ;  /* 0x000000ff14147207 */ /* 0x001fe40004000000 */
[----:B------:R-:W-:Y:S01]  /*3400*/  ISETP.GT.AND P0, PT, R17, R44, PT ;  /* 0x0000002c1100720c */ /* 0x000fe20003f04270 */
[----:B------:R-:W-:-:S02]  /*3410*/  VIADD R17, R36, 0x4 ;  /* 0x0000000424117836 */ /* 0x000fc40000000000 */
[----:B------:R-:W-:-:S05]  /*3420*/  IMAD.IADD R35, R20, 0x1, R25 ;  /* 0x0000000114237824 */ /* 0x000fca00078e0219 */
[----:B------:R-:W0:Y:S02]  /*3430*/  SHFL.DOWN PT, R20, R35, 0x2, R44 ;  /* 0x0840000023147989 */ /* 0x000e2400000e002c */
[----:B0-----:R-:W-:Y:S02]  /*3440*/  SEL R20, R20, RZ, !P0 ;  /* 0x000000ff14147207 */ /* 0x001fe40004000000 */
[----:B------:R-:W-:Y:S01]  /*3450*/  ISETP.GT.AND P0, PT, R17, R44, PT ;  /* 0x0000002c1100720c */ /* 0x000fe20003f04270 */
[----:B------:R-:W-:Y:S02]  /*3460*/  VIADD R17, R36, 0x8 ;  /* 0x0000000824117836 */ /* 0x000fe40000000000 */
[----:B------:R-:W-:-:S05]  /*3470*/  IMAD.IADD R39, R35, 0x1, R20 ;  /* 0x0000000123277824 */ /* 0x000fca00078e0214 */
[----:B------:R-:W0:Y:S02]  /*3480*/  SHFL.DOWN PT, R20, R39, 0x4, R44 ;  /* 0x0880000027147989 */ /* 0x000e2400000e002c */
[----:B0-----:R-:W-:Y:S02]  /*3490*/  SEL R20, R20, RZ, !P0 ;  /* 0x000000ff14147207 */ /* 0x001fe40004000000 */
[----:B------:R-:W-:Y:S02]  /*34a0*/  ISETP.GT.AND P0, PT, R17, R44, PT ;  /* 0x0000002c1100720c */ /* 0x000fe40003f04270 */
[----:B------:R-:W0:Y:S01]  /*34b0*/  LDC.64 R16, c[0x0][0x390] ;  /* 0x0000e400ff107b82 */ /* 0x000e220000000a00 */
[----:B------:R-:W-:-:S05]  /*34c0*/  IMAD.IADD R25, R39, 0x1, R20 ;  /* 0x0000000127197824 */ /* 0x000fca00078e0214 */
[----:B------:R-:W1:Y:S01]  /*34d0*/  SHFL.DOWN PT, R20, R25, 0x8, R44 ;  /* 0x0900000019147989 */ /* 0x000e6200000e002c */
[----:B0-----:R-:W-:-:S05]  /*34e0*/  IADD3 R35, P3, PT, R16, 0x100, RZ ;  /* 0x0000010010237810 */ /* 0x001fca0007f7e0ff */
[----:B------:R-:W-:Y:S01]  /*34f0*/  IMAD.X R39, RZ, RZ, R17, P3 ;  /* 0x000000ffff277224 */ /* 0x000fe200018e0611 */
[----:B-1----:R-:W-:Y:S02]  /*3500*/  SEL R20, R20, RZ, !P0 ;  /* 0x000000ff14147207 */ /* 0x002fe40004000000 */
[----:B------:R-:W-:-:S03]  /*3510*/  ISETP.NE.AND P0, PT, R24, 0x65, PT ;  /* 0x000000651800780c */ /* 0x000fc60003f05270 */
[----:B------:R-:W-:-:S05]  /*3520*/  IMAD.IADD R26, R25, 0x1, R20 ;  /* 0x00000001191a7824 */ /* 0x000fca00078e0214 */
[----:B------:R-:W0:Y:S05]  /*3530*/  SHFL.DOWN PT, R20, R26, 0x10, R44 ;  /* 0x0a0000001a147989 */ /* 0x000e2a00000e002c */
[----:B------:R-:W-:Y:S02]  /*3540*/  VOTE.ALL P0, P0 ;  /* 0x0000000000ff7806 */ /* 0x000fe40000000000 */
[----:B0-----:R-:W-:-:S05]  /*3550*/  SEL R19, R20, RZ, !P2 ;  /* 0x000000ff14137207 */ /* 0x001fca0005000000 */
[----:B------:R-:W-:-:S07]  /*3560*/  IMAD.IADD R26, R26, 0x1, R19 ;  /* 0x000000011a1a7824 */ /* 0x000fce00078e0213 */
.L_x_463:
[----:B------:R-:W-:Y:S05]  /*3570*/  @!P0 BRA `(.L_x_412) ;  /* 0x0000000400348947 */ /* 0x000fea0003800000 */
[----:B------:R-:W-:-:S07]  /*3580*/  IMAD.MOV.U32 R44, RZ, RZ, 0x3b8 ;  /* 0x000003b8ff2c7424 */ /* 0x000fce00078e00ff */
.L_x_418:
        /* <DEDUP_REMOVED lines=10> */
.L_x_466:
[----:B------:R-:W-:Y:S05]  /*3630*/  @!P0 BRA `(.L_x_414) ;  /* 0x0000000000748947 */ /* 0x000fea0003800000 */
[----:B------:R-:W-:-:S07]  /*3640*/  IMAD.MOV.U32 R20, RZ, RZ, R44 ;  /* 0x000000ffff147224 */ /* 0x000fce00078e002c */
.L_x_416:
        /* <DEDUP_REMOVED lines=8> */
[----:B------:R-:W0:Y:S02]  /*36d0*/  F2I.FTZ.U32.TRUNC.NTZ R19, R19 ;  /* 0x0000001300137305 */ /* 0x000e24000021f000 */
[----:B0-----:R-:W-:Y:S02]  /*36e0*/  IMAD R25, R18, R19, RZ ;  /* 0x0000001312197224 */ /* 0x001fe400078e02ff */
[----:B------:R-:W-:-:S04]  /*36f0*/  IMAD.MOV.U32 R18, RZ, RZ, RZ ;  /* 0x000000ffff127224 */ /* 0x000fc800078e00ff */
        /* <DEDUP_REMOVED lines=16> */
.L_x_469:
[----:B------:R-:W-:Y:S05]  /*3800*/  @P0 BRA `(.L_x_416) ;  /* 0xfffffffc00900947 */ /* 0x000fea000383ffff */
.L_x_414:
[----:B------:R-:W-:Y:S01]  /*3810*/  UMOV UR5, 0xffffffff ;  /* 0xffffffff00057882 */ /* 0x000fe20000000000 */
[----:B------:R-:W-:Y:S02]  /*3820*/  ISETP.NE.AND P0, PT, R24, 0x65, PT ;  /* 0x000000651800780c */ /* 0x000fe40003f05270 */
[----:B------:R-:W-:Y:S11]  /*3830*/  BRA.DIV UR5, `(.L_x_417) ;  /* 0x0000001a05fc7947 */ /* 0x000ff6000b800000 */
[----:B------:R-:W-:Y:S01]  /*3840*/  VOTE.ANY R19, PT, !P0 ;  /* 0x0000000000137806 */ /* 0x000fe200040e0100 */
[----:B------:R-:W-:Y:S02]  /*3850*/  VIADD R17, R36, 0x2 ;  /* 0x0000000224117836 */ /* 0x000fe40000000000 */
[----:B------:R-:W-:Y:S01]  /*3860*/  VIADD R21, R21, 0xffffffe0 ;  /* 0xffffffe015157836 */ /* 0x000fe20000000000 */
[----:B------:R-:W-:-:S05]  /*3870*/  LOP3.LUT R19, R19, 0x80000000, R53, 0xec, !PT ;  /* 0x8000000013137812 */ /* 0x000fca00078eec35 */
[----:B------:R-:W-:-:S05]  /*3880*/  VIADD R16, R19, 0xffffffff ;  /* 0xffffffff13107836 */ /* 0x000fca0000000000 */
[----:B------:R-:W-:-:S06]  /*3890*/  LOP3.LUT R16, R19, R16, RZ, 0xc, !PT ;  /* 0x0000001013107212 */ /* 0x000fcc00078e0cff */
[----:B------:R-:W0:Y:S02]  /*38a0*/  POPC R16, R16 ;  /* 0x0000001000107309 */ /* 0x000e240000000000 */
[----:B0-----:R-:W0:Y:S01]  /*38b0*/  SHFL.DOWN PT, R20, R25, 0x1, R16 ;  /* 0x0820000019147989 */ /* 0x001e2200000e0010 */
[----:B------:R-:W-:-:S04]  /*38c0*/  ISETP.GE.AND P0, PT, R36, R16, PT ;  /* 0x000000102400720c */ /* 0x000fc80003f06270 */
[----:B0-----:R-:W-:Y:S02]  /*38d0*/  SEL R20, R20, RZ, !P0 ;  /* 0x000000ff14147207 */ /* 0x001fe40004000000 */
[----:B------:R-:W-:Y:S01]  /*38e0*/  ISETP.GT.AND P0, PT, R17, R16, PT ;  /* 0x000000101100720c */ /* 0x000fe20003f04270 */
[----:B------:R-:W-:Y:S02]  /*38f0*/  VIADD R17, R36, 0x4 ;  /* 0x0000000424117836 */ /* 0x000fe40000000000 */
        /* <DEDUP_REMOVED lines=10> */
[----:B------:R-:W-:-:S03]  /*39a0*/  IMAD.IADD R25, R25, 0x1, R20 ;  /* 0x0000000119197824 */ /* 0x000fc600078e0214 */
[----:B------:R-:W-:Y:S02]  /*39b0*/  ISETP.GT.AND P2, PT, R17, R16, PT ;  /* 0x000000101100720c */ /* 0x000fe40003f44270 */
        /* <DEDUP_REMOVED lines=8> */
.L_x_478:
[----:B------:R-:W-:Y:S05]  /*3a40*/  @P0 BRA `(.L_x_418) ;  /* 0xfffffff800d00947 */ /* 0x000fea000383ffff */
.L_x_412:
        /* <DEDUP_REMOVED lines=15> */
.L_x_406:
[----:B------:R-:W-:Y:S05]  /*3b40*/  WARPSYNC.ALL ;  /* 0x0000000000007948 */ /* 0x000fea0003800000 */
[----:B------:R-:W0:Y:S08]  /*3b50*/  S2UR UR5, SR_CgaCtaId ;  /* 0x00000000000579c3 */ /* 0x000e300000008800 */
[----:B------:R-:W-:Y:S06]  /*3b60*/  BAR.SYNC.DEFER_BLOCKING 0x0 ;  /* 0x0000000000007b1d */ /* 0x000fec0000010000 */
[----:B------:R-:W-:Y:S01]  /*3b70*/  UMOV UR4, 0x400 ;  /* 0x0000040000047882 */ /* 0x000fe20000000000 */
[----:B-1----:R-:W1:Y:S01]  /*3b80*/  S2R R17, SR_TID.X ;  /* 0x0000000000117919 */ /* 0x002e620000002100 */
[----:B0-----:R-:W-:-:S09]  /*3b90*/  ULEA UR4, UR5, UR4, 0x18 ;  /* 0x0000000405047291 */ /* 0x001fd2000f8ec0ff */
[----:B------:R-:W0:Y:S01]  /*3ba0*/  LDS R16, [UR4+0x4c] ;  /* 0x00004c04ff107984 */ /* 0x000e220008000800 */
[----:B-1----:R-:W-:-:S04]  /*3bb0*/  ISETP.NE.AND P0, PT, R17, RZ, PT ;  /* 0x000000ff1100720c */ /* 0x002fc80003f05270 */
[----:B0-----:R-:W-:-:S05]  /*3bc0*/  SEL R16, R16, RZ, P0 ;  /* 0x000000ff10107207 */ /* 0x001fca0000000000 */
[----:B------:R-:W-:-:S07]  /*3bd0*/  IMAD.IADD R16, R16, 0x1, R19 ;  /* 0x0000000110107824 */ /* 0x000fce00078e0213 */
.L_x_405:
[----:B------:R-:W-:Y:S01]  /*3be0*/  IMAD.IADD R17, R2, 0x1, R16 ;  /* 0x0000000102117824 */ /* 0x000fe200078e0210 */
[----:B------:R-:W0:Y:S01]  /*3bf0*/  S2R R20, SR_LANEID ;  /* 0x0000000000147919 */ /* 0x000e220000000000 */
[----:B------:R-:W1:Y:S01]  /*3c00*/  S2UR UR5, SR_CTAID.X ;  /* 0x00000000000579c3 */ /* 0x000e620000002500 */
[----:B------:R-:W2:Y:S01]  /*3c10*/  LDCU.64 UR6, c[0x0][0x388] ;  /* 0x00007100ff0677ac */ /* 0x000ea20008000a00 */
[----:B------:R-:W-:Y:S01]  /*3c20*/  IMAD.IADD R2, R3, 0x1, R17 ;  /* 0x0000000103027824 */ /* 0x000fe200078e0211 */
[----:B------:R-:W3:Y:S03]  /*3c30*/  S2R R21, SR_TID.X ;  /* 0x0000000000157919 */ /* 0x000ee60000002100 */
[----:B------:R-:W-:Y:S01]  /*3c40*/  IMAD.IADD R3, R4, 0x1, R2 ;  /* 0x0000000104037824 */ /* 0x000fe200078e0202 */
[----:B------:R-:W4:Y:S03]  /*3c50*/  S2R R26, SR_TID.X ;  /* 0x00000000001a7919 */ /* 0x000f260000002100 */
[----:B------:R-:W-:-:S04]  /*3c60*/  IMAD.IADD R4, R5, 0x1, R3 ;  /* 0x0000000105047824 */ /* 0x000fc800078e0203 */
[----:B------:R-:W-:-:S04]  /*3c70*/  IMAD.IADD R5, R6, 0x1, R4 ;  /* 0x0000000106057824 */ /* 0x000fc800078e0204 */
[----:B------:R-:W-:-:S04]  /*3c80*/  IMAD.IADD R6, R7, 0x1, R5 ;  /* 0x0000000107067824 */ /* 0x000fc800078e0205 */
[----:B------:R-:W-:-:S04]  /*3c90*/  IMAD.IADD R7, R8, 0x1, R6 ;  /* 0x0000000108077824 */ /* 0x000fc800078e0206 */
[----:B------:R-:W-:-:S04]  /*3ca0*/  IMAD.IADD R8, R9, 0x1, R7 ;  /* 0x0000000109087824 */ /* 0x000fc800078e0207 */
[----:B------:R-:W-:Y:S02]  /*3cb0*/  IMAD.IADD R9, R10, 0x1, R8 ;  /* 0x000000010a097824 */ /* 0x000fe400078e0208 */
[----:B0-----:R-:W-:Y:S01]  /*3cc0*/  IMAD R24, R20, 0x54, R37 ;  /* 0x0000005414187824 */ /* 0x001fe200078e0225 */
[----:B------:R-:W-:Y:S01]  /*3cd0*/  BAR.SYNC.DEFER_BLOCKING 0x0 ;  /* 0x0000000000007b1d */ /* 0x000fe20000010000 */
[----:B------:R-:W-:Y:S01]  /*3ce0*/  IMAD.IADD R10, R11, 0x1, R9 ;  /* 0x000000010b0a7824 */ /* 0x000fe200078e0209 */
[----:B---3--:R-:W-:-:S03]  /*3cf0*/  ISETP.NE.AND P0, PT, R21, RZ, PT ;  /* 0x000000ff1500720c */ /* 0x008fc60003f05270 */
        /* <DEDUP_REMOVED lines=13> */
[----:B------:R-:W-:Y:S03]  /*3dd0*/  STS.64 [R24+0x20], R8 ;  /* 0x0000200818007388 */ /* 0x000fe60000000a00 */
[----:B------:R-:W-:Y:S01]  /*3de0*/  IMAD.IADD R22, R33, 0x1, R21 ;  /* 0x0000000121167824 */ /* 0x000fe200078e0215 */
[----:B0-----:R-:W1:Y:S01]  /*3df0*/  LDC R2, c[0x0][0x398] ;  /* 0x0000e600ff027b82 */ /* 0x001e620000000800 */
[----:B------:R-:W-:Y:S02]  /*3e00*/  STS.64 [R24+0x28], R10 ;  /* 0x0000280a18007388 */ /* 0x000fe40000000a00 */
[----:B------:R-:W-:-:S02]  /*3e10*/  IMAD.IADD R23, R34, 0x1, R22 ;  /* 0x0000000122177824 */ /* 0x000fc400078e0216 */
[----:B------:R4:W-:Y:S04]  /*3e20*/  STS.64 [R24+0x30], R12 ;  /* 0x0000300c18007388 */ /* 0x0009e80000000a00 */
[----:B------:R-:W-:Y:S04]  /*3e30*/  STS.64 [R24+0x38], R14 ;  /* 0x0000380e18007388 */ /* 0x000fe80000000a00 */
[----:B------:R-:W-:Y:S04]  /*3e40*/  STS.64 [R24+0x40], R18 ;  /* 0x0000401218007388 */ /* 0x000fe80000000a00 */
[----:B------:R-:W-:Y:S01]  /*3e50*/  STS.64 [R24+0x48], R20 ;  /* 0x0000481418007388 */ /* 0x000fe20000000a00 */
[----:B----4-:R-:W-:-:S02]  /*3e60*/  LOP3.LUT R12, R26, 0x1f, RZ, 0xc0, !PT ;  /* 0x0000001f1a0c7812 */ /* 0x010fc400078ec0ff */
[----:B------:R-:W-:Y:S01]  /*3e70*/  LOP3.LUT R26, R26, 0x3e0, RZ, 0xc0, !PT ;  /* 0x000003e01a1a7812 */ /* 0x000fe200078ec0ff */
[----:B------:R-:W-:Y:S01]  /*3e80*/  STS.64 [R24+0x50], R22 ;  /* 0x0000501618007388 */ /* 0x000fe20000000a00 */
[----:B------:R-:W-:-:S03]  /*3e90*/  NOP ;  /* 0x0000000000007918 */ /* 0x000fc60000000000 */
[----:B------:R-:W-:Y:S01]  /*3ea0*/  LDS R16, [R37] ;  /* 0x0000000025107984 */ /* 0x000fe20000000800 */
[----:B-1----:R-:W-:Y:S02]  /*3eb0*/  VIADD R2, R2, UR5 ;  /* 0x0000000502027c36 */ /* 0x002fe40008000000 */
[----:B------:R-:W-:Y:S01]  /*3ec0*/  IMAD R26, R26, 0x16, R12 ;  /* 0x000000161a1a7824 */ /* 0x000fe200078e020c */
        /* <DEDUP_REMOVED lines=20> */
[----:B------:R0:W-:Y:S04]  /*4010*/  LDS R23, [R37+0xa80] ;  /* 0x000a800025177984 */ /* 0x0001e80000000800 */
[----:B------:R1:W-:Y:S01]  /*4020*/  @!P0 STS [UR4+0x8400], R0 ;  /* 0x00840000ff008988 */ /* 0x0003e20008000804 */
[----:B------:R-:W-:Y:S01]  /*4030*/  BAR.SYNC.DEFER_BLOCKING 0x0 ;  /* 0x0000000000007b1d */ /* 0x000fe20000010000 */
[----:B0-----:R-:W-:-:S02]  /*4040*/  VIADD R37, R26, 0x20 ;  /* 0x000000201a257836 */ /* 0x001fc40000000000 */
[----:B-1----:R-:W-:-:S03]  /*4050*/  IMAD R0, R2, 0x2100, RZ ;  /* 0x0000210002007824 */ /* 0x002fc600078e02ff */
[----:B------:R-:W0:Y:S02]  /*4060*/  S2R R3, SR_TID.X ;  /* 0x0000000000037919 */ /* 0x000e240000002100 */
[----:B------:R-:W-:-:S04]  /*4070*/  IADD3 R0, P0, PT, R0, R26, RZ ;  /* 0x0000001a00007210 */ /* 0x000fc80007f1e0ff */
[----:B--2---:R-:W-:Y:S01]  /*4080*/  LEA R2, P1, R0, UR6, 0x2 ;  /* 0x0000000600027c11 */ /* 0x004fe2000f8210ff */
[----:B------:R-:W1:Y:S01]  /*4090*/  LDS R4, [UR4+0x8400] ;  /* 0x00840004ff047984 */ /* 0x000e620008000800 */
[C---:B0-----:R-:W-:Y:S02]  /*40a0*/  LOP3.LUT R12, R3.reuse, 0x3e0, RZ, 0xc0, !PT ;  /* 0x000003e0030c7812 */ /* 0x041fe400078ec0ff */
[----:B------:R-:W-:-:S05]  /*40b0*/  LOP3.LUT R3, R3, 0x1f, RZ, 0xc0, !PT ;  /* 0x0000001f03037812 */ /* 0x000fca00078ec0ff */
[----:B------:R-:W-:Y:S02]  /*40c0*/  IMAD R12, R12, 0x16, R3 ;  /* 0x000000160c0c7824 */ /* 0x000fe400078e0203 */
[----:B------:R-:W-:-:S05]  /*40d0*/  IMAD.X R3, RZ, RZ, RZ, P0 ;  /* 0x000000ffff037224 */ /* 0x000fca00000e06ff */
[----:B------:R-:W-:Y:S02]  /*40e0*/  LEA.HI.X R3, R0, UR7, R3, 0x2, P1 ;  /* 0x0000000700037c11 */ /* 0x000fe400088f1403 */
[-C--:B-1----:R-:W-:Y:S02]  /*40f0*/  ISETP.GE.AND P6, PT, R26, R4.reuse, PT ;  /* 0x000000041a00720c */ /* 0x082fe40003fc6270 */
[-C--:B------:R-:W-:Y:S01]  /*4100*/  ISETP.GE.AND P5, PT, R37, R4.reuse, PT ;  /* 0x000000042500720c */ /* 0x080fe20003fa6270 */
[C---:B------:R-:W-:Y:S01]  /*4110*/  VIADD R37, R12.reuse, 0x80 ;  /* 0x000000800c257836 */ /* 0x040fe20000000000 */
[-C--:B------:R-:W-:Y:S01]  /*4120*/  ISETP.GE.AND P0, PT, R51, R4.reuse, PT ;  /* 0x000000043300720c */ /* 0x080fe20003f06270 */
[----:B------:R-:W-:Y:S01]  /*4130*/  VIADD R51, R12, 0xa0 ;  /* 0x000000a00c337836 */ /* 0x000fe20000000000 */
[-C--:B------:R-:W-:Y:S02]  /*4140*/  ISETP.GE.AND P4, PT, R50, R4.reuse, PT ;  /* 0x000000043200720c */ /* 0x080fe40003f86270 */
[-C--:B------:R-:W-:Y:S01]  /*4150*/  ISETP.GE.AND P3, PT, R37, R4.reuse, PT ;  /* 0x000000042500720c */ /* 0x080fe20003f66270 */
[----:B------:R-:W-:Y:S01]  /*4160*/  VIADD R37, R12, 0xe0 ;  /* 0x000000e00c257836 */ /* 0x000fe20000000000 */
[----:B------:R-:W-:-:S02]  /*4170*/  ISETP.GE.AND P2, PT, R51, R4, PT ;  /* 0x000000043300720c */ /* 0x000fc40003f46270 */
[-C--:B------:R-:W-:Y:S01]  /*4180*/  ISETP.GE.AND P1, PT, R49, R4.reuse, PT ;  /* 0x000000043100720c */ /* 0x080fe20003f26270 */
[----:B------:R-:W-:Y:S01]  /*4190*/  @!P6 STG.E desc[UR8][R2.64], R16 ;  /* 0x000000100200e986 */ /* 0x000fe2000c101908 */
[-C--:B------:R-:W-:Y:S01]  /*41a0*/  ISETP.GE.AND P6, PT, R37, R4.reuse, PT ;  /* 0x000000042500720c */ /* 0x080fe20003fc6270 */
[----:B------:R-:W-:Y:S02]  /*41b0*/  VIADD R37, R12, 0x120 ;  /* 0x000001200c257836 */ /* 0x000fe40000000000 */
[----:B------:R-:W-:Y:S01]  /*41c0*/  @!P5 STG.E desc[UR8][R2.64+0x80], R8 ;  /* 0x000080080200d986 */ /* 0x000fe2000c101908 */
[----:B------:R-:W-:-:S03]  /*41d0*/  ISETP.GE.AND P5, PT, R48, R4, PT ;  /* 0x000000043000720c */ /* 0x000fc60003fa6270 */
[----:B------:R-:W-:Y:S01]  /*41e0*/  @!P0 STG.E desc[UR8][R2.64+0x100], R10 ;  /* 0x0001000a02008986 */ /* 0x000fe2000c101908 */
[-C--:B------:R-:W-:Y:S01]  /*41f0*/  ISETP.GE.AND P0, PT, R37, R4.reuse, PT ;  /* 0x000000042500720c */ /* 0x080fe20003f06270 */
[----:B------:R-:W-:Y:S02]  /*4200*/  VIADD R37, R12, 0x1c0 ;  /* 0x000001c00c257836 */ /* 0x000fe40000000000 */
[----:B------:R-:W-:Y:S01]  /*4210*/  @!P4 STG.E desc[UR8][R2.64+0x180], R6 ;  /* 0x000180060200c986 */ /* 0x000fe2000c101908 */
[----:B------:R-:W-:-:S03]  /*4220*/  ISETP.GE.AND P4, PT, R47, R4, PT ;  /* 0x000000042f00720c */ /* 0x000fc60003f86270 */
[----:B------:R-:W-:Y:S01]  /*4230*/  @!P3 STG.E desc[UR8][R2.64+0x200], R53 ;  /* 0x000200350200b986 */ /* 0x000fe2000c101908 */
[----:B------:R-:W-:-:S03]  /*4240*/  ISETP.GE.AND P3, PT, R46, R4, PT ;  /* 0x000000042e00720c */ /* 0x000fc60003f66270 */
[----:B------:R-:W-:Y:S01]  /*4250*/  @!P2 STG.E desc[UR8][R2.64+0x280], R39 ;  /* 0x000280270200a986 */ /* 0x000fe2000c101908 */
[----:B------:R-:W-:-:S03]  /*4260*/  ISETP.GE.AND P2, PT, R45, R4, PT ;  /* 0x000000042d00720c */ /* 0x000fc60003f46270 */
[----:B------:R0:W-:Y:S01]  /*4270*/  @!P1 STG.E desc[UR8][R2.64+0x300], R33 ;  /* 0x0003002102009986 */ /* 0x0001e2000c101908 */
[-C--:B------:R-:W-:Y:S01]  /*4280*/  ISETP.GE.AND P1, PT, R43, R4.reuse, PT ;  /* 0x000000042b00720c */ /* 0x080fe20003f26270 */
[C---:B------:R-:W-:Y:S02]  /*4290*/  VIADD R43, R12.reuse, 0x220 ;  /* 0x000002200c2b7836 */ /* 0x040fe40000000000 */
[----:B------:R-:W-:Y:S01]  /*42a0*/  @!P6 STG.E desc[UR8][R2.64+0x380], R35 ;  /* 0x000380230200e986 */ /* 0x000fe2000c101908 */
[-C--:B------:R-:W-:Y:S01]  /*42b0*/  ISETP.GE.AND P6, PT, R37, R4.reuse, PT ;  /* 0x000000042500720c */ /* 0x080fe20003fc6270 */
[----:B------:R-:W-:Y:S02]  /*42c0*/  VIADD R37, R12, 0x200 ;  /* 0x000002000c257836 */ /* 0x000fe40000000000 */
[----:B------:R1:W-:Y:S01]  /*42d0*/  @!P5 STG.E desc[UR8][R2.64+0x400], R31 ;  /* 0x0004001f0200d986 */ /* 0x0003e2000c101908 */
[----:B------:R-:W-:Y:S01]  /*42e0*/  ISETP.GE.AND P5, PT, R42, R4, PT ;  /* 0x000000042a00720c */ /* 0x000fe20003fa6270 */
[----:B0-----:R-:W-:-:S02]  /*42f0*/  VIADD R33, R12, 0x260 ;  /* 0x000002600c217836 */ /* 0x001fc40000000000 */
[----:B------:R0:W-:Y:S01]  /*4300*/  @!P0 STG.E desc[UR8][R2.64+0x480], R25 ;  /* 0x0004801902008986 */ /* 0x0001e2000c101908 */
[----:B------:R-:W-:-:S03]  /*4310*/  ISETP.GE.AND P0, PT, R37, R4, PT ;  /* 0x000000042500720c */ /* 0x000fc60003f06270 */
[----:B------:R0:W-:Y:S01]  /*4320*/  @!P4 STG.E desc[UR8][R2.64+0x500], R27 ;  /* 0x0005001b0200c986 */ /* 0x0001e2000c101908 */
[-C--:B------:R-:W-:Y:S01]  /*4330*/  ISETP.GE.AND P4, PT, R43, R4.reuse, PT ;  /* 0x000000042b00720c */ /* 0x080fe20003f86270 */
[----:B-1----:R-:W-:Y:S02]  /*4340*/  VIADD R31, R12, 0x280 ;  /* 0x000002800c1f7836 */ /* 0x002fe40000000000 */
[----:B------:R0:W-:Y:S01]  /*4350*/  @!P3 STG.E desc[UR8][R2.64+0x580], R29 ;  /* 0x0005801d0200b986 */ /* 0x0001e2000c101908 */
[----:B------:R-:W-:-:S03]  /*4360*/  ISETP.GE.AND P3, PT, R41, R4, PT ;  /* 0x000000042900720c */ /* 0x000fc60003f66270 */
        /* <DEDUP_REMOVED lines=15> */
.L_x_392:
[----:B------:R-:W-:Y:S01]  /*4460*/  BSSY B1, `(.L_x_419) ;  /* 0x0000006000017945 */ /* 0x000fe20003800000 */
[----:B------:R-:W-:Y:S01]  /*4470*/  PLOP3.LUT P0, PT, P0, PT, PT, 0x8, 0x80 ;  /* 0x000000000080781c */ /* 0x000fe2000070e170 */
[----:B------:R-:W-:-:S12]  /*4480*/  IMAD.MOV.U32 R19, RZ, RZ, -0x1 ;  /* 0xffffffffff137424 */ /* 0x000fd800078e00ff */
[----:B------:R-:W-:Y:S05]  /*4490*/  WARPSYNC.COLLECTIVE R19, `(.L_x_420) ;  /* 0x0000000013087348 */ /* 0x000fea0003c00000 */
[----:B------:R-:W-:Y:S01]  /*44a0*/  VOTE.ANY P0, P0 ;  /* 0x0000000000ff7806 */ /* 0x000fe20000000100 */
[----:B------:R-:W-:-:S12]  /*44b0*/  ENDCOLLECTIVE ;  /* 0x000000000000791b */ /* 0x000fd80003800000 */
.L_x_420:
[----:B------:R-:W-:Y:S05]  /*44c0*/  BSYNC B1 ;  /* 0x0000000000017941 */ /* 0x000fea0003800000 */
.L_x_419:
[----:B------:R-:W-:Y:S05]  /*44d0*/  BRA `(.L_x_421) ;  /* 0xffffffc800a87947 */ /* 0x000fea000383ffff */
.L_x_394:
[----:B------:R-:W-:Y:S01]  /*44e0*/  BSSY B1, `(.L_x_422) ;  /* 0x0000006000017945 */ /* 0x000fe20003800000 */
[----:B------:R-:W-:Y:S01]  /*44f0*/  PLOP3.LUT P0, PT, P0, PT, PT, 0x8, 0x80 ;  /* 0x000000000080781c */ /* 0x000fe2000070e170 */
[----:B------:R-:W-:-:S12]  /*4500*/  IMAD.MOV.U32 R19, RZ, RZ, -0x1 ;  /* 0xffffffffff137424 */ /* 0x000fd800078e00ff */
[----:B------:R-:W-:Y:S05]  /*4510*/  WARPSYNC.COLLECTIVE R19, `(.L_x_423) ;  /* 0x0000000013087348 */ /* 0x000fea0003c00000 */
[----:B------:R-:W-:Y:S01]  /*4520*/  VOTE.ANY P0, P0 ;  /* 0x0000000000ff7806 */ /* 0x000fe20000000100 */
[----:B------:R-:W-:-:S12]  /*4530*/  ENDCOLLECTIVE ;  /* 0x000000000000791b */ /* 0x000fd80003800000 */
.L_x_423:
[----:B------:R-:W-:Y:S05]  /*4540*/  BSYNC B1 ;  /* 0x0000000000017941 */ /* 0x000fea0003800000 */
.L_x_422:
[----:B------:R-:W-:Y:S05]  /*4550*/  BRA `(.L_x_424) ;  /* 0xffffffc800fc7947 */ /* 0x000fea000383ffff */
.L_x_396:
[----:B------:R-:W0:Y:S01]  /*4560*/  S2R R48, SR_GEMASK ;  /* 0x0000000000307919 */ /* 0x000e220000003c00 */
[----:B------:R-:W-:Y:S01]  /*4570*/  BSSY B1, `(.L_x_425) ;  /* 0x0000006000017945 */ /* 0x000fe20003800000 */
[----:B------:R-:W-:Y:S01]  /*4580*/  PLOP3.LUT P0, PT, P0, PT, PT, 0x8, 0x80 ;  /* 0x000000000080781c */ /* 0x000fe2000070e170 */
[----:B------:R-:W-:-:S12]  /*4590*/  IMAD.MOV.U32 R19, RZ, RZ, -0x1 ;  /* 0xffffffffff137424 */ /* 0x000fd800078e00ff */
[----:B0-----:R-:W-:Y:S05]  /*45a0*/  WARPSYNC.COLLECTIVE R19, `(.L_x_426) ;  /* 0x0000000013087348 */ /* 0x001fea0003c00000 */
[----:B------:R-:W-:Y:S01]  /*45b0*/  VOTE.ANY R19, PT, P0 ;  /* 0x0000000000137806 */ /* 0x000fe200000e0100 */
[----:B0-----:R-:W-:Y:S06]  /*45c0*/  ENDCOLLECTIVE ;  /* 0x000000000000791b */ /* 0x001fec0003800000 */
.L_x_426:
[----:B------:R-:W-:Y:S05]  /*45d0*/  BSYNC B1 ;  /* 0x0000000000017941 */ /* 0x000fea0003800000 */
.L_x_425:
[----:B------:R-:W-:Y:S01]  /*45e0*/  LOP3.LUT R19, R19, 0x80000000, R48, 0xec, !PT ;  /* 0x8000000013137812 */ /* 0x000fe200078eec30 */
[----:B------:R-:W-:Y:S01]  /*45f0*/  IMAD.MOV.U32 R18, RZ, RZ, R41 ;  /* 0x000000ffff127224 */ /* 0x000fe200078e0029 */
[----:B------:R-:W0:Y:S01]  /*4600*/  LDC.64 R42, c[0x0][0x390] ;  /* 0x0000e400ff2a7b82 */ /* 0x000e220000000a00 */
[----:B------:R-:W-:Y:S02]  /*4610*/  IMAD.MOV.U32 R17, RZ, RZ, 0x1 ;  /* 0x00000001ff117424 */ /* 0x000fe400078e00ff */
[----:B------:R-:W-:Y:S02]  /*4620*/  VIADD R16, R19, 0xffffffff ;  /* 0xffffffff13107836 */ /* 0x000fe40000000000 */
[C---:B------:R-:W-:Y:S02]  /*4630*/  VIADD R23, R47.reuse, 0x4 ;  /* 0x000000042f177836 */ /* 0x040fe40000000000 */
[----:B------:R-:W-:Y:S01]  /*4640*/  VIADD R26, R47, 0x8 ;  /* 0x000000082f1a7836 */ /* 0x000fe20000000000 */
[----:B------:R-:W-:Y:S01]  /*4650*/  LOP3.LUT R22, R19, R16, RZ, 0xc, !PT ;  /* 0x0000001013167212 */ /* 0x000fe200078e0cff */
[----:B------:R-:W-:-:S03]  /*4660*/  IMAD.MOV.U32 R19, RZ, RZ, -0x1 ;  /* 0xffffffffff137424 */ /* 0x000fc600078e00ff */
[----:B------:R1:W2:Y:S02]  /*4670*/  POPC R16, R22 ;  /* 0x0000001600107309 */ /* 0x0002a40000000000 */
[----:B-1----:R-:W-:Y:S01]  /*4680*/  VIADD R22, R47, 0x2 ;  /* 0x000000022f167836 */ /* 0x002fe20000000000 */
[----:B0-2---:R-:W-:-:S13]  /*4690*/  IADD3 R42, P3, PT, R42, 0x100, RZ ;  /* 0x000001002a2a7810 */ /* 0x005fda0007f7e0ff */
[----:B------:R-:W-:Y:S05]  /*46a0*/  WARPSYNC.COLLECTIVE R19, `(.L_x_427) ;  /* 0x0000000013087348 */ /* 0x000fea0003c00000 */
[----:B------:R0:W1:Y:S02]  /*46b0*/  SHFL.DOWN P2, R20, R18, R17, R16 ;  /* 0x0800001112147389 */ /* 0x0000640000040010 */
[----:B01----:R-:W-:Y:S05]  /*46c0*/  ENDCOLLECTIVE ;  /* 0x000000000000791b */ /* 0x003fea0003800000 */
.L_x_427:
[-C--:B------:R-:W-:Y:S01]  /*46d0*/  ISETP.GE.AND P0, PT, R47, R16.reuse, PT ;  /* 0x000000102f00720c */ /* 0x080fe20003f06270 */
[----:B------:R-:W-:Y:S02]  /*46e0*/  IMAD.X R43, RZ, RZ, R43, P3 ;  /* 0x000000ffff2b7224 */ /* 0x000fe400018e062b */
[----:B------:R-:W-:Y:S01]  /*46f0*/  IMAD.MOV.U32 R17, RZ, RZ, 0x2 ;  /* 0x00000002ff117424 */ /* 0x000fe200078e00ff */
[----:B------:R-:W-:Y:S02]  /*4700*/  SEL R20, R20, RZ, !P0 ;  /* 0x000000ff14147207 */ /* 0x000fe40004000000 */
[----:B------:R-:W-:-:S03]  /*4710*/  ISETP.GT.AND P0, PT, R22, R16, PT ;  /* 0x000000101600720c */ /* 0x000fc60003f04270 */
[----:B------:R-:W-:-:S04]  /*4720*/  IMAD.IADD R37, R20, 0x1, R41 ;  /* 0x0000000114257824 */ /* 0x000fc800078e0229 */
[----:B------:R-:W-:-:S07]  /*4730*/  IMAD.MOV.U32 R18, RZ, RZ, R37 ;  /* 0x000000ffff127224 */ /* 0x000fce00078e0025 */
[----:B------:R-:W-:Y:S05]  /*4740*/  WARPSYNC.COLLECTIVE R19, `(.L_x_428) ;  /* 0x0000000013087348 */ /* 0x000fea0003c00000 */
[----:B------:R0:W1:Y:S02]  /*4750*/  SHFL.DOWN P2, R20, R18, R17, R16 ;  /* 0x0800001112147389 */ /* 0x0000640000040010 */
[----:B01----:R-:W-:Y:S05]  /*4760*/  ENDCOLLECTIVE ;  /* 0x000000000000791b */ /* 0x003fea0003800000 */
.L_x_428:
[----:B------:R-:W-:Y:S01]  /*4770*/  IMAD.MOV.U32 R17, RZ, RZ, 0x4 ;  /* 0x00000004ff117424 */ /* 0x000fe200078e00ff */
[----:B------:R-:W-:Y:S02]  /*4780*/  SEL R20, R20, RZ, !P0 ;  /* 0x000000ff14147207 */ /* 0x000fe40004000000 */
[----:B------:R-:W-:-:S03]  /*4790*/  ISETP.GT.AND P0, PT, R23, R16, PT ;  /* 0x000000101700720c */ /* 0x000fc60003f04270 */
[----:B------:R-:W-:Y:S02]  /*47a0*/  IMAD.IADD R39, R37, 0x1, R20 ;  /* 0x0000000125277824 */ /* 0x000fe400078e0214 */
[----:B------:R-:W-:Y:S02]  /*47b0*/  VIADD R37, R47, 0x10 ;  /* 0x000000102f257836 */ /* 0x000fe40000000000 */
[----:B------:R-:W-:-:S07]  /*47c0*/  IMAD.MOV.U32 R18, RZ, RZ, R39 ;  /* 0x000000ffff127224 */ /* 0x000fce00078e0027 */
[----:B------:R-:W-:Y:S05]  /*47d0*/  WARPSYNC.COLLECTIVE R19, `(.L_x_429) ;  /* 0x0000000013087348 */ /* 0x000fea0003c00000 */
[----:B------:R0:W1:Y:S02]  /*47e0*/  SHFL.DOWN P2, R20, R18, R17, R16 ;  /* 0x0800001112147389 */ /* 0x0000640000040010 */
[----:B01----:R-:W-:Y:S05]  /*47f0*/  ENDCOLLECTIVE ;  /* 0x000000000000791b */ /* 0x003fea0003800000 */
.L_x_429:
        /* <DEDUP_REMOVED lines=8> */
.L_x_430:
[----:B------:R-:W-:Y:S01]  /*4880*/  IMAD.MOV.U32 R17, RZ, RZ, 0x10 ;  /* 0x00000010ff117424 */ /* 0x000fe200078e00ff */
[----:B------:R-:W-:Y:S02]  /*4890*/  SEL R20, R20, RZ, !P0 ;  /* 0x000000ff14147207 */ /* 0x000fe40004000000 */
[----:B------:R-:W-:-:S03]  /*48a0*/  ISETP.NE.AND P0, PT, R40, 0x65, PT ;  /* 0x000000652800780c */ /* 0x000fc60003f05270 */
[----:B------:R-:W-:-:S04]  /*48b0*/  IMAD.IADD R41, R51, 0x1, R20 ;  /* 0x0000000133297824 */ /* 0x000fc800078e0214 */
[----:B------:R-:W-:-:S07]  /*48c0*/  IMAD.MOV.U32 R18, RZ, RZ, R41 ;  /* 0x000000ffff127224 */ /* 0x000fce00078e0029 */
[----:B------:R-:W-:Y:S05]  /*48d0*/  WARPSYNC.COLLECTIVE R19, `(.L_x_431) ;  /* 0x0000000013087348 */ /* 0x000fea0003c00000 */
[----:B------:R0:W1:Y:S02]  /*48e0*/  SHFL.DOWN P2, R20, R18, R17, R16 ;  /* 0x0800001112147389 */ /* 0x0000640000040010 */
[----:B01----:R-:W-:Y:S05]  /*48f0*/  ENDCOLLECTIVE ;  /* 0x000000000000791b */ /* 0x003fea0003800000 */
.L_x_431:
[----:B------:R-:W-:Y:S05]  /*4900*/  WARPSYNC.COLLECTIVE R19, `(.L_x_432) ;  /* 0x0000000013087348 */ /* 0x000fea0003c00000 */
[----:B------:R-:W-:Y:S01]  /*4910*/  VOTE.ALL P0, P0 ;  /* 0x0000000000ff7806 */ /* 0x000fe20000000000 */
[----:B------:R-:W-:-:S12]  /*4920*/  ENDCOLLECTIVE ;  /* 0x000000000000791b */ /* 0x000fd80003800000 */
.L_x_432:
[----:B------:R-:W-:-:S04]  /*4930*/  ISETP.GT.AND P2, PT, R37, R16, PT ;  /* 0x000000102500720c */ /* 0x000fc80003f44270 */
[----:B------:R-:W-:-:S05]  /*4940*/  SEL R20, R20, RZ, !P2 ;  /* 0x000000ff14147207 */ /* 0x000fca0005000000 */
[----:B------:R-:W-:Y:S01]  /*4950*/  IMAD.IADD R39, R41, 0x1, R20 ;  /* 0x0000000129277824 */ /* 0x000fe200078e0214 */
[----:B------:R-:W-:Y:S06]  /*4960*/  BRA `(.L_x_433) ;  /* 0xffffffc800947947 */ /* 0x000fec000383ffff */
.L_x_398:
[----:B------:R-:W-:Y:S01]  /*4970*/  BSSY B1, `(.L_x_434) ;  /* 0x0000006000017945 */ /* 0x000fe20003800000 */
[----:B------:R-:W-:Y:S01]  /*4980*/  PLOP3.LUT P0, PT, P0, PT, PT, 0x8, 0x80 ;  /* 0x000000000080781c */ /* 0x000fe2000070e170 */
[----:B------:R-:W-:-:S12]  /*4990*/  IMAD.MOV.U32 R19, RZ, RZ, -0x1 ;  /* 0xffffffffff137424 */ /* 0x000fd800078e00ff */
[----:B------:R-:W-:Y:S05]  /*49a0*/  WARPSYNC.COLLECTIVE R19, `(.L_x_435) ;  /* 0x0000000013087348 */ /* 0x000fea0003c00000 */
[----:B------:R-:W-:Y:S01]  /*49b0*/  VOTE.ANY P0, P0 ;  /* 0x0000000000ff7806 */ /* 0x000fe20000000100 */
[----:B------:R-:W-:-:S12]  /*49c0*/  ENDCOLLECTIVE ;  /* 0x000000000000791b */ /* 0x000fd80003800000 */
.L_x_435:
[----:B------:R-:W-:Y:S05]  /*49d0*/  BSYNC B1 ;  /* 0x0000000000017941 */ /* 0x000fea0003800000 */
.L_x_434:
[----:B------:R-:W-:Y:S05]  /*49e0*/  BRA `(.L_x_436) ;  /* 0xffffffc800a47947 */ /* 0x000fea000383ffff */
.L_x_400:
[----:B------:R-:W-:Y:S01]  /*49f0*/  BSSY B1, `(.L_x_437) ;  /* 0x0000006000017945 */ /* 0x000fe20003800000 */
[----:B------:R-:W-:Y:S01]  /*4a00*/  PLOP3.LUT P0, PT, P0, PT, PT, 0x8, 0x80 ;  /* 0x000000000080781c */ /* 0x000fe2000070e170 */
[----:B------:R-:W-:-:S12]  /*4a10*/  IMAD.MOV.U32 R19, RZ, RZ, -0x1 ;  /* 0xffffffffff137424 */ /* 0x000fd800078e00ff */
[----:B------:R-:W-:Y:S05]  /*4a20*/  WARPSYNC.COLLECTIVE R19, `(.L_x_438) ;  /* 0x0000000013087348 */ /* 0x000fea0003c00000 */
[----:B------:R-:W-:Y:S01]  /*4a30*/  VOTE.ANY P0, P0 ;  /* 0x0000000000ff7806 */ /* 0x000fe20000000100 */
[----:B------:R-:W-:-:S12]  /*4a40*/  ENDCOLLECTIVE ;  /* 0x000000000000791b */ /* 0x000fd80003800000 */
.L_x_438:
[----:B------:R-:W-:Y:S05]  /*4a50*/  BSYNC B1 ;  /* 0x0000000000017941 */ /* 0x000fea0003800000 */
.L_x_437:
[----:B------:R-:W-:Y:S05]  /*4a60*/  BRA `(.L_x_439) ;  /* 0xffffffc800f87947 */ /* 0x000fea000383ffff */
.L_x_402:
[----:B------:R-:W-:Y:S01]  /*4a70*/  BSSY B1, `(.L_x_440) ;  /* 0x0000006000017945 */ /* 0x000fe20003800000 */
[----:B------:R-:W-:Y:S01]  /*4a80*/  PLOP3.LUT P0, PT, P0, PT, PT, 0x8, 0x80 ;  /* 0x000000000080781c */ /* 0x000fe2000070e170 */
[----:B------:R-:W-:-:S12]  /*4a90*/  IMAD.MOV.U32 R19, RZ, RZ, -0x1 ;  /* 0xffffffffff137424 */ /* 0x000fd800078e00ff */
[----:B------:R-:W-:Y:S05]  /*4aa0*/  WARPSYNC.COLLECTIVE R19, `(.L_x_441) ;  /* 0x0000000013087348 */ /* 0x000fea0003c00000 */
[----:B------:R-:W-:Y:S01]  /*4ab0*/  VOTE.ANY R19, PT, P0 ;  /* 0x0000000000137806 */ /* 0x000fe200000e0100 */
[----:B------:R-:W-:Y:S06]  /*4ac0*/  ENDCOLLECTIVE ;  /* 0x000000000000791b */ /* 0x000fec0003800000 */
.L_x_441:
[----:B------:R-:W-:Y:S05]  /*4ad0*/  BSYNC B1 ;  /* 0x0000000000017941 */ /* 0x000fea0003800000 */
.L_x_440:
[----:B------:R-:W-:Y:S01]  /*4ae0*/  LOP3.LUT R19, R19, 0x80000000, R48, 0xec, !PT ;  /* 0x8000000013137812 */ /* 0x000fe200078eec30 */
[----:B------:R-:W-:Y:S02]  /*4af0*/  IMAD.MOV.U32 R18, RZ, RZ, R41 ;  /* 0x000000ffff127224 */ /* 0x000fe400078e0029 */
[----:B------:R-:W-:Y:S02]  /*4b00*/  IMAD.MOV.U32 R17, RZ, RZ, 0x1 ;  /* 0x00000001ff117424 */ /* 0x000fe400078e00ff */
[----:B------:R-:W-:Y:S02]  /*4b10*/  VIADD R16, R19, 0xffffffff ;  /* 0xffffffff13107836 */ /* 0x000fe40000000000 */
[----:B------:R-:W-:-:S03]  /*4b20*/  VIADD R21, R21, 0xffffffe0 ;  /* 0xffffffe015157836 */ /* 0x000fc60000000000 */
[----:B------:R-:W-:Y:S01]  /*4b30*/  LOP3.LUT R50, R19, R16, RZ, 0xc, !PT ;  /* 0x0000001013327212 */ /* 0x000fe200078e0cff */
[----:B------:R-:W-:-:S03]  /*4b40*/  IMAD.MOV.U32 R19, RZ, RZ, -0x1 ;  /* 0xffffffffff137424 */ /* 0x000fc600078e00ff */
[----:B------:R0:W1:Y:S04]  /*4b50*/  POPC R16, R50 ;  /* 0x0000003200107309 */ /* 0x0000680000000000 */
[----:B01----:R-:W-:Y:S05]  /*4b60*/  WARPSYNC.COLLECTIVE R19, `(.L_x_442) ;  /* 0x0000000013087348 */ /* 0x003fea0003c00000 */
[----:B-1----:R1:W2:Y:S02]  /*4b70*/  SHFL.DOWN P2, R20, R18, R17, R16 ;  /* 0x0800001112147389 */ /* 0x0022a40000040010 */
[----:B012---:R-:W-:Y:S05]  /*4b80*/  ENDCOLLECTIVE ;  /* 0x000000000000791b */ /* 0x007fea0003800000 */
.L_x_442:
[----:B------:R-:W-:Y:S01]  /*4b90*/  ISETP.GE.AND P0, PT, R47, R16, PT ;  /* 0x000000102f00720c */ /* 0x000fe20003f06270 */
[----:B------:R-:W-:-:S03]  /*4ba0*/  IMAD.MOV.U32 R17, RZ, RZ, 0x2 ;  /* 0x00000002ff117424 */ /* 0x000fc600078e00ff */
[----:B------:R-:W-:Y:S02]  /*4bb0*/  SEL R20, R20, RZ, !P0 ;  /* 0x000000ff14147207 */ /* 0x000fe40004000000 */
[----:B------:R-:W-:-:S03]  /*4bc0*/  ISETP.GT.AND P0, PT, R22, R16, PT ;  /* 0x000000101600720c */ /* 0x000fc60003f04270 */
[----:B------:R-:W-:-:S04]  /*4bd0*/  IMAD.IADD R51, R20, 0x1, R41 ;  /* 0x0000000114337824 */ /* 0x000fc800078e0229 */
[----:B------:R-:W-:-:S07]  /*4be0*/  IMAD.MOV.U32 R18, RZ, RZ, R51 ;  /* 0x000000ffff127224 */ /* 0x000fce00078e0033 */
[----:B------:R-:W-:Y:S05]  /*4bf0*/  WARPSYNC.COLLECTIVE R19, `(.L_x_443) ;  /* 0x0000000013087348 */ /* 0x000fea0003c00000 */
[----:B------:R0:W1:Y:S02]  /*4c00*/  SHFL.DOWN P2, R20, R18, R17, R16 ;  /* 0x0800001112147389 */ /* 0x0000640000040010 */
[----:B01----:R-:W-:Y:S05]  /*4c10*/  ENDCOLLECTIVE ;  /* 0x000000000000791b */ /* 0x003fea0003800000 */
.L_x_443:
        /* <DEDUP_REMOVED lines=8> */
.L_x_444:
        /* <DEDUP_REMOVED lines=8> */
.L_x_445:
        /* <DEDUP_REMOVED lines=8> */
.L_x_446:
[----:B------:R-:W-:Y:S05]  /*4da0*/  WARPSYNC.COLLECTIVE R19, `(.L_x_447) ;  /* 0x0000000013087348 */ /* 0x000fea0003c00000 */
[----:B------:R-:W-:Y:S01]  /*4db0*/  VOTE.ALL P0, P0 ;  /* 0x0000000000ff7806 */ /* 0x000fe20000000000 */
[----:B------:R-:W-:-:S12]  /*4dc0*/  ENDCOLLECTIVE ;  /* 0x000000000000791b */ /* 0x000fd80003800000 */
.L_x_447:
[----:B------:R-:W-:-:S04]  /*4dd0*/  ISETP.GT.AND P2, PT, R37, R16, PT ;  /* 0x000000102500720c */ /* 0x000fc80003f44270 */
[----:B------:R-:W-:-:S04]  /*4de0*/  SEL R20, R20, RZ, !P2 ;  /* 0x000000ff14147207 */ /* 0x000fc80005000000 */
[----:B------:R-:W-:Y:S01]  /*4df0*/  IADD3 R39, PT, PT, R50, R20, R39 ;  /* 0x0000001432277210 */ /* 0x000fe20007ffe027 */
[----:B------:R-:W-:Y:S06]  /*4e00*/  BRA `(.L_x_448) ;  /* 0xffffffc800907947 */ /* 0x000fec000383ffff */
.L_x_407:
[----:B------:R-:W-:Y:S01]  /*4e10*/  BSSY B0, `(.L_x_449) ;  /* 0x0000006000007945 */ /* 0x000fe20003800000 */
[----:B------:R-:W-:Y:S01]  /*4e20*/  PLOP3.LUT P0, PT, P0, PT, PT, 0x8, 0x80 ;  /* 0x000000000080781c */ /* 0x000fe2000070e170 */
[----:B------:R-:W-:-:S12]  /*4e30*/  IMAD.MOV.U32 R19, RZ, RZ, -0x1 ;  /* 0xffffffffff137424 */ /* 0x000fd800078e00ff */
[----:B------:R-:W-:Y:S05]  /*4e40*/  WARPSYNC.COLLECTIVE R19, `(.L_x_450) ;  /* 0x0000000013087348 */ /* 0x000fea0003c00000 */
[----:B------:R-:W-:Y:S01]  /*4e50*/  VOTE.ANY P0, P0 ;  /* 0x0000000000ff7806 */ /* 0x000fe20000000100 */
[----:B------:R-:W-:-:S12]  /*4e60*/  ENDCOLLECTIVE ;  /* 0x000000000000791b */ /* 0x000fd80003800000 */
.L_x_450:
[----:B------:R-:W-:Y:S05]  /*4e70*/  BSYNC B0 ;  /* 0x0000000000007941 */ /* 0x000fea0003800000 */
.L_x_449:
[----:B------:R-:W-:Y:S05]  /*4e80*/  BRA `(.L_x_451) ;  /* 0xffffffe000a87947 */ /* 0x000fea000383ffff */
.L_x_409:
[----:B------:R-:W-:Y:S01]  /*4e90*/  BSSY B0, `(.L_x_452) ;  /* 0x0000006000007945 */ /* 0x000fe20003800000 */
[----:B------:R-:W-:Y:S01]  /*4ea0*/  PLOP3.LUT P0, PT, P0, PT, PT, 0x8, 0x80 ;  /* 0x000000000080781c */ /* 0x000fe2000070e170 */
[----:B------:R-:W-:-:S12]  /*4eb0*/  IMAD.MOV.U32 R19, RZ, RZ, -0x1 ;  /* 0xffffffffff137424 */ /* 0x000fd800078e00ff */
[----:B------:R-:W-:Y:S05]  /*4ec0*/  WARPSYNC.COLLECTIVE R19, `(.L_x_453) ;  /* 0x0000000013087348 */ /* 0x000fea0003c00000 */
[----:B------:R-:W-:Y:S01]  /*4ed0*/  VOTE.ANY P0, P0 ;  /* 0x0000000000ff7806 */ /* 0x000fe20000000100 */
[----:B------:R-:W-:-:S12]  /*4ee0*/  ENDCOLLECTIVE ;  /* 0x000000000000791b */ /* 0x000fd80003800000 */
.L_x_453:
[----:B------:R-:W-:Y:S05]  /*4ef0*/  BSYNC B0 ;  /* 0x0000000000007941 */ /* 0x000fea0003800000 */
.L_x_452:
[----:B------:R-:W-:Y:S05]  /*4f00*/  BRA `(.L_x_454) ;  /* 0xffffffe000fc7947 */ /* 0x000fea000383ffff */
.L_x_411:
[----:B------:R-:W0:Y:S01]  /*4f10*/  S2R R53, SR_GEMASK ;  /* 0x0000000000357919 */ /* 0x000e220000003c00 */
[----:B------:R-:W-:Y:S01]  /*4f20*/  BSSY B0, `(.L_x_455) ;  /* 0x0000006000007945 */ /* 0x000fe20003800000 */
[----:B------:R-:W-:Y:S01]  /*4f30*/  PLOP3.LUT P0, PT, P0, PT, PT, 0x8, 0x80 ;  /* 0x000000000080781c */ /* 0x000fe2000070e170 */
[----:B------:R-:W-:-:S12]  /*4f40*/  IMAD.MOV.U32 R19, RZ, RZ, -0x1 ;  /* 0xffffffffff137424 */ /* 0x000fd800078e00ff */
[----:B0-----:R-:W-:Y:S05]  /*4f50*/  WARPSYNC.COLLECTIVE R19, `(.L_x_456) ;  /* 0x0000000013087348 */ /* 0x001fea0003c00000 */
[----:B------:R-:W-:Y:S01]  /*4f60*/  VOTE.ANY R19, PT, P0 ;  /* 0x0000000000137806 */ /* 0x000fe200000e0100 */
[----:B0-----:R-:W-:Y:S06]  /*4f70*/  ENDCOLLECTIVE ;  /* 0x000000000000791b */ /* 0x001fec0003800000 */
.L_x_456:
[----:B------:R-:W-:Y:S05]  /*4f80*/  BSYNC B0 ;  /* 0x0000000000007941 */ /* 0x000fea0003800000 */
.L_x_455:
[----:B------:R-:W-:Y:S01]  /*4f90*/  LOP3.LUT R19, R19, 0x80000000, R53, 0xec, !PT ;  /* 0x8000000013137812 */ /* 0x000fe200078eec35 */
[----:B------:R-:W-:Y:S02]  /*4fa0*/  IMAD.MOV.U32 R18, RZ, RZ, R25 ;  /* 0x000000ffff127224 */ /* 0x000fe400078e0019 */
[----:B------:R-:W-:Y:S02]  /*4fb0*/  IMAD.MOV.U32 R17, RZ, RZ, 0x1 ;  /* 0x00000001ff117424 */ /* 0x000fe400078e00ff */
[----:B------:R-:W-:-:S05]  /*4fc0*/  VIADD R16, R19, 0xffffffff ;  /* 0xffffffff13107836 */ /* 0x000fca0000000000 */
[----:B------:R-:W-:Y:S01]  /*4fd0*/  LOP3.LUT R44, R19, R16, RZ, 0xc, !PT ;  /* 0x00000010132c7212 */ /* 0x000fe200078e0cff */
[----:B------:R-:W-:-:S05]  /*4fe0*/  IMAD.MOV.U32 R19, RZ, RZ, -0x1 ;  /* 0xffffffffff137424 */ /* 0x000fca00078e00ff */
[----:B------:R-:W0:Y:S02]  /*4ff0*/  POPC R44, R44 ;  /* 0x0000002c002c7309 */ /* 0x000e240000000000 */
[----:B0-----:R-:W-:Y:S01]  /*5000*/  IMAD.MOV.U32 R16, RZ, RZ, R44 ;  /* 0x000000ffff107224 */ /* 0x001fe200078e002c */
[----:B------:R-:W-:-:S13]  /*5010*/  ISETP.GE.AND P0, PT, R36, R44, PT ;  /* 0x0000002c2400720c */ /* 0x000fda0003f06270 */
[----:B------:R-:W-:Y:S05]  /*5020*/  WARPSYNC.COLLECTIVE R19, `(.L_x_457) ;  /* 0x0000000013087348 */ /* 0x000fea0003c00000 */
[----:B------:R0:W1:Y:S02]  /*5030*/  SHFL.DOWN P2, R20, R18, R17, R16 ;  /* 0x0800001112147389 */ /* 0x0000640000040010 */
[----:B01----:R-:W-:Y:S05]  /*5040*/  ENDCOLLECTIVE ;  /* 0x000000000000791b */ /* 0x003fea0003800000 */
.L_x_457:
[----:B------:R-:W-:Y:S01]  /*5050*/  IMAD.MOV.U32 R17, RZ, RZ, 0x2 ;  /* 0x00000002ff117424 */ /* 0x000fe200078e00ff */
[----:B------:R-:W-:-:S05]  /*5060*/  SEL R20, R20, RZ, !P0 ;  /* 0x000000ff14147207 */ /* 0x000fca0004000000 */
[----:B------:R-:W-:Y:S02]  /*5070*/  IMAD.IADD R35, R20, 0x1, R25 ;  /* 0x0000000114237824 */ /* 0x000fe400078e0219 */
[----:B------:R-:W-:Y:S02]  /*5080*/  VIADD R25, R36, 0x2 ;  /* 0x0000000224197836 */ /* 0x000fe40000000000 */
[----:B------:R-:W-:-:S03]  /*5090*/  IMAD.MOV.U32 R18, RZ, RZ, R35 ;  /* 0x000000ffff127224 */ /* 0x000fc600078e0023 */
[----:B------:R-:W-:Y:S01]  /*50a0*/  ISETP.GT.AND P0, PT, R25, R44, PT ;  /* 0x0000002c1900720c */ /* 0x000fe20003f04270 */
[----:B------:R-:W-:-:S12]  /*50b0*/  VIADD R25, R36, 0x4 ;  /* 0x0000000424197836 */ /* 0x000fd80000000000 */
[----:B------:R-:W-:Y:S05]  /*50c0*/  WARPSYNC.COLLECTIVE R19, `(.L_x_458) ;  /* 0x0000000013087348 */ /* 0x000fea0003c00000 */
[----:B------:R0:W1:Y:S02]  /*50d0*/  SHFL.DOWN P2, R20, R18, R17, R16 ;  /* 0x0800001112147389 */ /* 0x0000640000040010 */
[----:B01----:R-:W-:Y:S05]  /*50e0*/  ENDCOLLECTIVE ;  /* 0x000000000000791b */ /* 0x003fea0003800000 */
.L_x_458:
        /* <DEDUP_REMOVED lines=9> */
.L_x_459:
        /* <DEDUP_REMOVED lines=8> */
.L_x_460:
[----:B------:R-:W-:Y:S01]  /*5200*/  IMAD.MOV.U32 R17, RZ, RZ, 0x10 ;  /* 0x00000010ff117424 */ /* 0x000fe200078e00ff */
[----:B------:R-:W-:Y:S02]  /*5210*/  SEL R20, R20, RZ, !P0 ;  /* 0x000000ff14147207 */ /* 0x000fe40004000000 */
[----:B------:R-:W-:-:S03]  /*5220*/  ISETP.NE.AND P0, PT, R24, 0x65, PT ;  /* 0x000000651800780c */ /* 0x000fc60003f05270 */
[----:B------:R-:W-:Y:S02]  /*5230*/  IMAD.IADD R26, R25, 0x1, R20 ;  /* 0x00000001191a7824 */ /* 0x000fe400078e0214 */
[----:B------:R-:W-:Y:S02]  /*5240*/  VIADD R25, R36, 0x10 ;  /* 0x0000001024197836 */ /* 0x000fe40000000000 */
[----:B------:R-:W-:-:S03]  /*5250*/  IMAD.MOV.U32 R18, RZ, RZ, R26 ;  /* 0x000000ffff127224 */ /* 0x000fc600078e001a */
[----:B------:R-:W-:-:S13]  /*5260*/  ISETP.GT.AND P3, PT, R25, R44, PT ;  /* 0x0000002c1900720c */ /* 0x000fda0003f64270 */
[----:B------:R-:W-:Y:S05]  /*5270*/  WARPSYNC.COLLECTIVE R19, `(.L_x_461) ;  /* 0x0000000013087348 */ /* 0x000fea0003c00000 */
[----:B------:R0:W1:Y:S02]  /*5280*/  SHFL.DOWN P2, R20, R18, R17, R16 ;  /* 0x0800001112147389 */ /* 0x0000640000040010 */
[----:B01----:R-:W-:Y:S05]  /*5290*/  ENDCOLLECTIVE ;  /* 0x000000000000791b */ /* 0x003fea0003800000 */
.L_x_461:
[----:B------:R-:W-:Y:S05]  /*52a0*/  WARPSYNC.COLLECTIVE R19, `(.L_x_462) ;  /* 0x0000000013087348 */ /* 0x000fea0003c00000 */
[----:B------:R-:W-:Y:S01]  /*52b0*/  VOTE.ALL P0, P0 ;  /* 0x0000000000ff7806 */ /* 0x000fe20000000000 */
[----:B------:R-:W-:-:S12]  /*52c0*/  ENDCOLLECTIVE ;  /* 0x000000000000791b */ /* 0x000fd80003800000 */
.L_x_462:
[----:B------:R-:W0:Y:S01]  /*52d0*/  LDC.64 R16, c[0x0][0x390] ;  /* 0x0000e400ff107b82 */ /* 0x000e220000000a00 */
[----:B------:R-:W-:-:S05]  /*52e0*/  SEL R25, R20, RZ, !P3 ;  /* 0x000000ff14197207 */ /* 0x000fca0005800000 */
[----:B------:R-:W-:Y:S01]  /*52f0*/  IMAD.IADD R26, R26, 0x1, R25 ;  /* 0x000000011a1a7824 */ /* 0x000fe200078e0219 */
[----:B0-----:R-:W-:-:S05]  /*5300*/  IADD3 R35, P2, PT, R16, 0x100, RZ ;  /* 0x0000010010237810 */ /* 0x001fca0007f5e0ff */
[----:B------:R-:W-:Y:S01]  /*5310*/  IMAD.X R39, RZ, RZ, R17, P2 ;  /* 0x000000ffff277224 */ /* 0x000fe200010e0611 */
[----:B------:R-:W-:Y:S07]  /*5320*/  BRA `(.L_x_463) ;  /* 0xffffffe000907947 */ /* 0x000fee000383ffff */
.L_x_413:
[----:B------:R-:W-:Y:S01]  /*5330*/  BSSY B0, `(.L_x_464) ;  /* 0x0000006000007945 */ /* 0x000fe20003800000 */
[----:B------:R-:W-:Y:S01]  /*5340*/  PLOP3.LUT P0, PT, P0, PT, PT, 0x8, 0x80 ;  /* 0x000000000080781c */ /* 0x000fe2000070e170 */
[----:B------:R-:W-:-:S12]  /*5350*/  IMAD.MOV.U32 R19, RZ, RZ, -0x1 ;  /* 0xffffffffff137424 */ /* 0x000fd800078e00ff */
[----:B------:R-:W-:Y:S05]  /*5360*/  WARPSYNC.COLLECTIVE R19, `(.L_x_465) ;  /* 0x0000000013087348 */ /* 0x000fea0003c00000 */
[----:B------:R-:W-:Y:S01]  /*5370*/  VOTE.ANY P0, P0 ;  /* 0x0000000000ff7806 */ /* 0x000fe20000000100 */
[----:B------:R-:W-:-:S12]  /*5380*/  ENDCOLLECTIVE ;  /* 0x000000000000791b */ /* 0x000fd80003800000 */
.L_x_465:
[----:B------:R-:W-:Y:S05]  /*5390*/  BSYNC B0 ;  /* 0x0000000000007941 */ /* 0x000fea0003800000 */
.L_x_464:
[----:B------:R-:W-:Y:S05]  /*53a0*/  BRA `(.L_x_466) ;  /* 0xffffffe000a07947 */ /* 0x000fea000383ffff */
.L_x_415:
[----:B------:R-:W-:Y:S01]  /*53b0*/  BSSY B0, `(.L_x_467) ;  /* 0x0000006000007945 */ /* 0x000fe20003800000 */
[----:B------:R-:W-:Y:S01]  /*53c0*/  PLOP3.LUT P0, PT, P0, PT, PT, 0x8, 0x80 ;  /* 0x000000000080781c */ /* 0x000fe2000070e170 */
[----:B------:R-:W-:-:S12]  /*53d0*/  IMAD.MOV.U32 R19, RZ, RZ, -0x1 ;  /* 0xffffffffff137424 */ /* 0x000fd800078e00ff */
[----:B------:R-:W-:Y:S05]  /*53e0*/  WARPSYNC.COLLECTIVE R19, `(.L_x_468) ;  /* 0x0000000013087348 */ /* 0x000fea0003c00000 */
[----:B------:R-:W-:Y:S01]  /*53f0*/  VOTE.ANY P0, P0 ;  /* 0x0000000000ff7806 */ /* 0x000fe20000000100 */
[----:B------:R-:W-:-:S12]  /*5400*/  ENDCOLLECTIVE ;  /* 0x000000000000791b */ /* 0x000fd80003800000 */
.L_x_468:
[----:B------:R-:W-:Y:S05]  /*5410*/  BSYNC B0 ;  /* 0x0000000000007941 */ /* 0x000fea0003800000 */
.L_x_467:
[----:B------:R-:W-:Y:S05]  /*5420*/  BRA `(.L_x_469) ;  /* 0xffffffe000f47947 */ /* 0x000fea000383ffff */
.L_x_417:
[----:B------:R-:W-:Y:S01]  /*5430*/  BSSY B0, `(.L_x_470) ;  /* 0x0000006000007945 */ /* 0x000fe20003800000 */
[----:B------:R-:W-:Y:S01]  /*5440*/  PLOP3.LUT P0, PT, P0, PT, PT, 0x8, 0x80 ;  /* 0x000000000080781c */ /* 0x000fe2000070e170 */
[----:B------:R-:W-:-:S12]  /*5450*/  IMAD.MOV.U32 R19, RZ, RZ, -0x1 ;  /* 0xffffffffff137424 */ /* 0x000fd800078e00ff */
[----:B------:R-:W-:Y:S05]  /*5460*/  WARPSYNC.COLLECTIVE R19, `(.L_x_471) ;  /* 0x0000000013087348 */ /* 0x000fea0003c00000 */
[----:B------:R-:W-:Y:S01]  /*5470*/  VOTE.ANY R19, PT, P0 ;  /* 0x0000000000137806 */ /* 0x000fe200000e0100 */
[----:B------:R-:W-:Y:S06]  /*5480*/  ENDCOLLECTIVE ;  /* 0x000000000000791b */ /* 0x000fec0003800000 */
.L_x_471:
[----:B------:R-:W-:Y:S05]  /*5490*/  BSYNC B0 ;  /* 0x0000000000007941 */ /* 0x000fea0003800000 */
.L_x_470:
[----:B------:R-:W-:Y:S01]  /*54a0*/  LOP3.LUT R19, R19, 0x80000000, R53, 0xec, !PT ;  /* 0x8000000013137812 */ /* 0x000fe200078eec35 */
[----:B------:R-:W-:Y:S02]  /*54b0*/  IMAD.MOV.U32 R18, RZ, RZ, R25 ;  /* 0x000000ffff127224 */ /* 0x000fe400078e0019 */
[----:B------:R-:W-:Y:S02]  /*54c0*/  IMAD.MOV.U32 R17, RZ, RZ, 0x1 ;  /* 0x00000001ff117424 */ /* 0x000fe400078e00ff */
[----:B------:R-:W-:Y:S02]  /*54d0*/  VIADD R16, R19, 0xffffffff ;  /* 0xffffffff13107836 */ /* 0x000fe40000000000 */
[----:B------:R-:W-:-:S03]  /*54e0*/  VIADD R21, R21, 0xffffffe0 ;  /* 0xffffffe015157836 */ /* 0x000fc60000000000 */
[----:B------:R-:W-:Y:S01]  /*54f0*/  LOP3.LUT R16, R19, R16, RZ, 0xc, !PT ;  /* 0x0000001013107212 */ /* 0x000fe200078e0cff */
[----:B------:R-:W-:-:S05]  /*5500*/  IMAD.MOV.U32 R19, RZ, RZ, -0x1 ;  /* 0xffffffffff137424 */ /* 0x000fca00078e00ff */
[----:B------:R-:W0:Y:S02]  /*5510*/  POPC R16, R16 ;  /* 0x0000001000107309 */ /* 0x000e240000000000 */
[----:B0-----:R-:W-:Y:S05]  /*5520*/  WARPSYNC.COLLECTIVE R19, `(.L_x_472) ;  /* 0x0000000013087348 */ /* 0x001fea0003c00000 */
[----:B0-----:R0:W1:Y:S02]  /*5530*/  SHFL.DOWN P2, R20, R18, R17, R16 ;  /* 0x0800001112147389 */ /* 0x0010640000040010 */
[----:B01----:R-:W-:Y:S05]  /*5540*/  ENDCOLLECTIVE ;  /* 0x000000000000791b */ /* 0x003fea0003800000 */
.L_x_472:
[----:B------:R-:W-:Y:S01]  /*5550*/  ISETP.GE.AND P0, PT, R36, R16, PT ;  /* 0x000000102400720c */ /* 0x000fe20003f06270 */
[----:B------:R-:W-:-:S03]  /*5560*/  IMAD.MOV.U32 R17, RZ, RZ, 0x2 ;  /* 0x00000002ff117424 */ /* 0x000fc600078e00ff */
[----:B------:R-:W-:-:S05]  /*5570*/  SEL R20, R20, RZ, !P0 ;  /* 0x000000ff14147207 */ /* 0x000fca0004000000 */
[----:B------:R-:W-:Y:S02]  /*5580*/  IMAD.IADD R25, R20, 0x1, R25 ;  /* 0x0000000114197824 */ /* 0x000fe400078e0219 */
[----:B------:R-:W-:Y:S02]  /*5590*/  VIADD R20, R36, 0x2 ;  /* 0x0000000224147836 */ /* 0x000fe40000000000 */
[----:B------:R-:W-:-:S03]  /*55a0*/  IMAD.MOV.U32 R18, RZ, RZ, R25 ;  /* 0x000000ffff127224 */ /* 0x000fc600078e0019 */
[----:B------:R-:W-:-:S13]  /*55b0*/  ISETP.GT.AND P0, PT, R20, R16, PT ;  /* 0x000000101400720c */ /* 0x000fda0003f04270 */
[----:B------:R-:W-:Y:S05]  /*55c0*/  WARPSYNC.COLLECTIVE R19, `(.L_x_473) ;  /* 0x0000000013087348 */ /* 0x000fea0003c00000 */
[----:B------:R0:W1:Y:S02]  /*55d0*/  SHFL.DOWN P2, R20, R18, R17, R16 ;  /* 0x0800001112147389 */ /* 0x0000640000040010 */
[----:B01----:R-:W-:Y:S05]  /*55e0*/  ENDCOLLECTIVE ;  /* 0x000000000000791b */ /* 0x003fea0003800000 */
.L_x_473:
[----:B------:R-:W-:Y:S01]  /*55f0*/  IMAD.MOV.U32 R17, RZ, RZ, 0x4 ;  /* 0x00000004ff117424 */ /* 0x000fe200078e00ff */
        /* <DEDUP_REMOVED lines=8> */
.L_x_474:
        /* <DEDUP_REMOVED lines=9> */
.L_x_475:
[----:B------:R-:W-:Y:S01]  /*5710*/  IMAD.MOV.U32 R17, RZ, RZ, 0x10 ;  /* 0x00000010ff117424 */ /* 0x000fe200078e00ff */
[----:B------:R-:W-:-:S05]  /*5720*/  SEL R20, R20, RZ, !P0 ;  /* 0x000000ff14147207 */ /* 0x000fca0004000000 */
[----:B------:R-:W-:-:S04]  /*5730*/  IMAD.IADD R25, R25, 0x1, R20 ;  /* 0x0000000119197824 */ /* 0x000fc800078e0214 */
[----:B------:R-:W-:-:S07]  /*5740*/  IMAD.MOV.U32 R18, RZ, RZ, R25 ;  /* 0x000000ffff127224 */ /* 0x000fce00078e0019 */
[----:B------:R-:W-:Y:S05]  /*5750*/  WARPSYNC.COLLECTIVE R19, `(.L_x_476) ;  /* 0x0000000013087348 */ /* 0x000fea0003c00000 */
[----:B------:R0:W1:Y:S02]  /*5760*/  SHFL.DOWN P2, R20, R18, R17, R16 ;  /* 0x0800001112147389 */ /* 0x0000640000040010 */
[----:B01----:R-:W-:Y:S05]  /*5770*/  ENDCOLLECTIVE ;  /* 0x000000000000791b */ /* 0x003fea0003800000 */
.L_x_476:
[----:B------:R-:W-:-:S05]  /*5780*/  VIADD R17, R36, 0x10 ;  /* 0x0000001024117836 */ /* 0x000fca0000000000 */
[----:B------:R-:W-:-:S04]  /*5790*/  ISETP.GT.AND P0, PT, R17, R16, PT ;  /* 0x000000101100720c */ /* 0x000fc80003f04270 */
[----:B------:R-:W-:Y:S02]  /*57a0*/  SEL R20, R20, RZ, !P0 ;  /* 0x000000ff14147207 */ /* 0x000fe40004000000 */
[----:B------:R-:W-:Y:S02]  /*57b0*/  ISETP.NE.AND P0, PT, R24, 0x65, PT ;  /* 0x000000651800780c */ /* 0x000fe40003f05270 */
[----:B------:R-:W-:-:S11]  /*57c0*/  IADD3 R26, PT, PT, R25, R20, R26 ;  /* 0x00000014191a7210 */ /* 0x000fd60007ffe01a */
[----:B------:R-:W-:Y:S05]  /*57d0*/  WARPSYNC.COLLECTIVE R19, `(.L_x_477) ;  /* 0x0000000013087348 */ /* 0x000fea0003c00000 */
[----:B------:R-:W-:Y:S01]  /*57e0*/  VOTE.ALL P0, P0 ;  /* 0x0000000000ff7806 */ /* 0x000fe20000000000 */
[----:B------:R-:W-:-:S12]  /*57f0*/  ENDCOLLECTIVE ;  /* 0x000000000000791b */ /* 0x000fd80003800000 */
.L_x_477:
[----:B------:R-:W-:Y:S05]  /*5800*/  BRA `(.L_x_478) ;  /* 0xffffffe0008c7947 */ /* 0x000fea000383ffff */
.L_x_479:
        /* <DEDUP_REMOVED lines=15> */
.L_x_503:


//--------------------- .text._ZN3cub18CUB_300001_SM_10006detail4scan20DeviceScanInitKernelINS0_13ScanTileStateIiLb1EEEEEvT_i --------------------------
	.section	.text._ZN3cub18CUB_300001_SM_10006detail4scan20DeviceScanInitKernelINS0_13ScanTileStateIiLb1EEEEEvT_i,"ax",@progbits
	.align	128
        .global         _ZN3cub18CUB_300001_SM_10006detail4scan20DeviceScanInitKernelINS0_13ScanTileStateIiLb1EEEEEvT_i
        .type           _ZN3cub18CUB_300001_SM_10006detail4scan20DeviceScanInitKernelINS0_13ScanTileStateIiLb1EEEEEvT_i,@function
        .size           _ZN3cub18CUB_300001_SM_10006detail4scan20DeviceScanInitKernelINS0_13ScanTileStateIiLb1EEEEEvT_i,(.L_x_504 - _ZN3cub18CUB_300001_SM_10006detail4scan20DeviceScanInitKernelINS0_13ScanTileStateIiLb1EEEEEvT_i)
        .other          _ZN3cub18CUB_300001_SM_10006detail4scan20DeviceScanInitKernelINS0_13ScanTileStateIiLb1EEEEEvT_i,@"STO_CUDA_ENTRY STV_DEFAULT"
_ZN3cub18CUB_300001_SM_10006detail4scan20DeviceScanInitKernelINS0_13ScanTileStateIiLb1EEEEEvT_i:
.text._ZN3cub18CUB_300001_SM_10006detail4scan20DeviceScanInitKernelINS0_13ScanTileStateIiLb1EEEEEvT_i:
[----:B------:R-:W-:Y:S01]  /*0000*/  LDC R1, c[0x0][0x37c] ;  /* 0x0000df00ff017b82 */ /* 0x000fe20000000800 */
[----:B------:R-:W0:Y:S07]  /*0010*/  S2R R0, SR_TID.X ;  /* 0x0000000000007919 */ /* 0x000e2e0000002100 */
[----:B------:R-:W1:Y:S01]  /*0020*/  S2UR UR6, SR_CTAID.X ;  /* 0x00000000000679c3 */ /* 0x000e620000002500 */
[----:B------:R-:W2:Y:S07]  /*0030*/  LDCU UR4, c[0x0][0x388] ;  /* 0x00007100ff0477ac */ /* 0x000eae0008000800 */
[----:B------:R-:W1:Y:S01]  /*0040*/  LDC R5, c[0x0][0x360] ;  /* 0x0000d800ff057b82 */ /* 0x000e620000000800 */
[----:B0-----:R-:W-:Y:S01]  /*0050*/  ISETP.GT.U32.AND P0, PT, R0, 0x1f, PT ;  /* 0x0000001f0000780c */ /* 0x001fe20003f04070 */
[----:B-1----:R-:W-:-:S03]  /*0060*/  IMAD R5, R5, UR6, R0 ;  /* 0x0000000605057c24 */ /* 0x002fc6000f8e0200 */
[----:B------:R-:W-:Y:S02]  /*0070*/  ISETP.NE.OR P0, PT, RZ, UR6, P0 ;  /* 0x00000006ff007c0c */ /* 0x000fe40008705670 */
[----:B--2---:R-:W-:Y:S01]  /*0080*/  ISETP.GE.AND P1, PT, R5, UR4, PT ;  /* 0x0000000405007c0c */ /* 0x004fe2000bf26270 */
[----:B------:R-:W0:-:S12]  /*0090*/  LDCU.64 UR4, c[0x0][0x358] ;  /* 0x00006b00ff0477ac */ /* 0x000e180008000a00 */
[----:B------:R-:W1:Y:S01]  /*00a0*/  @!P1 LDC.64 R2, c[0x0][0x380] ;  /* 0x0000e000ff029b82 */ /* 0x000e620000000a00 */
[----:B------:R-:W-:Y:S01]  /*00b0*/  @!P1 MOV R4, 0x63 ;  /* 0x0000006300049802 */ /* 0x000fe20000000f00 */
[----:B-1----:R-:W-:-:S04]  /*00c0*/  @!P1 IMAD.WIDE R2, R5, 0x8, R2 ;  /* 0x0000000805029825 */ /* 0x002fc800078e0202 */
[----:B------:R-:W-:-:S05]  /*00d0*/  HFMA2 R5, -RZ, RZ, 0, 0 ;  /* 0x00000000ff057431 */ /* 0x000fca00000001ff */
[----:B0-----:R0:W-:Y:S01]  /*00e0*/  @!P1 STG.E.64 desc[UR4][R2.64+0x100], R4 ;  /* 0x0001000402009986 */ /* 0x0011e2000c101b04 */
[----:B------:R-:W-:Y:S05]  /*00f0*/  @P0 EXIT ;  /* 0x000000000000094d */ /* 0x000fea0003800000 */
[----:B0-----:R-:W0:Y:S02]  /*0100*/  LDC.64 R2, c[0x0][0x380] ;  /* 0x0000e000ff027b82 */ /* 0x001e240000000a00 */
[----:B0-----:R-:W-:-:S05]  /*0110*/  IMAD.WIDE.U32 R2, R0, 0x8, R2 ;  /* 0x0000000800027825 */ /* 0x001fca00078e0002 */
[----:B------:R-:W-:Y:S01]  /*0120*/  STG.E.64 desc[UR4][R2.64], RZ ;  /* 0x000000ff02007986 */ /* 0x000fe2000c101b04 */
[----:B------:R-:W-:Y:S05]  /*0130*/  EXIT ;  /* 0x000000000000794d */ /* 0x000fea0003800000 */
.L_x_480:
        /* <DEDUP_REMOVED lines=12> */
.L_x_504:


//--------------------- .text._ZN3cub18CUB_300001_SM_10006detail11EmptyKernelIvEEvv --------------------------
	.section	.text._ZN3cub18CUB_300001_SM_10006detail11EmptyKernelIvEEvv,"ax",@progbits
	.align	128
        .global         _ZN3cub18CUB_300001_SM_10006detail11EmptyKernelIvEEvv
        .type           _ZN3cub18CUB_300001_SM_10006detail11EmptyKernelIvEEvv,@function
        .size           _ZN3cub18CUB_300001_SM_10006detail11EmptyKernelIvEEvv,(.L_x_505 - _ZN3cub18CUB_300001_SM_10006detail11EmptyKernelIvEEvv)
        .other          _ZN3cub18CUB_300001_SM_10006detail11EmptyKernelIvEEvv,@"STO_CUDA_ENTRY STV_DEFAULT"
_ZN3cub18CUB_300001_SM_10006detail11EmptyKernelIvEEvv:
.text._ZN3cub18CUB_300001_SM_10006detail11EmptyKernelIvEEvv:
[----:B------:R-:W-:Y:S01]  /*0000*/  LDC R1, c[0x0][0x37c] ;  /* 0x0000df00ff017b82 */ /* 0x000fe20000000800 */
[----:B------:R-:W-:Y:S05]  /*0010*/  EXIT ;  /* 0x000000000000794d */ /* 0x000fea0003800000 */
.L_x_481:
        /* <DEDUP_REMOVED lines=14> */
.L_x_505:


//--------------------- .text._Z12mark_visitedPiiiS_S_S_ --------------------------
	.section	.text._Z12mark_visitedPiiiS_S_S_,"ax",@progbits
	.align	128
        .global         _Z12mark_visitedPiiiS_S_S_
        .type           _Z12mark_visitedPiiiS_S_S_,@function
        .size           _Z12mark_visitedPiiiS_S_S_,(.L_x_506 - _Z12mark_visitedPiiiS_S_S_)
        .other          _Z12mark_visitedPiiiS_S_S_,@"STO_CUDA_ENTRY STV_DEFAULT"
_Z12mark_visitedPiiiS_S_S_:
.text._Z12mark_visitedPiiiS_S_S_:
[----:B------:R-:W-:Y:S01]  /*0000*/  LDC R1, c[0x0][0x37c] ;  /* 0x0000df00ff017b82 */ /* 0x000fe20000000800 */
[----:B------:R-:W0:Y:S07]  /*0010*/  S2R R3, SR_TID.X ;  /* 0x0000000000037919 */ /* 0x000e2e0000002100 */
[----:B------:R-:W0:Y:S01]  /*0020*/  S2UR UR4, SR_CTAID.X ;  /* 0x00000000000479c3 */ /* 0x000e220000002500 */
[----:B------:R-:W1:Y:S07]  /*0030*/  LDCU UR5, c[0x0][0x38c] ;  /* 0x00007180ff0577ac */ /* 0x000e6e0008000800 */
[----:B------:R-:W0:Y:S02]  /*0040*/  LDC R0, c[0x0][0x360] ;  /* 0x0000d800ff007b82 */ /* 0x000e240000000800 */
[----:B0-----:R-:W-:-:S05]  /*0050*/  IMAD R0, R0, UR4, R3 ;  /* 0x0000000400007c24 */ /* 0x001fca000f8e0203 */
[----:B-1----:R-:W-:-:S13]  /*0060*/  ISETP.GE.AND P0, PT, R0, UR5, PT ;  /* 0x0000000500007c0c */ /* 0x002fda000bf06270 */
[----:B------:R-:W-:Y:S05]  /*0070*/  @P0 EXIT ;  /* 0x000000000000094d */ /* 0x000fea0003800000 */
[----:B------:R-:W0:Y:S01]  /*0080*/  LDC.64 R2, c[0x0][0x380] ;  /* 0x0000e000ff027b82 */ /* 0x000e220000000a00 */
[----:B------:R-:W1:Y:S01]  /*0090*/  LDCU UR6, c[0x0][0x388] ;  /* 0x00007100ff0677ac */ /* 0x000e620008000800 */
[----:B------:R-:W2:Y:S01]  /*00a0*/  LDCU.64 UR4, c[0x0][0x358] ;  /* 0x00006b00ff0477ac */ /* 0x000ea20008000a00 */
[----:B-1----:R-:W-:-:S05]  /*00b0*/  IADD3 R5, PT, PT, R0, UR6, RZ ;  /* 0x0000000600057c10 */ /* 0x002fca000fffe0ff */
[----:B0-----:R-:W-:Y:S02]  /*00c0*/  IMAD.WIDE R2, R5, 0x4, R2 ;  /* 0x0000000405027825 */ /* 0x001fe400078e0202 */
[----:B------:R-:W0:Y:S03]  /*00d0*/  LDC.64 R4, c[0x0][0x390] ;  /* 0x0000e400ff047b82 */ /* 0x000e260000000a00 */
[----:B--2---:R-:W0:Y:S02]  /*00e0*/  LDG.E R9, desc[UR4][R2.64] ;  /* 0x0000000402097981 */ /* 0x004e24000c1e1900 */
[----:B0-----:R-:W-:-:S05]  /*00f0*/  IMAD.WIDE R4, R9, 0x4, R4 ;  /* 0x0000000409047825 */ /* 0x001fca00078e0204 */
[----:B------:R-:W2:Y:S02]  /*0100*/  LDG.E R0, desc[UR4][R4.64] ;  /* 0x0000000404007981 */ /* 0x000ea4000c1e1900 */
[----:B--2---:R-:W-:-:S13]  /*0110*/  ISETP.NE.AND P0, PT, R0, RZ, PT ;  /* 0x000000ff0000720c */ /* 0x004fda0003f05270 */
[----:B------:R-:W-:Y:S05]  /*0120*/  @P0 EXIT ;  /* 0x000000000000094d */ /* 0x000fea0003800000 */
[----:B------:R-:W0:Y:S01]  /*0130*/  S2R R7, SR_LANEID ;  /* 0x0000000000077919 */ /* 0x000e220000000000 */
[----:B------:R-:W-:Y:S01]  /*0140*/  VOTEU.ANY UR6, UPT, PT ;  /* 0x0000000000067886 */ /* 0x000fe200038e0100 */
[----:B------:R-:W1:Y:S01]  /*0150*/  LDC.64 R2, c[0x0][0x3a0] ;  /* 0x0000e800ff027b82 */ /* 0x000e620000000a00 */
[----:B------:R-:W0:Y:S01]  /*0160*/  FLO.U32 R0, UR6 ;  /* 0x0000000600007d00 */ /* 0x000e2200080e0000 */
[----:B------:R-:W-:-:S07]  /*0170*/  HFMA2 R15, -RZ, RZ, 0, 5.9604644775390625e-08 ;  /* 0x00000001ff0f7431 */ /* 0x000fce00000001ff */
[----:B------:R-:W1:Y:S01]  /*0180*/  POPC R13, UR6 ;  /* 0x00000006000d7d09 */ /* 0x000e620008000000 */
[----:B------:R-:W-:Y:S01]  /*0190*/  STG.E desc[UR4][R4.64], R15 ;  /* 0x0000000f04007986 */ /* 0x000fe2000c101904 */
[----:B0-----:R-:W-:Y:S01]  /*01a0*/  ISETP.EQ.U32.AND P0, PT, R0, R7, PT ;  /* 0x000000070000720c */ /* 0x001fe20003f02070 */
[----:B------:R-:W0:Y:S01]  /*01b0*/  S2R R8, SR_LTMASK ;  /* 0x0000000000087919 */ /* 0x000e220000003900 */
[----:B------:R-:W2:Y:S11]  /*01c0*/  LDC.64 R6, c[0x0][0x398] ;  /* 0x0000e600ff067b82 */ /* 0x000eb60000000a00 */
[----:B-1----:R-:W3:Y:S01]  /*01d0*/  @P0 ATOMG.E.ADD.STRONG.GPU PT, R3, desc[UR4][R2.64], R13 ;  /* 0x8000000d020309a8 */ /* 0x002ee200081ef104 */
[----:B0-----:R-:W-:-:S06]  /*01e0*/  LOP3.LUT R8, R8, UR6, RZ, 0xc0, !PT ;  /* 0x0000000608087c12 */ /* 0x001fcc000f8ec0ff */
[----:B------:R-:W0:Y:S01]  /*01f0*/  POPC R8, R8 ;  /* 0x0000000800087309 */ /* 0x000e220000000000 */
[----:B---3--:R-:W0:Y:S02]  /*0200*/  SHFL.IDX PT, R11, R3, R0, 0x1f ;  /* 0x00001f00030b7589 */ /* 0x008e2400000e0000 */
[----:B0-----:R-:W-:-:S05]  /*0210*/  IADD3 R11, PT, PT, R11, R8, RZ ;  /* 0x000000080b0b7210 */ /* 0x001fca0007ffe0ff */
[----:B--2---:R-:W-:-:S05]  /*0220*/  IMAD.WIDE R6, R11, 0x4, R6 ;  /* 0x000000040b067825 */ /* 0x004fca00078e0206 */
[----:B------:R-:W-:Y:S01]  /*0230*/  STG.E desc[UR4][R6.64], R9 ;  /* 0x0000000906007986 */ /* 0x000fe2000c101904 */
[----:B------:R-:W-:Y:S05]  /*0240*/  EXIT ;  /* 0x000000000000794d */ /* 0x000fea0003800000 */
.L_x_482:
        /* <DEDUP_REMOVED lines=11> */
.L_x_506:


//--------------------- .text._Z25find_min_degree_unvisitedPiS_iS_S_ --------------------------
	.section	.text._Z25find_min_degree_unvisitedPiS_iS_S_,"ax",@progbits
	.align	128
        .global         _Z25find_min_degree_unvisitedPiS_iS_S_
        .type           _Z25find_min_degree_unvisitedPiS_iS_S_,@function
        .size           _Z25find_min_degree_unvisitedPiS_iS_S_,(.L_x_507 - _Z25find_min_degree_unvisitedPiS_iS_S_)
        .other          _Z25find_min_degree_unvisitedPiS_iS_S_,@"STO_CUDA_ENTRY STV_DEFAULT"
_Z25find_min_degree_unvisitedPiS_iS_S_:
.text._Z25find_min_degree_unvisitedPiS_iS_S_:
        /* <DEDUP_REMOVED lines=9> */
[----:B------:R-:W1:Y:S01]  /*0090*/  LDCU.64 UR6, c[0x0][0x358] ;  /* 0x00006b00ff0677ac */ /* 0x000e620008000a00 */
[----:B0-----:R-:W-:-:S06]  /*00a0*/  IMAD.WIDE R2, R7, 0x4, R2 ;  /* 0x0000000407027825 */ /* 0x001fcc00078e0202 */
[----:B-1----:R-:W2:Y:S02]  /*00b0*/  LDG.E R2, desc[UR6][R2.64] ;  /* 0x0000000602027981 */ /* 0x002ea4000c1e1900 */
[----:B--2---:R-:W-:-:S13]  /*00c0*/  ISETP.NE.AND P0, PT, R2, RZ, PT ;  /* 0x000000ff0200720c */ /* 0x004fda0003f05270 */
[----:B------:R-:W-:Y:S05]  /*00d0*/  @P0 EXIT ;  /* 0x000000000000094d */ /* 0x000fea0003800000 */
[----:B------:R-:W0:Y:S02]  /*00e0*/  LDC.64 R2, c[0x0][0x380] ;  /* 0x0000e000ff027b82 */ /* 0x000e240000000a00 */
[----:B0-----:R-:W-:-:S06]  /*00f0*/  IMAD.WIDE R2, R7, 0x4, R2 ;  /* 0x0000000407027825 */ /* 0x001fcc00078e0202 */
[----:B------:R-:W2:Y:S01]  /*0100*/  LDG.E R2, desc[UR6][R2.64] ;  /* 0x0000000602027981 */ /* 0x000ea2000c1e1900 */
[----:B------:R-:W0:Y:S01]  /*0110*/  LDC.64 R4, c[0x0][0x398] ;  /* 0x0000e600ff047b82 */ /* 0x000e220000000a00 */
[----:B------:R-:W-:Y:S01]  /*0120*/  VOTEU.ANY UR4, UPT, PT ;  /* 0x0000000000047886 */ /* 0x000fe200038e0100 */
[----:B------:R-:W1:Y:S01]  /*0130*/  S2R R0, SR_LANEID ;  /* 0x0000000000007919 */ /* 0x000e620000000000 */
[----:B------:R-:W-:-:S06]  /*0140*/  UFLO.U32 UR4, UR4 ;  /* 0x00000004000472bd */ /* 0x000fcc00080e0000 */
[----:B-1----:R-:W-:Y:S02]  /*0150*/  ISETP.EQ.U32.AND P0, PT, R0, UR4, PT ;  /* 0x0000000400007c0c */ /* 0x002fe4000bf02070 */
[----:B--2---:R-:W-:-:S13]  /*0160*/  CREDUX.MIN.S32 UR5, R2 ;  /* 0x00000000020572cc */ /* 0x004fda0000008200 */
[----:B------:R-:W-:-:S05]  /*0170*/  IMAD.U32 R11, RZ, RZ, UR5 ;  /* 0x00000005ff0b7e24 */ /* 0x000fca000f8e00ff */
[----:B0-----:R0:W-:Y:S04]  /*0180*/  @P0 REDG.E.MIN.S32.STRONG.GPU desc[UR6][R4.64], R11 ;  /* 0x0000000b0400098e */ /* 0x0011e8000c92e306 */
[----:B------:R-:W2:Y:S02]  /*0190*/  LDG.E R9, desc[UR6][R4.64] ;  /* 0x0000000604097981 */ /* 0x000ea4000c1e1900 */
[----:B--2---:R-:W-:-:S13]  /*01a0*/  ISETP.NE.AND P0, PT, R2, R9, PT ;  /* 0x000000090200720c */ /* 0x004fda0003f05270 */
[----:B0-----:R-:W-:Y:S05]  /*01b0*/  @P0 EXIT ;  /* 0x000000000000094d */ /* 0x001fea0003800000 */
[----:B------:R-:W0:Y:S01]  /*01c0*/  LDC.64 R2, c[0x0][0x3a0] ;  /* 0x0000e800ff027b82 */ /* 0x000e220000000a00 */
[----:B------:R-:W-:Y:S01]  /*01d0*/  VOTEU.ANY UR4, UPT, PT ;  /* 0x0000000000047886 */ /* 0x000fe200038e0100 */
[----:B------:R-:W-:Y:S01]  /*01e0*/  CREDUX.MIN.S32 UR5, R7 ;  /* 0x00000000070572cc */ /* 0x000fe20000008200 */
[----:B------:R-:W-:-:S06]  /*01f0*/  UFLO.U32 UR4, UR4 ;  /* 0x00000004000472bd */ /* 0x000fcc00080e0000 */
[----:B------:R-:W-:-:S06]  /*0200*/  ISETP.EQ.U32.AND P0, PT, R0, UR4, PT ;  /* 0x0000000400007c0c */ /* 0x000fcc000bf02070 */
[----:B------:R-:W-:-:S07]  /*0210*/  IMAD.U32 R5, RZ, RZ, UR5 ;  /* 0x00000005ff057e24 */ /* 0x000fce000f8e00ff */
[----:B0-----:R-:W-:Y:S01]  /*0220*/  @P0 REDG.E.MIN.S32.STRONG.GPU desc[UR6][R2.64], R5 ;  /* 0x000000050200098e */ /* 0x001fe2000c92e306 */
[----:B------:R-:W-:Y:S05]  /*0230*/  EXIT ;  /* 0x000000000000794d */ /* 0x000fea0003800000 */
.L_x_483:
        /* <DEDUP_REMOVED lines=12> */
.L_x_507:


//--------------------- .text._Z15compute_degreesPiS_i --------------------------
	.section	.text._Z15compute_degreesPiS_i,"ax",@progbits
	.align	128
        .global         _Z15compute_degreesPiS_i
        .type           _Z15compute_degreesPiS_i,@function
        .size           _Z15compute_degreesPiS_i,(.L_x_508 - _Z15compute_degreesPiS_i)
        .other          _Z15compute_degreesPiS_i,@"STO_CUDA_ENTRY STV_DEFAULT"
_Z15compute_degreesPiS_i:
.text._Z15compute_degreesPiS_i:
        /* <DEDUP_REMOVED lines=9> */
[----:B------:R-:W1:Y:S07]  /*0090*/  LDCU.64 UR4, c[0x0][0x358] ;  /* 0x00006b00ff0477ac */ /* 0x000e6e0008000a00 */
[----:B------:R-:W2:Y:S01]  /*00a0*/  LDC.64 R4, c[0x0][0x388] ;  /* 0x0000e200ff047b82 */ /* 0x000ea20000000a00 */
[----:B0-----:R-:W-:-:S05]  /*00b0*/  IMAD.WIDE R2, R7, 0x4, R2 ;  /* 0x0000000407027825 */ /* 0x001fca00078e0202 */
[----:B-1----:R-:W3:Y:S04]  /*00c0*/  LDG.E R0, desc[UR4][R2.64+0x4] ;  /* 0x0000040402007981 */ /* 0x002ee8000c1e1900 */
[----:B------:R-:W3:Y:S01]  /*00d0*/  LDG.E R9, desc[UR4][R2.64] ;  /* 0x0000000402097981 */ /* 0x000ee2000c1e1900 */
[----:B--2---:R-:W-:Y:S01]  /*00e0*/  IMAD.WIDE R4, R7, 0x4, R4 ;  /* 0x0000000407047825 */ /* 0x004fe200078e0204 */
[----:B---3--:R-:W-:-:S05]  /*00f0*/  IADD3 R9, PT, PT, R0, -R9, RZ ;  /* 0x8000000900097210 */ /* 0x008fca0007ffe0ff */
[----:B------:R-:W-:Y:S01]  /*0100*/  STG.E desc[UR4][R4.64], R9 ;  /* 0x0000000904007986 */ /* 0x000fe2000c101904 */
[----:B------:R-:W-:Y:S05]  /*0110*/  EXIT ;  /* 0x000000000000794d */ /* 0x000fea0003800000 */
.L_x_484:
        /* <DEDUP_REMOVED lines=14> */
.L_x_508:


//--------------------- .text._Z14validate_edgesPiS_ii --------------------------
	.section	.text._Z14validate_edgesPiS_ii,"ax",@progbits
	.align	128
        .global         _Z14validate_edgesPiS_ii
        .type           _Z14validate_edgesPiS_ii,@function
        .size           _Z14validate_edgesPiS_ii,(.L_x_509 - _Z14validate_edgesPiS_ii)
        .other          _Z14validate_edgesPiS_ii,@"STO_CUDA_ENTRY STV_DEFAULT"
_Z14validate_edgesPiS_ii:
.text._Z14validate_edgesPiS_ii:
        /* <DEDUP_REMOVED lines=10> */
[----:B------:R-:W-:Y:S01]  /*00a0*/  IMAD.SHL.U32 R5, R7, 0x2, RZ ;  /* 0x0000000207057824 */ /* 0x000fe200078e00ff */
[----:B------:R-:W2:Y:S03]  /*00b0*/  LDCU UR6, c[0x0][0x394] ;  /* 0x00007280ff0677ac */ /* 0x000ea60008000800 */
[----:B0-----:R-:W-:Y:S02]  /*00c0*/  IMAD.WIDE R2, R5, 0x4, R2 ;  /* 0x0000000405027825 */ /* 0x001fe400078e0202 */
[----:B------:R-:W0:Y:S03]  /*00d0*/  LDC.64 R4, c[0x0][0x388] ;  /* 0x0000e200ff047b82 */ /* 0x000e260000000a00 */
[----:B-1----:R-:W3:Y:S04]  /*00e0*/  LDG.E R0, desc[UR4][R2.64] ;  /* 0x0000000402007981 */ /* 0x002ee8000c1e1900 */
[----:B------:R-:W3:Y:S01]  /*00f0*/  LDG.E R9, desc[UR4][R2.64+0x4] ;  /* 0x0000040402097981 */ /* 0x000ee2000c1e1900 */
[----:B0-----:R-:W-:Y:S01]  /*0100*/  IMAD.WIDE R4, R7, 0x4, R4 ;  /* 0x0000000407047825 */ /* 0x001fe200078e0204 */
[----:B---3--:R-:W-:-:S02]  /*0110*/  ISETP.NE.AND P0, PT, R0, R9, PT ;  /* 0x000000090000720c */ /* 0x008fc40003f05270 */
[C---:B--2---:R-:W-:Y:S02]  /*0120*/  ISETP.GE.AND P1, PT, R9.reuse, UR6, PT ;  /* 0x0000000609007c0c */ /* 0x044fe4000bf26270 */
[C---:B------:R-:W-:Y:S02]  /*0130*/  ISETP.GT.AND P0, PT, R0.reuse, -0x1, P0 ;  /* 0xffffffff0000780c */ /* 0x040fe40000704270 */
[----:B------:R-:W-:Y:S02]  /*0140*/  ISETP.GT.AND P1, PT, R9, -0x1, !P1 ;  /* 0xffffffff0900780c */ /* 0x000fe40004f24270 */
[----:B------:R-:W-:-:S04]  /*0150*/  ISETP.LT.AND P0, PT, R0, UR6, P0 ;  /* 0x0000000600007c0c */ /* 0x000fc80008701270 */
[----:B------:R-:W-:-:S04]  /*0160*/  PLOP3.LUT P0, PT, P0, P1, PT, 0x80, 0x8 ;  /* 0x000000000008781c */ /* 0x000fc80000703070 */
[----:B------:R-:W-:-:S04]  /*0170*/  ISETP.LT.AND P0, PT, R0, R9, P0 ;  /* 0x000000090000720c */ /* 0x000fc80000701270 */
[----:B------:R-:W-:-:S05]  /*0180*/  SEL R3, RZ, 0x1, !P0 ;  /* 0x00000001ff037807 */ /* 0x000fca0004000000 */
[----:B------:R-:W-:Y:S01]  /*0190*/  STG.E desc[UR4][R4.64], R3 ;  /* 0x0000000304007986 */ /* 0x000fe2000c101904 */
[----:B------:R-:W-:Y:S05]  /*01a0*/  EXIT ;  /* 0x000000000000794d */ /* 0x000fea0003800000 */
.L_x_485:
        /* <DEDUP_REMOVED lines=13> */
.L_x_509:


//--------------------- .text._Z14generate_edgesPiiiP17curandStateXORWOW --------------------------
	.section	.text._Z14generate_edgesPiiiP17curandStateXORWOW,"ax",@progbits
	.align	128
        .global         _Z14generate_edgesPiiiP17curandStateXORWOW
        .type           _Z14generate_edgesPiiiP17curandStateXORWOW,@function
        .size           _Z14generate_edgesPiiiP17curandStateXORWOW,(.L_x_510 - _Z14generate_edgesPiiiP17curandStateXORWOW)
        .other          _Z14generate_edgesPiiiP17curandStateXORWOW,@"STO_CUDA_ENTRY STV_DEFAULT"
_Z14generate_edgesPiiiP17curandStateXORWOW:
.text._Z14generate_edgesPiiiP17curandStateXORWOW:
        /* <DEDUP_REMOVED lines=10> */
[----:B------:R-:W2:Y:S01]  /*00a0*/  LDCU UR6, c[0x0][0x388] ;  /* 0x00007100ff0677ac */ /* 0x000ea20008000800 */
[----:B0-----:R-:W-:-:S05]  /*00b0*/  IMAD.WIDE R2, R0, 0x30, R2 ;  /* 0x0000003000027825 */ /* 0x001fca00078e0202 */
[----:B-1----:R-:W3:Y:S04]  /*00c0*/  LDG.E.64 R12, desc[UR4][R2.64] ;  /* 0x00000004020c7981 */ /* 0x002ee8000c1e1b00 */
[----:B------:R-:W4:Y:S04]  /*00d0*/  LDG.E.64 R8, desc[UR4][R2.64+0x10] ;  /* 0x0000100402087981 */ /* 0x000f28000c1e1b00 */
[----:B------:R-:W5:Y:S04]  /*00e0*/  LDG.E.64 R10, desc[UR4][R2.64+0x8] ;  /* 0x00000804020a7981 */ /* 0x000f68000c1e1b00 */
[----:B------:R-:W5:Y:S04]  /*00f0*/  LDG.E.64 R6, desc[UR4][R2.64+0x18] ;  /* 0x0000180402067981 */ /* 0x000f68000c1e1b00 */
[----:B------:R-:W5:Y:S04]  /*0100*/  LDG.E.64 R4, desc[UR4][R2.64+0x28] ;  /* 0x0000280402047981 */ /* 0x000f68000c1e1b00 */
[----:B------:R-:W5:Y:S01]  /*0110*/  LDG.E R17, desc[UR4][R2.64+0x20] ;  /* 0x0000200402117981 */ /* 0x000f62000c1e1900 */
[----:B--2---:R-:W0:Y:S08]  /*0120*/  I2F.U32.RP R19, UR6 ;  /* 0x0000000600137d06 */ /* 0x004e300008209000 */
[----:B0-----:R-:W0:Y:S02]  /*0130*/  MUFU.RCP R19, R19 ;  /* 0x0000001300137308 */ /* 0x001e240000001000 */
[----:B0-----:R-:W-:-:S06]  /*0140*/  VIADD R15, R19, 0xffffffe ;  /* 0x0ffffffe130f7836 */ /* 0x001fcc0000000000 */
[----:B------:R-:W0:Y:S01]  /*0150*/  F2I.FTZ.U32.TRUNC.NTZ R15, R15 ;  /* 0x0000000f000f7305 */ /* 0x000e22000021f000 */
[----:B---3--:R-:W-:-:S04]  /*0160*/  SHF.R.U32.HI R14, RZ, 0x2, R13 ;  /* 0x00000002ff0e7819 */ /* 0x008fc8000001160d */
[----:B------:R-:W-:Y:S01]  /*0170*/  LOP3.LUT R14, R14, R13, RZ, 0x3c, !PT ;  /* 0x0000000d0e0e7212 */ /* 0x000fe200078e3cff */
[----:B----4-:R-:W-:Y:S01]  /*0180*/  IMAD.SHL.U32 R16, R9, 0x10, RZ ;  /* 0x0000001009107824 */ /* 0x010fe200078e00ff */
[----:B-----5:R-:W-:-:S03]  /*0190*/  SHF.R.U32.HI R21, RZ, 0x2, R10 ;  /* 0x00000002ff157819 */ /* 0x020fc6000001160a */
[----:B------:R-:W-:Y:S01]  /*01a0*/  IMAD.SHL.U32 R13, R14, 0x2, RZ ;  /* 0x000000020e0d7824 */ /* 0x000fe200078e00ff */
[----:B------:R-:W-:-:S04]  /*01b0*/  LOP3.LUT R21, R21, R10, RZ, 0x3c, !PT ;  /* 0x0000000a15157212 */ /* 0x000fc800078e3cff */
[----:B------:R-:W-:-:S04]  /*01c0*/  LOP3.LUT R13, R9, R16, R13, 0x96, !PT ;  /* 0x00000010090d7212 */ /* 0x000fc800078e960d */
[----:B------:R-:W-:Y:S01]  /*01d0*/  LOP3.LUT R18, R13, R14, RZ, 0x3c, !PT ;  /* 0x0000000e0d127212 */ /* 0x000fe200078e3cff */
[----:B------:R-:W-:Y:S01]  /*01e0*/  IMAD.SHL.U32 R13, R21, 0x2, RZ ;  /* 0x00000002150d7824 */ /* 0x000fe200078e00ff */
[----:B0-----:R-:W-:-:S03]  /*01f0*/  IADD3 R14, PT, PT, RZ, -R15, RZ ;  /* 0x8000000fff0e7210 */ /* 0x001fc60007ffe0ff */
[----:B------:R-:W-:-:S05]  /*0200*/  IMAD.SHL.U32 R10, R18, 0x10, RZ ;  /* 0x00000010120a7824 */ /* 0x000fca00078e00ff */
[----:B------:R-:W-:Y:S01]  /*0210*/  LOP3.LUT R13, R21, R13, R10, 0x96, !PT ;  /* 0x0000000d150d7212 */ /* 0x000fe200078e960a */
[----:B------:R-:W-:Y:S01]  /*0220*/  IMAD R21, R14, UR6, RZ ;  /* 0x000000060e157c24 */ /* 0x000fe2000f8e02ff */
[C---:B------:R-:W-:Y:S01]  /*0230*/  IADD3 R10, PT, PT, R12.reuse, 0xb0f8a, RZ ;  /* 0x000b0f8a0c0a7810 */ /* 0x040fe20007ffe0ff */
[----:B------:R-:W-:Y:S01]  /*0240*/  IMAD.MOV.U32 R14, RZ, RZ, RZ ;  /* 0x000000ffff0e7224 */ /* 0x000fe200078e00ff */
[----:B------:R-:W-:Y:S02]  /*0250*/  IADD3 R12, PT, PT, R12, 0x587c5, R18 ;  /* 0x000587c50c0c7810 */ /* 0x000fe40007ffe012 */
[----:B------:R-:W-:Y:S01]  /*0260*/  LOP3.LUT R19, R13, R18, RZ, 0x3c, !PT ;  /* 0x000000120d137212 */ /* 0x000fe200078e3cff */
[----:B------:R-:W-:-:S04]  /*0270*/  IMAD.HI.U32 R15, R15, R21, R14 ;  /* 0x000000150f0f7227 */ /* 0x000fc800078e000e */
[----:B------:R-:W-:Y:S02]  /*0280*/  IMAD.IADD R16, R19, 0x1, R10 ;  /* 0x0000000113107824 */ /* 0x000fe400078e020a */
[----:B------:R-:W-:-:S04]  /*0290*/  IMAD.HI.U32 R13, R15, R12, RZ ;  /* 0x0000000c0f0d7227 */ /* 0x000fc800078e00ff */
[----:B------:R-:W-:Y:S01]  /*02a0*/  IMAD.HI.U32 R15, R15, R16, RZ ;  /* 0x000000100f0f7227 */ /* 0x000fe200078e00ff */
[----:B------:R-:W-:-:S03]  /*02b0*/  IADD3 R13, PT, PT, -R13, RZ, RZ ;  /* 0x000000ff0d0d7210 */ /* 0x000fc60007ffe1ff */
[----:B------:R-:W-:Y:S02]  /*02c0*/  IMAD.MOV R15, RZ, RZ, -R15 ;  /* 0x000000ffff0f7224 */ /* 0x000fe400078e0a0f */
[----:B------:R-:W-:Y:S02]  /*02d0*/  IMAD R14, R13, UR6, R12 ;  /* 0x000000060d0e7c24 */ /* 0x000fe4000f8e020c */
[----:B------:R-:W-:Y:S01]  /*02e0*/  IMAD R16, R15, UR6, R16 ;  /* 0x000000060f107c24 */ /* 0x000fe2000f8e0210 */
[----:B------:R-:W0:Y:S01]  /*02f0*/  LDC.64 R12, c[0x0][0x380] ;  /* 0x0000e000ff0c7b82 */ /* 0x000e220000000a00 */
[----:B------:R-:W-:Y:S01]  /*0300*/  IMAD.SHL.U32 R21, R0, 0x2, RZ ;  /* 0x0000000200157824 */ /* 0x000fe200078e00ff */
[----:B------:R-:W-:Y:S02]  /*0310*/  ISETP.GE.U32.AND P0, PT, R14, UR6, PT ;  /* 0x000000060e007c0c */ /* 0x000fe4000bf06070 */
[----:B------:R-:W-:Y:S02]  /*0320*/  ISETP.GE.U32.AND P1, PT, R16, UR6, PT ;  /* 0x0000000610007c0c */ /* 0x000fe4000bf26070 */
[----:B------:R-:W-:-:S09]  /*0330*/  LOP3.LUT R15, RZ, UR6, RZ, 0x33, !PT ;  /* 0x00000006ff0f7c12 */ /* 0x000fd2000f8e33ff */
[----:B------:R-:W-:Y:S02]  /*0340*/  @P0 VIADD R14, R14, -UR6 ;  /* 0x800000060e0e0c36 */ /* 0x000fe40008000000 */
[----:B------:R-:W-:Y:S02]  /*0350*/  @P1 IADD3 R16, PT, PT, R16, -UR6, RZ ;  /* 0x8000000610101c10 */ /* 0x000fe4000fffe0ff */
[----:B------:R-:W-:Y:S02]  /*0360*/  ISETP.NE.U32.AND P1, PT, RZ, UR6, PT ;  /* 0x00000006ff007c0c */ /* 0x000fe4000bf25070 */
[----:B------:R-:W-:Y:S02]  /*0370*/  ISETP.GE.U32.AND P0, PT, R14, UR6, PT ;  /* 0x000000060e007c0c */ /* 0x000fe4000bf06070 */
[----:B------:R-:W-:Y:S01]  /*0380*/  ISETP.GE.U32.AND P2, PT, R16, UR6, PT ;  /* 0x0000000610007c0c */ /* 0x000fe2000bf46070 */
[----:B0-----:R-:W-:-:S10]  /*0390*/  IMAD.WIDE R12, R21, 0x4, R12 ;  /* 0x00000004150c7825 */ /* 0x001fd400078e020c */
[----:B------:R-:W-:Y:S02]  /*03a0*/  @P0 VIADD R14, R14, -UR6 ;  /* 0x800000060e0e0c36 */ /* 0x000fe40008000000 */
[----:B------:R-:W-:-:S03]  /*03b0*/  @P2 IADD3 R16, PT, PT, R16, -UR6, RZ ;  /* 0x8000000610102c10 */ /* 0x000fc6000fffe0ff */
[C---:B------:R-:W-:Y:S02]  /*03c0*/  SEL R21, R15.reuse, R14, !P1 ;  /* 0x0000000e0f157207 */ /* 0x040fe40004800000 */
[----:B------:R-:W-:-:S03]  /*03d0*/  SEL R15, R15, R16, !P1 ;  /* 0x000000100f0f7207 */ /* 0x000fc60004800000 */
[----:B------:R-:W-:Y:S04]  /*03e0*/  STG.E desc[UR4][R12.64], R21 ;  /* 0x000000150c007986 */ /* 0x000fe8000c101904 */
[----:B------:R-:W-:Y:S04]  /*03f0*/  STG.E desc[UR4][R12.64+0x4], R15 ;  /* 0x0000040f0c007986 */ /* 0x000fe8000c101904 */
[----:B------:R-:W-:Y:S04]  /*0400*/  STG.E.64 desc[UR4][R2.64], R10 ;  /* 0x0000000a02007986 */ /* 0x000fe8000c101b04 */
[----:B------:R-:W-:Y:S04]  /*0410*/  STG.E.64 desc[UR4][R2.64+0x8], R8 ;  /* 0x0000080802007986 */ /* 0x000fe8000c101b04 */
[----:B------:R-:W-:Y:S04]  /*0420*/  STG.E.64 desc[UR4][R2.64+0x10], R18 ;  /* 0x0000101202007986 */ /* 0x000fe8000c101b04 */
[----:B------:R-:W-:Y:S04]  /*0430*/  STG.E.64 desc[UR4][R2.64+0x18], R6 ;  /* 0x0000180602007986 */ /* 0x000fe8000c101b04 */
[----:B------:R-:W-:Y:S04]  /*0440*/  STG.E.64 desc[UR4][R2.64+0x28], R4 ;  /* 0x0000280402007986 */ /* 0x000fe8000c101b04 */
[----:B------:R-:W-:Y:S01]  /*0450*/  STG.E desc[UR4][R2.64+0x20], R17 ;  /* 0x0000201102007986 */ /* 0x000fe2000c101904 */
[----:B------:R-:W-:Y:S05]  /*0460*/  EXIT ;  /* 0x000000000000794d */ /* 0x000fea0003800000 */
.L_x_486:
        /* <DEDUP_REMOVED lines=9> */
.L_x_510:


//--------------------- .text._Z11init_curandP17curandStateXORWOWmi --------------------------
	.section	.text._Z11init_curandP17curandStateXORWOWmi,"ax",@progbits
	.align	128
        .global         _Z11init_curandP17curandStateXORWOWmi
        .type           _Z11init_curandP17curandStateXORWOWmi,@function
        .size           _Z11init_curandP17curandStateXORWOWmi,(.L_x_511 - _Z11init_curandP17curandStateXORWOWmi)
        .other          _Z11init_curandP17curandStateXORWOWmi,@"STO_CUDA_ENTRY STV_DEFAULT"
_Z11init_curandP17curandStateXORWOWmi:
.text._Z11init_curandP17curandStateXORWOWmi:
        /* <DEDUP_REMOVED lines=10> */
[----:B------:R-:W-:Y:S01]  /*00a0*/  ISETP.NE.AND P0, PT, R13, RZ, PT ;  /* 0x000000ff0d00720c */ /* 0x000fe20003f05270 */
[----:B------:R-:W-:Y:S05]  /*00b0*/  BSSY.RECONVERGENT B0, `(.L_x_487) ;  /* 0x00000e1000007945 */ /* 0x000fea0003800200 */
[----:B------:R-:W2:Y:S01]  /*00c0*/  LDC.64 R6, c[0x0][0x380] ;  /* 0x0000e000ff067b82 */ /* 0x000ea20000000a00 */
[----:B0-----:R-:W-:Y:S02]  /*00d0*/  LOP3.LUT R0, R2, 0xaad26b49, RZ, 0x3c, !PT ;  /* 0xaad26b4902007812 */ /* 0x001fe400078e3cff */
[----:B------:R-:W-:-:S03]  /*00e0*/  LOP3.LUT R2, R3, 0xf7dcefdd, RZ, 0x3c, !PT ;  /* 0xf7dcefdd03027812 */ /* 0x000fc600078e3cff */
[----:B------:R-:W-:Y:S02]  /*00f0*/  IMAD R0, R0, 0x4182bed5, RZ ;  /* 0x4182bed500007824 */ /* 0x000fe400078e02ff */
[----:B------:R-:W-:Y:S02]  /*0100*/  IMAD R3, R2, -0x658354e5, RZ ;  /* 0x9a7cab1b02037824 */ /* 0x000fe400078e02ff */
[----:B--2---:R-:W-:Y:S01]  /*0110*/  IMAD.WIDE R6, R13, 0x30, R6 ;  /* 0x000000300d067825 */ /* 0x004fe200078e0206 */
[C---:B------:R-:W-:Y:S02]  /*0120*/  LOP3.LUT R8, R0.reuse, 0x159a55e5, RZ, 0x3c, !PT ;  /* 0x159a55e500087812 */ /* 0x040fe400078e3cff */
[C---:B------:R-:W-:Y:S01]  /*0130*/  IADD3 R4, PT, PT, R0.reuse, 0x64f0c9, R3 ;  /* 0x0064f0c900047810 */ /* 0x040fe20007ffe003 */
[C---:B------:R-:W-:Y:S01]  /*0140*/  VIADD R5, R0.reuse, 0x75bcd15 ;  /* 0x075bcd1500057836 */ /* 0x040fe20000000000 */
[----:B------:R-:W-:Y:S01]  /*0150*/  LOP3.LUT R10, R3, 0x5491333, RZ, 0x3c, !PT ;  /* 0x05491333030a7812 */ /* 0x000fe200078e3cff */
[----:B------:R-:W-:-:S02]  /*0160*/  VIADD R11, R0, 0x583f19 ;  /* 0x00583f19000b7836 */ /* 0x000fc40000000000 */
[----:B------:R-:W-:Y:S01]  /*0170*/  VIADD R9, R3, 0x1f123bb5 ;  /* 0x1f123bb503097836 */ /* 0x000fe20000000000 */
[----:B-1----:R0:W-:Y:S04]  /*0180*/  STG.E.64 desc[UR4][R6.64], R4 ;  /* 0x0000000406007986 */ /* 0x0021e8000c101b04 */
[----:B------:R0:W-:Y:S04]  /*0190*/  STG.E.64 desc[UR4][R6.64+0x8], R8 ;  /* 0x0000080806007986 */ /* 0x0001e8000c101b04 */
[----:B------:R0:W-:Y:S01]  /*01a0*/  STG.E.64 desc[UR4][R6.64+0x10], R10 ;  /* 0x0000100a06007986 */ /* 0x0001e2000c101b04 */
[----:B------:R-:W-:Y:S05]  /*01b0*/  @!P0 BRA `(.L_x_488) ;  /* 0x0000000c00408947 */ /* 0x000fea0003800000 */
[----:B------:R-:W-:Y:S01]  /*01c0*/  SHF.R.S32.HI R0, RZ, 0x1f, R13 ;  /* 0x0000001fff007819 */ /* 0x000fe2000001140d */
[----:B------:R-:W-:-:S07]  /*01d0*/  IMAD.MOV.U32 R12, RZ, RZ, RZ ;  /* 0x000000ffff0c7224 */ /* 0x000fce00078e00ff */
.L_x_494:
[----:B-1----:R-:W-:Y:S01]  /*01e0*/  LOP3.LUT R2, R13, 0x3, RZ, 0xc0, !PT ;  /* 0x000000030d027812 */ /* 0x002fe200078ec0ff */
[----:B------:R-:W-:Y:S03]  /*01f0*/  BSSY.RECONVERGENT B1, `(.L_x_489) ;  /* 0x00000c6000017945 */ /* 0x000fe60003800200 */
[----:B------:R-:W-:-:S04]  /*0200*/  ISETP.NE.U32.AND P0, PT, R2, RZ, PT ;  /* 0x000000ff0200720c */ /* 0x000fc80003f05070 */
[----:B------:R-:W-:-:S13]  /*0210*/  ISETP.NE.AND.EX P0, PT, RZ, RZ, PT, P0 ;  /* 0x000000ffff00720c */ /* 0x000fda0003f05300 */
[----:B------:R-:W-:Y:S05]  /*0220*/  @!P0 BRA `(.L_x_490) ;  /* 0x0000000c00088947 */ /* 0x000fea0003800000 */
[----:B0-----:R-:W0:Y:S01]  /*0230*/  LDC.64 R8, c[0x4][RZ] ;  /* 0x01000000ff087b82 */ /* 0x001e220000000a00 */
[----:B------:R-:W-:Y:S02]  /*0240*/  IMAD.MOV.U32 R14, RZ, RZ, RZ ;  /* 0x000000ffff0e7224 */ /* 0x000fe400078e00ff */
[----:B0-----:R-:W-:-:S07]  /*0250*/  IMAD.WIDE.U32 R8, R12, 0xc80, R8 ;  /* 0x00000c800c087825 */ /* 0x001fce00078e0008 */
.L_x_493:
[----:B-1----:R-:W-:Y:S01]  /*0260*/  IMAD.MOV.U32 R15, RZ, RZ, RZ ;  /* 0x000000ffff0f7224 */ /* 0x002fe200078e00ff */
[----:B------:R-:W-:Y:S01]  /*0270*/  CS2R R2, SRZ ;  /* 0x0000000000027805 */ /* 0x000fe2000001ff00 */
[----:B------:R-:W-:Y:S01]  /*0280*/  IMAD.MOV.U32 R17, RZ, RZ, RZ ;  /* 0x000000ffff117224 */ /* 0x000fe200078e00ff */
[----:B------:R-:W-:-:S07]  /*0290*/  CS2R R4, SRZ ;  /* 0x0000000000047805 */ /* 0x000fce000001ff00 */
.L_x_492:
[----:B------:R-:W-:-:S05]  /*02a0*/  IMAD.WIDE.U32 R10, R17, 0x4, R6 ;  /* 0x00000004110a7825 */ /* 0x000fca00078e0006 */
[----:B------:R0:W5:Y:S01]  /*02b0*/  LDG.E R16, desc[UR4][R10.64+0x4] ;  /* 0x000004040a107981 */ /* 0x000162000c1e1900 */
[----:B------:R-:W-:-:S07]  /*02c0*/  IMAD.MOV.U32 R19, RZ, RZ, RZ ;  /* 0x000000ffff137224 */ /* 0x000fce00078e00ff */
.L_x_491:
[----:B-----5:R-:W-:Y:S01]  /*02d0*/  SHF.R.U32.HI R24, RZ, R19, R16 ;  /* 0x00000013ff187219 */ /* 0x020fe20000011610 */
[----:B0-----:R-:W-:-:S03]  /*02e0*/  IMAD.SHL.U32 R10, R17, 0x20, RZ ;  /* 0x00000020110a7824 */ /* 0x001fc600078e00ff */
[----:B------:R-:W-:Y:S01]  /*02f0*/  LOP3.LUT R11, R24, 0x1, RZ, 0xc0, !PT ;  /* 0x00000001180b7812 */ /* 0x000fe200078ec0ff */
[----:B------:R-:W-:-:S03]  /*0300*/  IMAD.IADD R10, R10, 0x1, R19 ;  /* 0x000000010a0a7824 */ /* 0x000fc600078e0213 */
[----:B------:R-:W-:Y:S01]  /*0310*/  ISETP.NE.U32.AND P0, PT, R11, 0x1, PT ;  /* 0x000000010b00780c */ /* 0x000fe20003f05070 */
[----:B------:R-:W-:-:S03]  /*0320*/  IMAD R11, R10, 0x5, RZ ;  /* 0x000000050a0b7824 */ /* 0x000fc600078e02ff */
[----:B------:R-:W-:Y:S01]  /*0330*/  R2P PR, R24, 0x7e ;  /* 0x0000007e18007804 */ /* 0x000fe20000000000 */
[----:B------:R-:W-:-:S08]  /*0340*/  IMAD.WIDE.U32 R10, R11, 0x4, R8 ;  /* 0x000000040b0a7825 */ /* 0x000fd000078e0008 */
[----:B------:R-:W2:Y:S04]  /*0350*/  @!P0 LDG.E R18, desc[UR4][R10.64] ;  /* 0x000000040a128981 */ /* 0x000ea8000c1e1900 */
[----:B------:R-:W3:Y:S04]  /*0360*/  @!P0 LDG.E R20, desc[UR4][R10.64+0x10] ;  /* 0x000010040a148981 */ /* 0x000ee8000c1e1900 */
[----:B------:R-:W4:Y:S04]  /*0370*/  @P1 LDG.E R22, desc[UR4][R10.64+0x14] ;  /* 0x000014040a161981 */ /* 0x000f28000c1e1900 */
[----:B------:R-:W4:Y:S04]  /*0380*/  @P2 LDG.E R26, desc[UR4][R10.64+0x28] ;  /* 0x000028040a1a2981 */ /* 0x000f28000c1e1900 */
[----:B------:R-:W4:Y:S04]  /*0390*/  @!P0 LDG.E R21, desc[UR4][R10.64+0x4] ;  /* 0x000004040a158981 */ /* 0x000f28000c1e1900 */
[----:B------:R-:W4:Y:S04]  /*03a0*/  @!P0 LDG.E R23, desc[UR4][R10.64+0xc] ;  /* 0x00000c040a178981 */ /* 0x000f28000c1e1900 */
[----:B------:R-:W4:Y:S04]  /*03b0*/  @P1 LDG.E R25, desc[UR4][R10.64+0x18] ;  /* 0x000018040a191981 */ /* 0x000f28000c1e1900 */
[----:B------:R-:W4:Y:S04]  /*03c0*/  @P3 LDG.E R28, desc[UR4][R10.64+0x3c] ;  /* 0x00003c040a1c3981 */ /* 0x000f28000c1e1900 */
[----:B------:R-:W4:Y:S01]  /*03d0*/  @P6 LDG.E R27, desc[UR4][R10.64+0x7c] ;  /* 0x00007c040a1b6981 */ /* 0x000f22000c1e1900 */
[----:B--2---:R-:W-:-:S03]  /*03e0*/  @!P0 LOP3.LUT R15, R15, R18, RZ, 0x3c, !PT ;  /* 0x000000120f0f8212 */ /* 0x004fc600078e3cff */
[----:B------:R-:W2:Y:S01]  /*03f0*/  @!P0 LDG.E R18, desc[UR4][R10.64+0x8] ;  /* 0x000008040a128981 */ /* 0x000ea2000c1e1900 */
[----:B---3--:R-:W-:-:S03]  /*0400*/  @!P0 LOP3.LUT R3, R3, R20, RZ, 0x3c, !PT ;  /* 0x0000001403038212 */ /* 0x008fc600078e3cff */
[----:B------:R-:W3:Y:S01]  /*0410*/  @P1 LDG.E R20, desc[UR4][R10.64+0x24] ;  /* 0x000024040a141981 */ /* 0x000ee2000c1e1900 */
[----:B----4-:R-:W-:-:S03]  /*0420*/  @P1 LOP3.LUT R15, R15, R22, RZ, 0x3c, !PT ;  /* 0x000000160f0f1212 */ /* 0x010fc600078e3cff */
[----:B------:R-:W4:Y:S01]  /*0430*/  @P2 LDG.E R22, desc[UR4][R10.64+0x38] ;  /* 0x000038040a162981 */ /* 0x000f22000c1e1900 */
[----:B------:R-:W-:-:S03]  /*0440*/  @P2 LOP3.LUT R15, R15, R26, RZ, 0x3c, !PT ;  /* 0x0000001a0f0f2212 */ /* 0x000fc600078e3cff */
[----:B------:R-:W4:Y:S01]  /*0450*/  @P4 LDG.E R26, desc[UR4][R10.64+0x50] ;  /* 0x000050040a1a4981 */ /* 0x000f22000c1e1900 */
[----:B------:R-:W-:-:S03]  /*0460*/  @!P0 LOP3.LUT R4, R4, R21, RZ, 0x3c, !PT ;  /* 0x0000001504048212 */ /* 0x000fc600078e3cff */
[----:B------:R-:W4:Y:S01]  /*0470*/  @P1 LDG.E R21, desc[UR4][R10.64+0x20] ;  /* 0x000020040a151981 */ /* 0x000f22000c1e1900 */
[----:B------:R-:W-:-:S03]  /*0480*/  @!P0 LOP3.LUT R2, R2, R23, RZ, 0x3c, !PT ;  /* 0x0000001702028212 */ /* 0x000fc600078e3cff */
[----:B------:R-:W4:Y:S01]  /*0490*/  @P2 LDG.E R23, desc[UR4][R10.64+0x2c] ;  /* 0x00002c040a172981 */ /* 0x000f22000c1e1900 */
[----:B------:R-:W-:-:S03]  /*04a0*/  @P1 LOP3.LUT R4, R4, R25, RZ, 0x3c, !PT ;  /* 0x0000001904041212 */ /* 0x000fc600078e3cff */
[----:B------:R-:W4:Y:S01]  /*04b0*/  @P2 LDG.E R25, desc[UR4][R10.64+0x34] ;  /* 0x000034040a192981 */ /* 0x000f22000c1e1900 */
[----:B--2---:R-:W-:-:S03]  /*04c0*/  @!P0 LOP3.LUT R5, R5, R18, RZ, 0x3c, !PT ;  /* 0x0000001205058212 */ /* 0x004fc600078e3cff */
[----:B------:R-:W2:Y:S01]  /*04d0*/  @P1 LDG.E R18, desc[UR4][R10.64+0x1c] ;  /* 0x00001c040a121981 */ /* 0x000ea2000c1e1900 */
[----:B---3--:R-:W-:-:S03]  /*04e0*/  @P1 LOP3.LUT R3, R3, R20, RZ, 0x3c, !PT ;  /* 0x0000001403031212 */ /* 0x008fc600078e3cff */
[----:B------:R-:W3:Y:S01]  /*04f0*/  @P2 LDG.E R20, desc[UR4][R10.64+0x30] ;  /* 0x000030040a142981 */ /* 0x000ee2000c1e1900 */
[----:B----4-:R-:W-:-:S03]  /*0500*/  @P2 LOP3.LUT R3, R3, R22, RZ, 0x3c, !PT ;  /* 0x0000001603032212 */ /* 0x010fc600078e3cff */
[----:B------:R-:W4:Y:S01]  /*0510*/  @P3 LDG.E R22, desc[UR4][R10.64+0x4c] ;  /* 0x00004c040a163981 */ /* 0x000f22000c1e1900 */
[----:B------:R-:W-:-:S04]  /*0520*/  @P3 LOP3.LUT R15, R15, R28, RZ, 0x3c, !PT ;  /* 0x0000001c0f0f3212 */ /* 0x000fc800078e3cff */
[----:B------:R-:W-:Y:S02]  /*0530*/  @P4 LOP3.LUT R15, R15, R26, RZ, 0x3c, !PT ;  /* 0x0000001a0f0f4212 */ /* 0x000fe400078e3cff */
[----:B------:R-:W-:Y:S01]  /*0540*/  @P1 LOP3.LUT R2, R2, R21, RZ, 0x3c, !PT ;  /* 0x0000001502021212 */ /* 0x000fe200078e3cff */
[----:B------:R-:W4:Y:S04]  /*0550*/  @P5 LDG.E R26, desc[UR4][R10.64+0x64] ;  /* 0x000064040a1a5981 */ /* 0x000f28000c1e1900 */
[----:B------:R-:W4:Y:S01]  /*0560*/  @P3 LDG.E R21, desc[UR4][R10.64+0x40] ;  /* 0x000040040a153981 */ /* 0x000f22000c1e1900 */
[----:B------:R-:W-:Y:S02]  /*0570*/  @P2 LOP3.LUT R4, R4, R23, RZ, 0x3c, !PT ;  /* 0x0000001704042212 */ /* 0x000fe400078e3cff */
[----:B------:R-:W-:Y:S01]  /*0580*/  @P2 LOP3.LUT R2, R2, R25, RZ, 0x3c, !PT ;  /* 0x0000001902022212 */ /* 0x000fe200078e3cff */
[----:B------:R-:W4:Y:S04]  /*0590*/  @P3 LDG.E R23, desc[UR4][R10.64+0x48] ;  /* 0x000048040a173981 */ /* 0x000f28000c1e1900 */
[----:B------:R-:W4:Y:S01]  /*05a0*/  @P4 LDG.E R25, desc[UR4][R10.64+0x54] ;  /* 0x000054040a194981 */ /* 0x000f22000c1e1900 */
[----:B--2---:R-:W-:-:S03]  /*05b0*/  @P1 LOP3.LUT R5, R5, R18, RZ, 0x3c, !PT ;  /* 0x0000001205051212 */ /* 0x004fc600078e3cff */
[----:B------:R-:W2:Y:S01]  /*05c0*/  @P3 LDG.E R18, desc[UR4][R10.64+0x44] ;  /* 0x000044040a123981 */ /* 0x000ea2000c1e1900 */
[----:B---3--:R-:W-:-:S03]  /*05d0*/  @P2 LOP3.LUT R5, R5, R20, RZ, 0x3c, !PT ;  /* 0x0000001405052212 */ /* 0x008fc600078e3cff */
[----:B------:R-:W3:Y:S01]  /*05e0*/  @P4 LDG.E R20, desc[UR4][R10.64+0x58] ;  /* 0x000058040a144981 */ /* 0x000ee2000c1e1900 */
[----:B----4-:R-:W-:-:S03]  /*05f0*/  @P3 LOP3.LUT R3, R3, R22, RZ, 0x3c, !PT ;  /* 0x0000001603033212 */ /* 0x010fc600078e3cff */
[----:B------:R-:W4:Y:S01]  /*0600*/  @P4 LDG.E R22, desc[UR4][R10.64+0x60] ;  /* 0x000060040a164981 */ /* 0x000f22000c1e1900 */
[----:B------:R-:W-:Y:S02]  /*0610*/  LOP3.LUT P0, RZ, R24, 0x80, RZ, 0xc0, !PT ;  /* 0x0000008018ff7812 */ /* 0x000fe4000780c0ff */
[----:B------:R-:W-:Y:S02]  /*0620*/  @P5 LOP3.LUT R15, R15, R26, RZ, 0x3c, !PT ;  /* 0x0000001a0f0f5212 */ /* 0x000fe400078e3cff */
[----:B------:R-:W4:Y:S01]  /*0630*/  @P6 LDG.E R26, desc[UR4][R10.64+0x78] ;  /* 0x000078040a1a6981 */ /* 0x000f22000c1e1900 */
[----:B------:R-:W-:-:S03]  /*0640*/  @P3 LOP3.LUT R4, R4, R21, RZ, 0x3c, !PT ;  /* 0x0000001504043212 */ /* 0x000fc600078e3cff */
[----:B------:R-:W4:Y:S01]  /*0650*/  @P4 LDG.E R21, desc[UR4][R10.64+0x5c] ;  /* 0x00005c040a154981 */ /* 0x000f22000c1e1900 */
[----:B------:R-:W-:-:S03]  /*0660*/  @P3 LOP3.LUT R2, R2, R23, RZ, 0x3c, !PT ;  /* 0x0000001702023212 */ /* 0x000fc600078e3cff */
[----:B------:R-:W4:Y:S01]  /*0670*/  @P5 LDG.E R23, desc[UR4][R10.64+0x68] ;  /* 0x000068040a175981 */ /* 0x000f22000c1e1900 */
[----:B------:R-:W-:-:S03]  /*0680*/  @P4 LOP3.LUT R4, R4, R25, RZ, 0x3c, !PT ;  /* 0x0000001904044212 */ /* 0x000fc600078e3cff */
[----:B------:R-:W4:Y:S01]  /*0690*/  @P5 LDG.E R25, desc[UR4][R10.64+0x70] ;  /* 0x000070040a195981 */ /* 0x000f22000c1e1900 */
[----:B--2---:R-:W-:-:S03]  /*06a0*/  @P3 LOP3.LUT R5, R5, R18, RZ, 0x3c, !PT ;  /* 0x0000001205053212 */ /* 0x004fc600078e3cff */
[----:B------:R-:W2:Y:S01]  /*06b0*/  @P5 LDG.E R18, desc[UR4][R10.64+0x6c] ;  /* 0x00006c040a125981 */ /* 0x000ea2000c1e1900 */
[----:B---3--:R-:W-:-:S03]  /*06c0*/  @P4 LOP3.LUT R5, R5, R20, RZ, 0x3c, !PT ;  /* 0x0000001405054212 */ /* 0x008fc600078e3cff */
[----:B------:R-:W3:Y:S01]  /*06d0*/  @P5 LDG.E R20, desc[UR4][R10.64+0x74] ;  /* 0x000074040a145981 */ /* 0x000ee2000c1e1900 */
[----:B----4-:R-:W-:-:S03]  /*06e0*/  @P4 LOP3.LUT R3, R3, R22, RZ, 0x3c, !PT ;  /* 0x0000001603034212 */ /* 0x010fc600078e3cff */
[----:B------:R-:W4:Y:S01]  /*06f0*/  @P0 LDG.E R22, desc[UR4][R10.64+0x8c] ;  /* 0x00008c040a160981 */ /* 0x000f22000c1e1900 */
[----:B------:R-:W-:-:S03]  /*0700*/  @P6 LOP3.LUT R15, R15, R26, RZ, 0x3c, !PT ;  /* 0x0000001a0f0f6212 */ /* 0x000fc600078e3cff */
        /* <DEDUP_REMOVED lines=13> */
[----:B------:R-:W-:Y:S02]  /*07e0*/  @P6 LOP3.LUT R4, R4, R27, RZ, 0x3c, !PT ;  /* 0x0000001b04046212 */ /* 0x000fe400078e3cff */
[----:B------:R-:W-:Y:S02]  /*07f0*/  @P6 LOP3.LUT R2, R2, R21, RZ, 0x3c, !PT ;  /* 0x0000001502026212 */ /* 0x000fe400078e3cff */
[----:B------:R-:W-:Y:S02]  /*0800*/  @P0 LOP3.LUT R4, R4, R23, RZ, 0x3c, !PT ;  /* 0x0000001704040212 */ /* 0x000fe400078e3cff */
[----:B------:R-:W-:Y:S02]  /*0810*/  @P0 LOP3.LUT R2, R2, R25, RZ, 0x3c, !PT ;  /* 0x0000001902020212 */ /* 0x000fe400078e3cff */
[----:B--2---:R-:W-:Y:S02]  /*0820*/  @P6 LOP3.LUT R5, R5, R18, RZ, 0x3c, !PT ;  /* 0x0000001205056212 */ /* 0x004fe400078e3cff */
[----:B---3--:R-:W-:-:S02]  /*0830*/  @P6 LOP3.LUT R3, R3, R20, RZ, 0x3c, !PT ;  /* 0x0000001403036212 */ /* 0x008fc400078e3cff */
[----:B----4-:R-:W-:Y:S02]  /*0840*/  @P0 LOP3.LUT R5, R5, R22, RZ, 0x3c, !PT ;  /* 0x0000001605050212 */ /* 0x010fe400078e3cff */
[----:B------:R-:W-:Y:S02]  /*0850*/  @P0 LOP3.LUT R3, R3, R26, RZ, 0x3c, !PT ;  /* 0x0000001a03030212 */ /* 0x000fe400078e3cff */
[----:B------:R-:W-:-:S13]  /*0860*/  R2P PR, R24.B1, 0x7f ;  /* 0x0000007f18007804 */ /* 0x000fda0000001000 */
[----:B------:R-:W2:Y:S04]  /*0870*/  @P0 LDG.E R18, desc[UR4][R10.64+0xa0] ;  /* 0x0000a0040a120981 */ /* 0x000ea8000c1e1900 */
[----:B------:R-:W3:Y:S04]  /*0880*/  @P1 LDG.E R22, desc[UR4][R10.64+0xb4] ;  /* 0x0000b4040a161981 */ /* 0x000ee8000c1e1900 */
[----:B------:R-:W4:Y:S04]  /*0890*/  @P2 LDG.E R26, desc[UR4][R10.64+0xc8] ;  /* 0x0000c8040a1a2981 */ /* 0x000f28000c1e1900 */
[----:B------:R-:W4:Y:S04]  /*08a0*/  @P3 LDG.E R28, desc[UR4][R10.64+0xdc] ;  /* 0x0000dc040a1c3981 */ /* 0x000f28000c1e1900 */
[----:B------:R-:W4:Y:S04]  /*08b0*/  @P0 LDG.E R23, desc[UR4][R10.64+0xa4] ;  /* 0x0000a4040a170981 */ /* 0x000f28000c1e1900 */
[----:B------:R-:W4:Y:S04]  /*08c0*/  @P0 LDG.E R20, desc[UR4][R10.64+0xa8] ;  /* 0x0000a8040a140981 */ /* 0x000f28000c1e1900 */
[----:B------:R-:W4:Y:S04]  /*08d0*/  @P4 LDG.E R25, desc[UR4][R10.64+0xf0] ;  /* 0x0000f0040a194981 */ /* 0x000f28000c1e1900 */
        /* <DEDUP_REMOVED lines=21> */
[----:B------:R-:W-:Y:S02]  /*0a30*/  LOP3.LUT P0, RZ, R24, 0x8000, RZ, 0xc0, !PT ;  /* 0x0000800018ff7812 */ /* 0x000fe4000780c0ff */
[----:B----4-:R-:W-:Y:S01]  /*0a40*/  @P5 LOP3.LUT R15, R15, R26, RZ, 0x3c, !PT ;  /* 0x0000001a0f0f5212 */ /* 0x010fe200078e3cff */
[----:B------:R-:W4:Y:S04]  /*0a50*/  @P3 LDG.E R24, desc[UR4][R10.64+0xe4] ;  /* 0x0000e4040a183981 */ /* 0x000f28000c1e1900 */
[----:B------:R-:W2:Y:S01]  /*0a60*/  @P6 LDG.E R26, desc[UR4][R10.64+0x118] ;  /* 0x000118040a1a6981 */ /* 0x000ea2000c1e1900 */
        /* <DEDUP_REMOVED lines=8> */
[----:B---3--:R-:W-:-:S03]  /*0af0*/  @P2 LOP3.LUT R3, R3, R22, RZ, 0x3c, !PT ;  /* 0x0000001603032212 */ /* 0x008fc600078e3cff */
[----:B------:R-:W3:Y:S01]  /*0b00*/  @P4 LDG.E R22, desc[UR4][R10.64+0x100] ;  /* 0x000100040a164981 */ /* 0x000ee2000c1e1900 */
[----:B--2---:R-:W-:-:S03]  /*0b10*/  @P6 LOP3.LUT R15, R15, R26, RZ, 0x3c, !PT ;  /* 0x0000001a0f0f6212 */ /* 0x004fc600078e3cff */
[----:B------:R-:W2:Y:S01]  /*0b20*/  @P0 LDG.E R26, desc[UR4][R10.64+0x12c] ;  /* 0x00012c040a1a0981 */ /* 0x000ea2000c1e1900 */
[----:B----4-:R-:W-:-:S03]  /*0b30*/  @P2 LOP3.LUT R2, R2, R23, RZ, 0x3c, !PT ;  /* 0x0000001702022212 */ /* 0x010fc600078e3cff */
[----:B------:R-:W4:Y:S01]  /*0b40*/  @P4 LDG.E R23, desc[UR4][R10.64+0xfc] ;  /* 0x0000fc040a174981 */ /* 0x000f22000c1e1900 */
[----:B------:R-:W-:-:S03]  /*0b50*/  @P2 LOP3.LUT R5, R5, R20, RZ, 0x3c, !PT ;  /* 0x0000001405052212 */ /* 0x000fc600078e3cff */
[----:B------:R-:W4:Y:S01]  /*0b60*/  @P4 LDG.E R20, desc[UR4][R10.64+0xf8] ;  /* 0x0000f8040a144981 */ /* 0x000f22000c1e1900 */
[----:B------:R-:W-:Y:S02]  /*0b70*/  @P3 LOP3.LUT R2, R2, R27, RZ, 0x3c, !PT ;  /* 0x0000001b02023212 */ /* 0x000fe400078e3cff */
[----:B------:R-:W-:Y:S01]  /*0b80*/  @P3 LOP3.LUT R4, R4, R25, RZ, 0x3c, !PT ;  /* 0x0000001904043212 */ /* 0x000fe200078e3cff */
[----:B------:R-:W4:Y:S01]  /*0b90*/  @P5 LDG.E R27, desc[UR4][R10.64+0x110] ;  /* 0x000110040a1b5981 */ /* 0x000f22000c1e1900 */
[----:B------:R-:W-:-:S03]  /*0ba0*/  @P3 LOP3.LUT R5, R5, R24, RZ, 0x3c, !PT ;  /* 0x0000001805053212 */ /* 0x000fc600078e3cff */
[----:B------:R-:W4:Y:S04]  /*0bb0*/  @P5 LDG.E R25, desc[UR4][R10.64+0x108] ;  /* 0x000108040a195981 */ /* 0x000f28000c1e1900 */
        /* <DEDUP_REMOVED lines=19> */
[----:B------:R-:W-:-:S05]  /*0cf0*/  VIADD R19, R19, 0x10 ;  /* 0x0000001013137836 */ /* 0x000fca0000000000 */
[----:B------:R-:W-:Y:S02]  /*0d00*/  ISETP.NE.AND P1, PT, R19, 0x20, PT ;  /* 0x000000201300780c */ /* 0x000fe40003f25270 */
[----:B------:R-:W-:Y:S02]  /*0d10*/  @P5 LOP3.LUT R3, R3, R18, RZ, 0x3c, !PT ;  /* 0x0000001203035212 */ /* 0x000fe400078e3cff */
[----:B------:R-:W-:Y:S02]  /*0d20*/  @P6 LOP3.LUT R4, R4, R21, RZ, 0x3c, !PT ;  /* 0x0000001504046212 */ /* 0x000fe400078e3cff */
[----:B---3--:R-:W-:-:S04]  /*0d30*/  @P6 LOP3.LUT R3, R3, R22, RZ, 0x3c, !PT ;  /* 0x0000001603036212 */ /* 0x008fc800078e3cff */
[----:B--2---:R-:W-:Y:S02]  /*0d40*/  @P0 LOP3.LUT R3, R3, R26, RZ, 0x3c, !PT ;  /* 0x0000001a03030212 */ /* 0x004fe400078e3cff */
[----:B----4-:R-:W-:Y:S02]  /*0d50*/  @P6 LOP3.LUT R2, R2, R23, RZ, 0x3c, !PT ;  /* 0x0000001702026212 */ /* 0x010fe400078e3cff */
[----:B------:R-:W-:Y:S02]  /*0d60*/  @P6 LOP3.LUT R5, R5, R20, RZ, 0x3c, !PT ;  /* 0x0000001405056212 */ /* 0x000fe400078e3cff */
[----:B------:R-:W-:Y:S02]  /*0d70*/  @P0 LOP3.LUT R2, R2, R27, RZ, 0x3c, !PT ;  /* 0x0000001b02020212 */ /* 0x000fe400078e3cff */
[----:B------:R-:W-:Y:S02]  /*0d80*/  @P0 LOP3.LUT R4, R4, R25, RZ, 0x3c, !PT ;  /* 0x0000001904040212 */ /* 0x000fe400078e3cff */
[----:B------:R-:W-:Y:S01]  /*0d90*/  @P0 LOP3.LUT R5, R5, R24, RZ, 0x3c, !PT ;  /* 0x0000001805050212 */ /* 0x000fe200078e3cff */
[----:B------:R-:W-:Y:S06]  /*0da0*/  @P1 BRA `(.L_x_491) ;  /* 0xfffffff400481947 */ /* 0x000fec000383ffff */
[----:B------:R-:W-:-:S05]  /*0db0*/  VIADD R17, R17, 0x1 ;  /* 0x0000000111117836 */ /* 0x000fca0000000000 */
[----:B------:R-:W-:-:S13]  /*0dc0*/  ISETP.NE.AND P0, PT, R17, 0x5, PT ;  /* 0x000000051100780c */ /* 0x000fda0003f05270 */
[----:B------:R-:W-:Y:S05]  /*0dd0*/  @P0 BRA `(.L_x_492) ;  /* 0xfffffff400300947 */ /* 0x000fea000383ffff */
[----:B------:R1:W-:Y:S01]  /*0de0*/  STG.E.64 desc[UR4][R6.64+0x8], R4 ;  /* 0x0000080406007986 */ /* 0x0003e2000c101b04 */
[----:B------:R-:W-:Y:S01]  /*0df0*/  VIADD R14, R14, 0x1 ;  /* 0x000000010e0e7836 */ /* 0x000fe20000000000 */
[----:B------:R-:W-:Y:S02]  /*0e00*/  LOP3.LUT R11, R13, 0x3, RZ, 0xc0, !PT ;  /* 0x000000030d0b7812 */ /* 0x000fe400078ec0ff */
[----:B------:R1:W-:Y:S02]  /*0e10*/  STG.E.64 desc[UR4][R6.64+0x10], R2 ;  /* 0x0000100206007986 */ /* 0x0003e4000c101b04 */
[----:B------:R-:W-:Y:S02]  /*0e20*/  ISETP.GE.U32.AND P0, PT, R14, R11, PT ;  /* 0x0000000b0e00720c */ /* 0x000fe40003f06070 */
[----:B------:R1:W-:Y:S11]  /*0e30*/  STG.E desc[UR4][R6.64+0x4], R15 ;  /* 0x0000040f06007986 */ /* 0x0003f6000c101904 */
[----:B------:R-:W-:Y:S05]  /*0e40*/  @!P0 BRA `(.L_x_493) ;  /* 0xfffffff400048947 */ /* 0x000fea000383ffff */
.L_x_490:
[----:B------:R-:W-:Y:S05]  /*0e50*/  BSYNC.RECONVERGENT B1 ;  /* 0x0000000000017941 */ /* 0x000fea0003800200 */
.L_x_489:
[C---:B------:R-:W-:Y:S01]  /*0e60*/  ISETP.GT.U32.AND P0, PT, R13.reuse, 0x3, PT ;  /* 0x000000030d00780c */ /* 0x040fe20003f04070 */
[----:B------:R-:W-:Y:S01]  /*0e70*/  VIADD R12, R12, 0x1 ;  /* 0x000000010c0c7836 */ /* 0x000fe20000000000 */
[--C-:B------:R-:W-:Y:S02]  /*0e80*/  SHF.R.U64 R13, R13, 0x2, R0.reuse ;  /* 0x000000020d0d7819 */ /* 0x100fe40000001200 */
[----:B------:R-:W-:Y:S02]  /*0e90*/  ISETP.GT.U32.AND.EX P0, PT, R0, RZ, PT, P0 ;  /* 0x000000ff0000720c */ /* 0x000fe40003f04100 */
[----:B------:R-:W-:-:S11]  /*0ea0*/  SHF.R.U32.HI R0, RZ, 0x2, R0 ;  /* 0x00000002ff007819 */ /* 0x000fd60000011600 */
[----:B------:R-:W-:Y:S05]  /*0eb0*/  @P0 BRA `(.L_x_494) ;  /* 0xfffffff000c80947 */ /* 0x000fea000383ffff */
.L_x_488:
[----:B------:R-:W-:Y:S05]  /*0ec0*/  BSYNC.RECONVERGENT B0 ;  /* 0x0000000000007941 */ /* 0x000fea0003800200 */
.L_x_487:
[----:B------:R-:W-:Y:S04]  /*0ed0*/  STG.E.64 desc[UR4][R6.64+0x18], RZ ;  /* 0x000018ff06007986 */ /* 0x000fe8000c101b04 */
[----:B------:R-:W-:Y:S04]  /*0ee0*/  STG.E desc[UR4][R6.64+0x20], RZ ;  /* 0x000020ff06007986 */ /* 0x000fe8000c101904 */
[----:B------:R-:W-:Y:S01]  /*0ef0*/  STG.E.64 desc[UR4][R6.64+0x28], RZ ;  /* 0x000028ff06007986 */ /* 0x000fe2000c101b04 */
[----:B------:R-:W-:Y:S05]  /*0f00*/  EXIT ;  /* 0x000000000000794d */ /* 0x000fea0003800000 */
.L_x_495:
        /* <DEDUP_REMOVED lines=15> */
.L_x_511:


//--------------------- .nv.global.init           --------------------------
	.section	.nv.global.init,"aw",@progbits
	.align	4
.nv.global.init:
	.type		mrg32k3aM1SubSeq,@object
	.size		mrg32k3aM1SubSeq,(mrg32k3aM2SubSeq - mrg32k3aM1SubSeq)
mrg32k3aM1SubSeq:
        /*0000*/ 	.byte	0x0b, 0xcc, 0xee, 0x04, 0x73, 0x29, 0x8b, 0x6f, 0xf6, 0x53, 0x03, 0xf6, 0x23, 0xf6, 0xea, 0xda
        /* <DEDUP_REMOVED lines=125> */
	.type		mrg32k3aM2SubSeq,@object
	.size		mrg32k3aM2SubSeq,(mrg32k3aM1 - mrg32k3aM2SubSeq)
mrg32k3aM2SubSeq:
        /* <DEDUP_REMOVED lines=126> */
	.type		mrg32k3aM1,@object
	.size		mrg32k3aM1,(mrg32k3aM1Seq - mrg32k3aM1)
mrg32k3aM1:
        /* <DEDUP_REMOVED lines=144> */
	.type		mrg32k3aM1Seq,@object
	.size		mrg32k3aM1Seq,(mrg32k3aM2 - mrg32k3aM1Seq)
mrg32k3aM1Seq:
        /* <DEDUP_REMOVED lines=144> */
	.type		mrg32k3aM2,@object
	.size		mrg32k3aM2,(mrg32k3aM2Seq - mrg32k3aM2)
mrg32k3aM2:
        /* <DEDUP_REMOVED lines=144> */
	.type		mrg32k3aM2Seq,@object
	.size		mrg32k3aM2Seq,(precalc_xorwow_matrix - mrg32k3aM2Seq)
mrg32k3aM2Seq:
        /* <DEDUP_REMOVED lines=144> */
	.type		precalc_xorwow_matrix,@object
	.size		precalc_xorwow_matrix,(precalc_xorwow_offset_matrix - precalc_xorwow_matrix)
precalc_xorwow_matrix:
        /* <DEDUP_REMOVED lines=6400> */
	.type		precalc_xorwow_offset_matrix,@object
	.size		precalc_xorwow_offset_matrix,(.L_1 - precalc_xorwow_offset_matrix)
precalc_xorwow_offset_matrix:
        /* <DEDUP_REMOVED lines=6400> */
.L_1:


//--------------------- .nv.shared._ZN3cub18CUB_300001_SM_10006detail6reduce28DeviceReduceSingleTileKernelINS2_10policy_hubIijN4cuda3std3__44plusIvEEE10Policy1000EPiSC_iS9_iiNS7_10__identityEEEvT0_T1_T2_T3_T4_T6_ --------------------------
	.section	.nv.shared._ZN3cub18CUB_300001_SM_10006detail6reduce28DeviceReduceSingleTileKernelINS2_10policy_hubIijN4cuda3std3__44plusIvEEE10Policy1000EPiSC_iS9_iiNS7_10__identityEEEvT0_T1_T2_T3_T4_T6_,"aw",@nobits
	.sectionflags	@""
	.align	4
.nv.shared._ZN3cub18CUB_300001_SM_10006detail6reduce28DeviceReduceSingleTileKernelINS2_10policy_hubIijN4cuda3std3__44plusIvEEE10Policy1000EPiSC_iS9_iiNS7_10__identityEEEvT0_T1_T2_T3_T4_T6_:
	.zero		1068


//--------------------- .nv.shared.reserved.0     --------------------------
	.section	.nv.shared.reserved.0,"aw",@nobits
	.weak		__nv_reservedSMEM_offset_0_alias
	.size		__nv_reservedSMEM_offset_0_alias, 0, 64
	.other		__nv_reservedSMEM_offset_0_alias,@"STO_CUDA_RESERVED_SHARED STV_DEFAULT"
__nv_reservedSMEM_offset_0_alias:
	.zero		0
	.zero		64


//--------------------- .nv.global                --------------------------
	.section	.nv.global,"aw",@nobits
.nv.global:
	.type		_ZN34_INTERNAL_50ba78e9_4_k_cu_5ae581656thrust24THRUST_300001_SM_1000_NS12placeholders2_5E,@object
	.size		_ZN34_INTERNAL_50ba78e9_4_k_cu_5ae581656thrust24THRUST_300001_SM_1000_NS12placeholders2_5E,(_ZN34_INTERNAL_50ba78e9_4_k_cu_5ae581654cuda3std3__45__cpo6cbeginE - _ZN34_INTERNAL_50ba78e9_4_k_cu_5ae581656thrust24THRUST_300001_SM_1000_NS12placeholders2_5E)
_ZN34_INTERNAL_50ba78e9_4_k_cu_5ae581656thrust24THRUST_300001_SM_1000_NS12placeholders2_5E:
	.zero		1
	.type		_ZN34_INTERNAL_50ba78e9_4_k_cu_5ae581654cuda3std3__45__cpo6cbeginE,@object
	.size		_ZN34_INTERNAL_50ba78e9_4_k_cu_5ae581654cuda3std3__45__cpo6cbeginE,(_ZN34_INTERNAL_50ba78e9_4_k_cu_5ae581654cuda3std6ranges3__45__cpo6cbeginE - _ZN34_INTERNAL_50ba78e9_4_k_cu_5ae581654cuda3std3__45__cpo6cbeginE)
_ZN34_INTERNAL_50ba78e9_4_k_cu_5ae581654cuda3std3__45__cpo6cbeginE:
	.zero		1
	.type		_ZN34_INTERNAL_50ba78e9_4_k_cu_5ae581654cuda3std6ranges3__45__cpo6cbeginE,@object
	.size		_ZN34_INTERNAL_50ba78e9_4_k_cu_5ae581654cuda3std6ranges3__45__cpo6cbeginE,(_ZN34_INTERNAL_50ba78e9_4_k_cu_5ae581654cuda3std3__48in_placeE - _ZN34_INTERNAL_50ba78e9_4_k_cu_5ae581654cuda3std6ranges3__45__cpo6cbeginE)
_ZN34_INTERNAL_50ba78e9_4_k_cu_5ae581654cuda3std6ranges3__45__cpo6cbeginE:
	.zero		1
	.type		_ZN34_INTERNAL_50ba78e9_4_k_cu_5ae581654cuda3std3__48in_placeE,@object
	.size		_ZN34_INTERNAL_50ba78e9_4_k_cu_5ae581654cuda3std3__48in_placeE,(_ZN34_INTERNAL_50ba78e9_4_k_cu_5ae581654cuda3std6ranges3__45__cpo4sizeE - _ZN34_INTERNAL_50ba78e9_4_k_cu_5ae581654cuda3std3__48in_placeE)
_ZN34_INTERNAL_50ba78e9_4_k_cu_5ae581654cuda3std3__48in_placeE:
	.zero		1
	.type		_ZN34_INTERNAL_50ba78e9_4_k_cu_5ae581654cuda3std6ranges3__45__cpo4sizeE,@object
	.size		_ZN34_INTERNAL_50ba78e9_4_k_cu_5ae581654cuda3std6ranges3__45__cpo4sizeE,(_ZN34_INTERNAL_50ba78e9_4_k_cu_5ae581656thrust24THRUST_300001_SM_1000_NS12placeholders2_9E - _ZN34_INTERNAL_50ba78e9_4_k_cu_5ae581654cuda3std6ranges3__45__cpo4sizeE)
_ZN34_INTERNAL_50ba78e9_4_k_cu_5ae581654cuda3std6ranges3__45__cpo4sizeE:
	.zero		1
	.type		_ZN34_INTERNAL_50ba78e9_4_k_cu_5ae581656thrust24THRUST_300001_SM_1000_NS12placeholders2_9E,@object
	.size		_ZN34_INTERNAL_50ba78e9_4_k_cu_5ae581656thrust24THRUST_300001_SM_1000_NS12placeholders2_9E,(_ZN34_INTERNAL_50ba78e9_4_k_cu_5ae581654cuda3std3__45__cpo7crbeginE - _ZN34_INTERNAL_50ba78e9_4_k_cu_5ae581656thrust24THRUST_300001_SM_1000_NS12placeholders2_9E)
_ZN34_INTERNAL_50ba78e9_4_k_cu_5ae581656thrust24THRUST_300001_SM_1000_NS12placeholders2_9E:
	.zero		1
	.type		_ZN34_INTERNAL_50ba78e9_4_k_cu_5ae581654cuda3std3__45__cpo7crbeginE,@object
	.size		_ZN34_INTERNAL_50ba78e9_4_k_cu_5ae581654cuda3std3__45__cpo7crbeginE,(_ZN34_INTERNAL_50ba78e9_4_k_cu_5ae581654cuda3std6ranges3__45__cpo4nextE - _ZN34_INTERNAL_50ba78e9_4_k_cu_5ae581654cuda3std3__45__cpo7crbeginE)
_ZN34_INTERNAL_50ba78e9_4_k_cu_5ae581654cuda3std3__45__cpo7crbeginE:
	.zero		1
	.type		_ZN34_INTERNAL_50ba78e9_4_k_cu_5ae581654cuda3std6ranges3__45__cpo4nextE,@object
	.size		_ZN34_INTERNAL_50ba78e9_4_k_cu_5ae581654cuda3std6ranges3__45__cpo4nextE,(_ZN34_INTERNAL_50ba78e9_4_k_cu_5ae581654cuda3std6ranges3__45__cpo4swapE - _ZN34_INTERNAL_50ba78e9_4_k_cu_5ae581654cuda3std6ranges3__45__cpo4nextE)
_ZN34_INTERNAL_50ba78e9_4_k_cu_5ae581654cuda3std6ranges3__45__cpo4nextE:
	.zero		1
	.type		_ZN34_INTERNAL_50ba78e9_4_k_cu_5ae581654cuda3std6ranges3__45__cpo4swapE,@object
	.size		_ZN34_INTERNAL_50ba78e9_4_k_cu_5ae581654cuda3std6ranges3__45__cpo4swapE,(_ZN34_INTERNAL_50ba78e9_4_k_cu_5ae581656thrust24THRUST_300001_SM_1000_NS12placeholders2_1E - _ZN34_INTERNAL_50ba78e9_4_k_cu_5ae581654cuda3std6ranges3__45__cpo4swapE)
_ZN34_INTERNAL_50ba78e9_4_k_cu_5ae581654cuda3std6ranges3__45__cpo4swapE:
	.zero		1
	.type		_ZN34_INTERNAL_50ba78e9_4_k_cu_5ae581656thrust24THRUST_300001_SM_1000_NS12placeholders2_1E,@object
	.size		_ZN34_INTERNAL_50ba78e9_4_k_cu_5ae581656thrust24THRUST_300001_SM_1000_NS12placeholders2_1E,(_ZN34_INTERNAL_50ba78e9_4_k_cu_5ae581656thrust24THRUST_300001_SM_1000_NS12placeholders2_3E - _ZN34_INTERNAL_50ba78e9_4_k_cu_5ae581656thrust24THRUST_300001_SM_1000_NS12placeholders2_1E)
_ZN34_INTERNAL_50ba78e9_4_k_cu_5ae581656thrust24THRUST_300001_SM_1000_NS12placeholders2_1E:
	.zero		1
	.type		_ZN34_INTERNAL_50ba78e9_4_k_cu_5ae581656thrust24THRUST_300001_SM_1000_NS12placeholders2_3E,@object
	.size		_ZN34_INTERNAL_50ba78e9_4_k_cu_5ae581656thrust24THRUST_300001_SM_1000_NS12placeholders2_3E,(_ZN34_INTERNAL_50ba78e9_4_k_cu_5ae581654cuda3std3__45__cpo5beginE - _ZN34_INTERNAL_50ba78e9_4_k_cu_5ae581656thrust24THRUST_300001_SM_1000_NS12placeholders2_3E)
_ZN34_INTERNAL_50ba78e9_4_k_cu_5ae581656thrust24THRUST_300001_SM_1000_NS12placeholders2_3E:
	.zero		1
	.type		_ZN34_INTERNAL_50ba78e9_4_k_cu_5ae581654cuda3std3__45__cpo5beginE,@object
	.size		_ZN34_INTERNAL_50ba78e9_4_k_cu_5ae581654cuda3std3__45__cpo5beginE,(_ZN34_INTERNAL_50ba78e9_4_k_cu_5ae581654cuda3std6ranges3__45__cpo5beginE - _ZN34_INTERNAL_50ba78e9_4_k_cu_5ae581654cuda3std3__45__cpo5beginE)
_ZN34_INTERNAL_50ba78e9_4_k_cu_5ae581654cuda3std3__45__cpo5beginE:
	.zero		1
	.type		_ZN34_INTERNAL_50ba78e9_4_k_cu_5ae581654cuda3std6ranges3__45__cpo5beginE,@object
	.size		_ZN34_INTERNAL_50ba78e9_4_k_cu_5ae581654cuda3std6ranges3__45__cpo5beginE,(_ZN34_INTERNAL_50ba78e9_4_k_cu_5ae581654cuda3std3__436_GLOBAL__N__50ba78e9_4_k_cu_5ae581656ignoreE - _ZN34_INTERNAL_50ba78e9_4_k_cu_5ae581654cuda3std6ranges3__45__cpo5beginE)
_ZN34_INTERNAL_50ba78e9_4_k_cu_5ae581654cuda3std6ranges3__45__cpo5beginE:
	.zero		1
	.type		_ZN34_INTERNAL_50ba78e9_4_k_cu_5ae581654cuda3std3__436_GLOBAL__N__50ba78e9_4_k_cu_5ae581656ignoreE,@object
	.size		_ZN34_INTERNAL_50ba78e9_4_k_cu_5ae581654cuda3std3__436_GLOBAL__N__50ba78e9_4_k_cu_5ae581656ignoreE,(_ZN34_INTERNAL_50ba78e9_4_k_cu_5ae581654cuda3std6ranges3__45__cpo4dataE - _ZN34_INTERNAL_50ba78e9_4_k_cu_5ae581654cuda3std3__436_GLOBAL__N__50ba78e9_4_k_cu_5ae581656ignoreE)
_ZN34_INTERNAL_50ba78e9_4_k_cu_5ae581654cuda3std3__436_GLOBAL__N__50ba78e9_4_k_cu_5ae581656ignoreE:
	.zero		1
	.type		_ZN34_INTERNAL_50ba78e9_4_k_cu_5ae581654cuda3std6ranges3__45__cpo4dataE,@object
	.size		_ZN34_INTERNAL_50ba78e9_4_k_cu_5ae581654cuda3std6ranges3__45__cpo4dataE,(_ZN34_INTERNAL_50ba78e9_4_k_cu_5ae581656thrust24THRUST_300001_SM_1000_NS12placeholders2_7E - _ZN34_INTERNAL_50ba78e9_4_k_cu_5ae581654cuda3std6ranges3__45__cpo4dataE)
_ZN34_INTERNAL_50ba78e9_4_k_cu_5ae581654cuda3std6ranges3__45__cpo4dataE:
	.zero		1
	.type		_ZN34_INTERNAL_50ba78e9_4_k_cu_5ae581656thrust24THRUST_300001_SM_1000_NS12placeholders2_7E,@object
	.size		_ZN34_INTERNAL_50ba78e9_4_k_cu_5ae581656thrust24THRUST_300001_SM_1000_NS12placeholders2_7E,(_ZN34_INTERNAL_50ba78e9_4_k_cu_5ae581654cuda3std3__45__cpo6rbeginE - _ZN34_INTERNAL_50ba78e9_4_k_cu_5ae581656thrust24THRUST_300001_SM_1000_NS12placeholders2_7E)
_ZN34_INTERNAL_50ba78e9_4_k_cu_5ae581656thrust24THRUST_300001_SM_1000_NS12placeholders2_7E:
	.zero		1
	.type		_ZN34_INTERNAL_50ba78e9_4_k_cu_5ae581654cuda3std3__45__cpo6rbeginE,@object
	.size		_ZN34_INTERNAL_50ba78e9_4_k_cu_5ae581654cuda3std3__45__cpo6rbeginE,(_ZN34_INTERNAL_50ba78e9_4_k_cu_5ae581654cuda3std6ranges3__45__cpo7advanceE - _ZN34_INTERNAL_50ba78e9_4_k_cu_5ae581654cuda3std3__45__cpo6rbeginE)
_ZN34_INTERNAL_50ba78e9_4_k_cu_5ae581654cuda3std3__45__cpo6rbeginE:
	.zero		1
	.type		_ZN34_INTERNAL_50ba78e9_4_k_cu_5ae581654cuda3std6ranges3__45__cpo7advanceE,@object
	.size		_ZN34_INTERNAL_50ba78e9_4_k_cu_5ae581654cuda3std6ranges3__45__cpo7advanceE,(_ZN34_INTERNAL_50ba78e9_4_k_cu_5ae581654cuda3std3__47nulloptE - _ZN34_INTERNAL_50ba78e9_4_k_cu_5ae581654cuda3std6ranges3__45__cpo7advanceE)
_ZN34_INTERNAL_50ba78e9_4_k_cu_5ae581654cuda3std6ranges3__45__cpo7advanceE:
	.zero		1
	.type		_ZN34_INTERNAL_50ba78e9_4_k_cu_5ae581654cuda3std3__47nulloptE,@object
	.size		_ZN34_INTERNAL_50ba78e9_4_k_cu_5ae581654cuda3std3__47nulloptE,(_ZN34_INTERNAL_50ba78e9_4_k_cu_5ae581654cuda3std6ranges3__45__cpo8distanceE - _ZN34_INTERNAL_50ba78e9_4_k_cu_5ae581654cuda3std3__47nulloptE)
_ZN34_INTERNAL_50ba78e9_4_k_cu_5ae581654cuda3std3__47nulloptE:
	.zero		1
	.type		_ZN34_INTERNAL_50ba78e9_4_k_cu_5ae581654cuda3std6ranges3__45__cpo8distanceE,@object
	.size		_ZN34_INTERNAL_50ba78e9_4_k_cu_5ae581654cuda3std6ranges3__45__cpo8distanceE,(_ZN34_INTERNAL_50ba78e9_4_k_cu_5ae581656thrust24THRUST_300001_SM_1000_NS12placeholders2_6E - _ZN34_INTERNAL_50ba78e9_4_k_cu_5ae581654cuda3std6ranges3__45__cpo8distanceE)
_ZN34_INTERNAL_50ba78e9_4_k_cu_5ae581654cuda3std6ranges3__45__cpo8distanceE:
	.zero		1
	.type		_ZN34_INTERNAL_50ba78e9_4_k_cu_5ae581656thrust24THRUST_300001_SM_1000_NS12placeholders2_6E,@object
	.size		_ZN34_INTERNAL_50ba78e9_4_k_cu_5ae581656thrust24THRUST_300001_SM_1000_NS12placeholders2_6E,(_ZN34_INTERNAL_50ba78e9_4_k_cu_5ae581654cuda3std3__45__cpo4cendE - _ZN34_INTERNAL_50ba78e9_4_k_cu_5ae581656thrust24THRUST_300001_SM_1000_NS12placeholders2_6E)
_ZN34_INTERNAL_50ba78e9_4_k_cu_5ae581656thrust24THRUST_300001_SM_1000_NS12placeholders2_6E:
	.zero		1
	.type		_ZN34_INTERNAL_50ba78e9_4_k_cu_5ae581654cuda3std3__45__cpo4cendE,@object
	.size		_ZN34_INTERNAL_50ba78e9_4_k_cu_5ae581654cuda3std3__45__cpo4cendE,(_ZN34_INTERNAL_50ba78e9_4_k_cu_5ae581654cuda3std6ranges3__45__cpo4cendE - _ZN34_INTERNAL_50ba78e9_4_k_cu_5ae581654cuda3std3__45__cpo4cendE)
_ZN34_INTERNAL_50ba78e9_4_k_cu_5ae581654cuda3std3__45__cpo4cendE:
	.zero		1
	.type		_ZN34_INTERNAL_50ba78e9_4_k_cu_5ae581654cuda3std6ranges3__45__cpo4cendE,@object
	.size		_ZN34_INTERNAL_50ba78e9_4_k_cu_5ae581654cuda3std6ranges3__45__cpo4cendE,(_ZN34_INTERNAL_50ba78e9_4_k_cu_5ae581654cuda3std3__420unreachable_sentinelE - _ZN34_INTERNAL_50ba78e9_4_k_cu_5ae581654cuda3std6ranges3__45__cpo4cendE)
_ZN34_INTERNAL_50ba78e9_4_k_cu_5ae581654cuda3std6ranges3__45__cpo4cendE:
	.zero		1
	.type		_ZN34_INTERNAL_50ba78e9_4_k_cu_5ae581654cuda3std3__420unreachable_sentinelE,@object
	.size		_ZN34_INTERNAL_50ba78e9_4_k_cu_5ae581654cuda3std3__420unreachable_sentinelE,(_ZN34_INTERNAL_50ba78e9_4_k_cu_5ae581654cuda3std6ranges3__45__cpo5ssizeE - _ZN34_INTERNAL_50ba78e9_4_k_cu_5ae581654cuda3std3__420unreachable_sentinelE)
_ZN34_INTERNAL_50ba78e9_4_k_cu_5ae581654cuda3std3__420unreachable_sentinelE:
	.zero		1
	.type		_ZN34_INTERNAL_50ba78e9_4_k_cu_5ae581654cuda3std6ranges3__45__cpo5ssizeE,@object
	.size		_ZN34_INTERNAL_50ba78e9_4_k_cu_5ae581654cuda3std6ranges3__45__cpo5ssizeE,(_ZN34_INTERNAL_50ba78e9_4_k_cu_5ae581656thrust24THRUST_300001_SM_1000_NS12placeholders3_10E - _ZN34_INTERNAL_50ba78e9_4_k_cu_5ae581654cuda3std6ranges3__45__cpo5ssizeE)
_ZN34_INTERNAL_50ba78e9_4_k_cu_5ae581654cuda3std6ranges3__45__cpo5ssizeE:
	.zero		1
	.type		_ZN34_INTERNAL_50ba78e9_4_k_cu_5ae581656thrust24THRUST_300001_SM_1000_NS12placeholders3_10E,@object
	.size		_ZN34_INTERNAL_50ba78e9_4_k_cu_5ae581656thrust24THRUST_300001_SM_1000_NS12placeholders3_10E,(_ZN34_INTERNAL_50ba78e9_4_k_cu_5ae581654cuda3std3__45__cpo5crendE - _ZN34_INTERNAL_50ba78e9_4_k_cu_5ae581656thrust24THRUST_300001_SM_1000_NS12placeholders3_10E)
_ZN34_INTERNAL_50ba78e9_4_k_cu_5ae581656thrust24THRUST_300001_SM_1000_NS12placeholders3_10E:
	.zero		1
	.type		_ZN34_INTERNAL_50ba78e9_4_k_cu_5ae581654cuda3std3__45__cpo5crendE,@object
	.size		_ZN34_INTERNAL_50ba78e9_4_k_cu_5ae581654cuda3std3__45__cpo5crendE,(_ZN34_INTERNAL_50ba78e9_4_k_cu_5ae581654cuda3std6ranges3__45__cpo4prevE - _ZN34_INTERNAL_50ba78e9_4_k_cu_5ae581654cuda3std3__45__cpo5crendE)
_ZN34_INTERNAL_50ba78e9_4_k_cu_5ae581654cuda3std3__45__cpo5crendE:
	.zero		1
	.type		_ZN34_INTERNAL_50ba78e9_4_k_cu_5ae581654cuda3std6ranges3__45__cpo4prevE,@object
	.size		_ZN34_INTERNAL_50ba78e9_4_k_cu_5ae581654cuda3std6ranges3__45__cpo4prevE,(_ZN34_INTERNAL_50ba78e9_4_k_cu_5ae581654cuda3std6ranges3__45__cpo9iter_moveE - _ZN34_INTERNAL_50ba78e9_4_k_cu_5ae581654cuda3std6ranges3__45__cpo4prevE)
_ZN34_INTERNAL_50ba78e9_4_k_cu_5ae581654cuda3std6ranges3__45__cpo4prevE:
	.zero		1
	.type		_ZN34_INTERNAL_50ba78e9_4_k_cu_5ae581654cuda3std6ranges3__45__cpo9iter_moveE,@object
	.size		_ZN34_INTERNAL_50ba78e9_4_k_cu_5ae581654cuda3std6ranges3__45__cpo9iter_moveE,(_ZN34_INTERNAL_50ba78e9_4_k_cu_5ae581656thrust24THRUST_300001_SM_1000_NS12placeholders2_2E - _ZN34_INTERNAL_50ba78e9_4_k_cu_5ae581654cuda3std6ranges3__45__cpo9iter_moveE)
_ZN34_INTERNAL_50ba78e9_4_k_cu_5ae581654cuda3std6ranges3__45__cpo9iter_moveE:
	.zero		1
	.type		_ZN34_INTERNAL_50ba78e9_4_k_cu_5ae581656thrust24THRUST_300001_SM_1000_NS12placeholders2_2E,@object
	.size		_ZN34_INTERNAL_50ba78e9_4_k_cu_5ae581656thrust24THRUST_300001_SM_1000_NS12placeholders2_2E,(_ZN34_INTERNAL_50ba78e9_4_k_cu_5ae581656thrust24THRUST_300001_SM_1000_NS12placeholders2_4E - _ZN34_INTERNAL_50ba78e9_4_k_cu_5ae581656thrust24THRUST_300001_SM_1000_NS12placeholders2_2E)
_ZN34_INTERNAL_50ba78e9_4_k_cu_5ae581656thrust24THRUST_300001_SM_1000_NS12placeholders2_2E:
	.zero		1
	.type		_ZN34_INTERNAL_50ba78e9_4_k_cu_5ae581656thrust24THRUST_300001_SM_1000_NS12placeholders2_4E,@object
	.size		_ZN34_INTERNAL_50ba78e9_4_k_cu_5ae581656thrust24THRUST_300001_SM_1000_NS12placeholders2_4E,(_ZN34_INTERNAL_50ba78e9_4_k_cu_5ae581654cuda3std3__45__cpo3endE - _ZN34_INTERNAL_50ba78e9_4_k_cu_5ae581656thrust24THRUST_300001_SM_1000_NS12placeholders2_4E)
_ZN34_INTERNAL_50ba78e9_4_k_cu_5ae581656thrust24THRUST_300001_SM_1000_NS12placeholders2_4E:
	.zero		1
	.type		_ZN34_INTERNAL_50ba78e9_4_k_cu_5ae581654cuda3std3__45__cpo3endE,@object
	.size		_ZN34_INTERNAL_50ba78e9_4_k_cu_5ae581654cuda3std3__45__cpo3endE,(_ZN34_INTERNAL_50ba78e9_4_k_cu_5ae581654cuda3std6ranges3__45__cpo3endE - _ZN34_INTERNAL_50ba78e9_4_k_cu_5ae581654cuda3std3__45__cpo3endE)
_ZN34_INTERNAL_50ba78e9_4_k_cu_5ae581654cuda3std3__45__cpo3endE:
	.zero		1
	.type		_ZN34_INTERNAL_50ba78e9_4_k_cu_5ae581654cuda3std6ranges3__45__cpo3endE,@object
	.size		_ZN34_INTERNAL_50ba78e9_4_k_cu_5ae581654cuda3std6ranges3__45__cpo3endE,(_ZN34_INTERNAL_50ba78e9_4_k_cu_5ae581654cuda3std3__419piecewise_constructE - _ZN34_INTERNAL_50ba78e9_4_k_cu_5ae581654cuda3std6ranges3__45__cpo3endE)
_ZN34_INTERNAL_50ba78e9_4_k_cu_5ae581654cuda3std6ranges3__45__cpo3endE:
	.zero		1
	.type		_ZN34_INTERNAL_50ba78e9_4_k_cu_5ae581654cuda3std3__419piecewise_constructE,@object
	.size		_ZN34_INTERNAL_50ba78e9_4_k_cu_5ae581654cuda3std3__419piecewise_constructE,(_ZN34_INTERNAL_50ba78e9_4_k_cu_5ae581654cuda3std6ranges3__45__cpo5cdataE - _ZN34_INTERNAL_50ba78e9_4_k_cu_5ae581654cuda3std3__419piecewise_constructE)
_ZN34_INTERNAL_50ba78e9_4_k_cu_5ae581654cuda3std3__419piecewise_constructE:
	.zero		1
	.type		_ZN34_INTERNAL_50ba78e9_4_k_cu_5ae581654cuda3std6ranges3__45__cpo5cdataE,@object
	.size		_ZN34_INTERNAL_50ba78e9_4_k_cu_5ae581654cuda3std6ranges3__45__cpo5cdataE,(_ZN34_INTERNAL_50ba78e9_4_k_cu_5ae581656thrust24THRUST_300001_SM_1000_NS12placeholders2_8E - _ZN34_INTERNAL_50ba78e9_4_k_cu_5ae581654cuda3std6ranges3__45__cpo5cdataE)
_ZN34_INTERNAL_50ba78e9_4_k_cu_5ae581654cuda3std6ranges3__45__cpo5cdataE:
	.zero		1
	.type		_ZN34_INTERNAL_50ba78e9_4_k_cu_5ae581656thrust24THRUST_300001_SM_1000_NS12placeholders2_8E,@object
	.size		_ZN34_INTERNAL_50ba78e9_4_k_cu_5ae581656thrust24THRUST_300001_SM_1000_NS12placeholders2_8E,(_ZN34_INTERNAL_50ba78e9_4_k_cu_5ae581654cuda3std3__45__cpo4rendE - _ZN34_INTERNAL_50ba78e9_4_k_cu_5ae581656thrust24THRUST_300001_SM_1000_NS12placeholders2_8E)
_ZN34_INTERNAL_50ba78e9_4_k_cu_5ae581656thrust24THRUST_300001_SM_1000_NS12placeholders2_8E:
	.zero		1
	.type		_ZN34_INTERNAL_50ba78e9_4_k_cu_5ae581654cuda3std3__45__cpo4rendE,@object
	.size		_ZN34_INTERNAL_50ba78e9_4_k_cu_5ae581654cuda3std3__45__cpo4rendE,(_ZN34_INTERNAL_50ba78e9_4_k_cu_5ae581654cuda3std6ranges3__45__cpo9iter_swapE - _ZN34_INTERNAL_50ba78e9_4_k_cu_5ae581654cuda3std3__45__cpo4rendE)
_ZN34_INTERNAL_50ba78e9_4_k_cu_5ae581654cuda3std3__45__cpo4rendE:
	.zero		1
	.type		_ZN34_INTERNAL_50ba78e9_4_k_cu_5ae581654cuda3std6ranges3__45__cpo9iter_swapE,@object
	.size		_ZN34_INTERNAL_50ba78e9_4_k_cu_5ae581654cuda3std6ranges3__45__cpo9iter_swapE,(_ZN34_INTERNAL_50ba78e9_4_k_cu_5ae581654cuda3std3__48unexpectE - _ZN34_INTERNAL_50ba78e9_4_k_cu_5ae581654cuda3std6ranges3__45__cpo9iter_swapE)
_ZN34_INTERNAL_50ba78e9_4_k_cu_5ae581654cuda3std6ranges3__45__cpo9iter_swapE:
	.zero		1
	.type		_ZN34_INTERNAL_50ba78e9_4_k_cu_5ae581654cuda3std3__48unexpectE,@object
	.size		_ZN34_INTERNAL_50ba78e9_4_k_cu_5ae581654cuda3std3__48unexpectE,(_ZN34_INTERNAL_50ba78e9_4_k_cu_5ae581656thrust24THRUST_300001_SM_1000_NS6system6detail10sequential3seqE - _ZN34_INTERNAL_50ba78e9_4_k_cu_5ae581654cuda3std3__48unexpectE)
_ZN34_INTERNAL_50ba78e9_4_k_cu_5ae581654cuda3std3__48unexpectE:
	.zero		1
	.type		_ZN34_INTERNAL_50ba78e9_4_k_cu_5ae581656thrust24THRUST_300001_SM_1000_NS6system6detail10sequential3seqE,@object
	.size		_ZN34_INTERNAL_50ba78e9_4_k_cu_5ae581656thrust24THRUST_300001_SM_1000_NS6system6detail10sequential3seqE,(.L_38 - _ZN34_INTERNAL_50ba78e9_4_k_cu_5ae581656thrust24THRUST_300001_SM_1000_NS6system6detail10sequential3seqE)
_ZN34_INTERNAL_50ba78e9_4_k_cu_5ae581656thrust24THRUST_300001_SM_1000_NS6system6detail10sequential3seqE:
	.zero		1
.L_38:


//--------------------- .nv.shared._ZN3cub18CUB_300001_SM_10006detail6reduce18DeviceReduceKernelINS2_10policy_hubIijN4cuda3std3__44plusIvEEE10Policy1000EPijS9_iNS7_10__identityEEEvT0_PT3_T1_NS0_13GridEvenShareISH_EET2_T4_ --------------------------
	.section	.nv.shared._ZN3cub18CUB_300001_SM_10006detail6reduce18DeviceReduceKernelINS2_10policy_hubIijN4cuda3std3__44plusIvEEE10Policy1000EPijS9_iNS7_10__identityEEEvT0_PT3_T1_NS0_13GridEvenShareISH_EET2_T4_,"aw",@nobits
	.sectionflags	@""
	.align	4
.nv.shared._ZN3cub18CUB_300001_SM_10006detail6reduce18DeviceReduceKernelINS2_10policy_hubIijN4cuda3std3__44plusIvEEE10Policy1000EPijS9_iNS7_10__identityEEEvT0_PT3_T1_NS0_13GridEvenShareISH_EET2_T4_:
	.zero		1068


//--------------------- .nv.shared._ZN3cub18CUB_300001_SM_10006detail6reduce28DeviceReduceSingleTileKernelINS2_10policy_hubIijN4cuda3std3__44plusIvEEE10Policy1000EPiSC_jS9_iiNS7_10__identityEEEvT0_T1_T2_T3_T4_T6_ --------------------------
	.section	.nv.shared._ZN3cub18CUB_300001_SM_10006detail6reduce28DeviceReduceSingleTileKernelINS2_10policy_hubIijN4cuda3std3__44plusIvEEE10Policy1000EPiSC_jS9_iiNS7_10__identityEEEvT0_T1_T2_T3_T4_T6_,"aw",@nobits
	.sectionflags	@""
	.align	4
.nv.shared._ZN3cub18CUB_300001_SM_10006detail6reduce28DeviceReduceSingleTileKernelINS2_10policy_hubIijN4cuda3std3__44plusIvEEE10Policy1000EPiSC_jS9_iiNS7_10__identityEEEvT0_T1_T2_T3_T4_T6_:
	.zero		1068


//--------------------- .nv.shared._ZN3cub18CUB_300001_SM_10006detail10radix_sort29DeviceRadixSortOnesweepKernelINS1_5radix10policy_hubIiijE10Policy1000ELNS0_9SortOrderE0EiijiiNS1_21identity_decomposer_tEEEvPT5_SB_PT3_PKSC_PT1_PKSG_PT2_PKSK_T4_iiT6_ --------------------------
	.section	.nv.shared._ZN3cub18CUB_300001_SM_10006detail10radix_sort29DeviceRadixSortOnesweepKernelINS1_5radix10policy_hubIiijE10Policy1000ELNS0_9SortOrderE0EiijiiNS1_21identity_decomposer_tEEEvPT5_SB_PT3_PKSC_PT1_PKSG_PT2_PKSK_T4_iiT6_,"aw",@nobits
	.sectionflags	@""
	.align	16
.nv.shared._ZN3cub18CUB_300001_SM_10006detail10radix_sort29DeviceRadixSortOnesweepKernelINS1_5radix10policy_hubIiijE10Policy1000ELNS0_9SortOrderE0EiijiiNS1_21identity_decomposer_tEEEvPT5_SB_PT3_PKSC_PT1_PKSG_PT2_PKSK_T4_iiT6_:
	.zero		37376


//--------------------- .nv.shared._ZN3cub18CUB_300001_SM_10006detail10radix_sort33DeviceRadixSortExclusiveSumKernelINS1_5radix10policy_hubIiijE10Policy1000EjEEvPT0_ --------------------------
	.section	.nv.shared._ZN3cub18CUB_300001_SM_10006detail10radix_sort33DeviceRadixSortExclusiveSumKernelINS1_5radix10policy_hubIiijE10Policy1000EjEEvPT0_,"aw",@nobits
	.sectionflags	@""
	.align	16
.nv.shared._ZN3cub18CUB_300001_SM_10006detail10radix_sort33DeviceRadixSortExclusiveSumKernelINS1_5radix10policy_hubIiijE10Policy1000EjEEvPT0_:
	.zero		2208


//--------------------- .nv.shared._ZN3cub18CUB_300001_SM_10006detail10radix_sort30DeviceRadixSortHistogramKernelINS1_5radix10policy_hubIiijE10Policy1000ELNS0_9SortOrderE0EijNS1_21identity_decomposer_tEEEvPT2_PKT1_SA_iiT3_ --------------------------
	.section	.nv.shared._ZN3cub18CUB_300001_SM_10006detail10radix_sort30DeviceRadixSortHistogramKernelINS1_5radix10policy_hubIiijE10Policy1000ELNS0_9SortOrderE0EijNS1_21identity_decomposer_tEEEvPT2_PKT1_SA_iiT3_,"aw",@nobits
	.sectionflags	@""
	.align	4
.nv.shared._ZN3cub18CUB_300001_SM_10006detail10radix_sort30DeviceRadixSortHistogramKernelINS1_5radix10policy_hubIiijE10Policy1000ELNS0_9SortOrderE0EijNS1_21identity_decomposer_tEEEvPT2_PKT1_SA_iiT3_:
	.zero		5120


//--------------------- .nv.shared._ZN3cub18CUB_300001_SM_10006detail10radix_sort31DeviceRadixSortSingleTileKernelINS1_5radix10policy_hubIiijE10Policy1000ELNS0_9SortOrderE0EiijNS1_21identity_decomposer_tEEEvPKT1_PSA_PKT2_PSE_T3_iiT4_ --------------------------
	.section	.nv.shared._ZN3cub18CUB_300001_SM_10006detail10radix_sort31DeviceRadixSortSingleTileKernelINS1_5radix10policy_hubIiijE10Policy1000ELNS0_9SortOrderE0EiijNS1_21identity_decomposer_tEEEvPKT1_PSA_PKT2_PSE_T3_iiT4_,"aw",@nobits
	.sectionflags	@""
	.align	16
.nv.shared._ZN3cub18CUB_300001_SM_10006detail10radix_sort31DeviceRadixSortSingleTileKernelINS1_5radix10policy_hubIiijE10Policy1000ELNS0_9SortOrderE0EiijNS1_21identity_decomposer_tEEEvPKT1_PSA_PKT2_PSE_T3_iiT4_:
	.zero		34880


//--------------------- .nv.shared._ZN3cub18CUB_300001_SM_10006detail4scan16DeviceScanKernelINS2_10policy_hubIiiijN4cuda3std3__44plusIvEEE10Policy1000EPiSC_NS0_13ScanTileStateIiLb1EEES9_NS1_10InputValueIiSC_EEjiLb0EiEEvT0_T1_T2_iT3_T4_T5_ --------------------------
	.section	.nv.shared._ZN3cub18CUB_300001_SM_10006detail4scan16DeviceScanKernelINS2_10policy_hubIiiijN4cuda3std3__44plusIvEEE10Policy1000EPiSC_NS0_13ScanTileStateIiLb1EEES9_NS1_10InputValueIiSC_EEjiLb0EiEEvT0_T1_T2_iT3_T4_T5_,"aw",@nobits
	.sectionflags	@""
	.align	16
.nv.shared._ZN3cub18CUB_300001_SM_10006detail4scan16DeviceScanKernelINS2_10policy_hubIiiijN4cuda3std3__44plusIvEEE10Policy1000EPiSC_NS0_13ScanTileStateIiLb1EEES9_NS1_10InputValueIiSC_EEjiLb0EiEEvT0_T1_T2_iT3_T4_T5_:
	.zero		34832


//--------------------- .nv.constant0._ZN3cub18CUB_300001_SM_10006detail6reduce28DeviceReduceSingleTileKernelINS2_10policy_hubIijN4cuda3std3__44plusIvEEE10Policy1000EPiSC_iS9_iiNS7_10__identityEEEvT0_T1_T2_T3_T4_T6_ --------------------------
	.section	.nv.constant0._ZN3cub18CUB_300001_SM_10006detail6reduce28DeviceReduceSingleTileKernelINS2_10policy_hubIijN4cuda3std3__44plusIvEEE10Policy1000EPiSC_iS9_iiNS7_10__identityEEEvT0_T1_T2_T3_T4_T6_,"a",@progbits
	.sectionflags	@""
	.align	4
.nv.constant0._ZN3cub18CUB_300001_SM_10006detail6reduce28DeviceReduceSingleTileKernelINS2_10policy_hubIijN4cuda3std3__44plusIvEEE10Policy1000EPiSC_iS9_iiNS7_10__identityEEEvT0_T1_T2_T3_T4_T6_:
	.zero		925


//--------------------- .nv.constant0._ZN3cub18CUB_300001_SM_10006detail6reduce18DeviceReduceKernelINS2_10policy_hubIijN4cuda3std3__44plusIvEEE10Policy1000EPijS9_iNS7_10__identityEEEvT0_PT3_T1_NS0_13GridEvenShareISH_EET2_T4_ --------------------------
	.section	.nv.constant0._ZN3cub18CUB_300001_SM_10006detail6reduce18DeviceReduceKernelINS2_10policy_hubIijN4cuda3std3__44plusIvEEE10Policy1000EPijS9_iNS7_10__identityEEEvT0_PT3_T1_NS0_13GridEvenShareISH_EET2_T4_,"a",@progbits
	.sectionflags	@""
	.align	4
.nv.constant0._ZN3cub18CUB_300001_SM_10006detail6reduce18DeviceReduceKernelINS2_10policy_hubIijN4cuda3std3__44plusIvEEE10Policy1000EPijS9_iNS7_10__identityEEEvT0_PT3_T1_NS0_13GridEvenShareISH_EET2_T4_:
	.zero		958


//--------------------- .nv.constant0._ZN3cub18CUB_300001_SM_10006detail6reduce28DeviceReduceSingleTileKernelINS2_10policy_hubIijN4cuda3std3__44plusIvEEE10Policy1000EPiSC_jS9_iiNS7_10__identityEEEvT0_T1_T2_T3_T4_T6_ --------------------------
	.section	.nv.constant0._ZN3cub18CUB_300001_SM_10006detail6reduce28DeviceReduceSingleTileKernelINS2_10policy_hubIijN4cuda3std3__44plusIvEEE10Policy1000EPiSC_jS9_iiNS7_10__identityEEEvT0_T1_T2_T3_T4_T6_,"a",@progbits
	.sectionflags	@""
	.align	4
.nv.constant0._ZN3cub18CUB_300001_SM_10006detail6reduce28DeviceReduceSingleTileKernelINS2_10policy_hubIijN4cuda3std3__44plusIvEEE10Policy1000EPiSC_jS9_iiNS7_10__identityEEEvT0_T1_T2_T3_T4_T6_:
	.zero		925


//--------------------- .nv.constant0._ZN3cub18CUB_300001_SM_10006detail10radix_sort29DeviceRadixSortOnesweepKernelINS1_5radix10policy_hubIiijE10Policy1000ELNS0_9SortOrderE0EiijiiNS1_21identity_decomposer_tEEEvPT5_SB_PT3_PKSC_PT1_PKSG_PT2_PKSK_T4_iiT6_ --------------------------
	.section	.nv.constant0._ZN3cub18CUB_300001_SM_10006detail10radix_sort29DeviceRadixSortOnesweepKernelINS1_5radix10policy_hubIiijE10Policy1000ELNS0_9SortOrderE0EiijiiNS1_21identity_decomposer_tEEEvPT5_SB_PT3_PKSC_PT1_PKSG_PT2_PKSK_T4_iiT6_,"a",@progbits
	.sectionflags	@""
	.align	4
.nv.constant0._ZN3cub18CUB_300001_SM_10006detail10radix_sort29DeviceRadixSortOnesweepKernelINS1_5radix10policy_hubIiijE10Policy1000ELNS0_9SortOrderE0EiijiiNS1_21identity_decomposer_tEEEvPT5_SB_PT3_PKSC_PT1_PKSG_PT2_PKSK_T4_iiT6_:
	.zero		973


//--------------------- .nv.constant0._ZN3cub18CUB_300001_SM_10006detail10radix_sort33DeviceRadixSortExclusiveSumKernelINS1_5radix10policy_hubIiijE10Policy1000EjEEvPT0_ --------------------------
	.section	.nv.constant0._ZN3cub18CUB_300001_SM_10006detail10radix_sort33DeviceRadixSortExclusiveSumKernelINS1_5radix10policy_hubIiijE10Policy1000EjEEvPT0_,"a",@progbits
	.sectionflags	@""
	.align	4
.nv.constant0._ZN3cub18CUB_300001_SM_10006detail10radix_sort33DeviceRadixSortExclusiveSumKernelINS1_5radix10policy_hubIiijE10Policy1000EjEEvPT0_:
	.zero		904


//--------------------- .nv.constant0._ZN3cub18CUB_300001_SM_10006detail10radix_sort30DeviceRadixSortHistogramKernelINS1_5radix10policy_hubIiijE10Policy1000ELNS0_9SortOrderE0EijNS1_21identity_decomposer_tEEEvPT2_PKT1_SA_iiT3_ --------------------------
	.section	.nv.constant0._ZN3cub18CUB_300001_SM_10006detail10radix_sort30DeviceRadixSortHistogramKernelINS1_5radix10policy_hubIiijE10Policy1000ELNS0_9SortOrderE0EijNS1_21identity_decomposer_tEEEvPT2_PKT1_SA_iiT3_,"a",@progbits
	.sectionflags	@""
	.align	4
.nv.constant0._ZN3cub18CUB_300001_SM_10006detail10radix_sort30DeviceRadixSortHistogramKernelINS1_5radix10policy_hubIiijE10Policy1000ELNS0_9SortOrderE0EijNS1_21identity_decomposer_tEEEvPT2_PKT1_SA_iiT3_:
	.zero		925


//--------------------- .nv.constant0._ZN3cub18CUB_300001_SM_10006detail10radix_sort31DeviceRadixSortSingleTileKernelINS1_5radix10policy_hubIiijE10Policy1000ELNS0_9SortOrderE0EiijNS1_21identity_decomposer_tEEEvPKT1_PSA_PKT2_PSE_T3_iiT4_ --------------------------
	.section	.nv.constant0._ZN3cub18CUB_300001_SM_10006detail10radix_sort31DeviceRadixSortSingleTileKernelINS1_5radix10policy_hubIiijE10Policy1000ELNS0_9SortOrderE0EiijNS1_21identity_decomposer_tEEEvPKT1_PSA_PKT2_PSE_T3_iiT4_,"a",@progbits
	.sectionflags	@""
	.align	4
.nv.constant0._ZN3cub18CUB_300001_SM_10006detail10radix_sort31DeviceRadixSortSingleTileKernelINS1_5radix10policy_hubIiijE10Policy1000ELNS0_9SortOrderE0EiijNS1_21identity_decomposer_tEEEvPKT1_PSA_PKT2_PSE_T3_iiT4_:
	.zero		941


//--------------------- .nv.constant0._ZN3cub18CUB_300001_SM_10006detail4scan16DeviceScanKernelINS2_10policy_hubIiiijN4cuda3std3__44plusIvEEE10Policy1000EPiSC_NS0_13ScanTileStateIiLb1EEES9_NS1_10InputValueIiSC_EEjiLb0EiEEvT0_T1_T2_iT3_T4_T5_ --------------------------
	.section	.nv.constant0._ZN3cub18CUB_300001_SM_10006detail4scan16DeviceScanKernelINS2_10policy_hubIiiijN4cuda3std3__44plusIvEEE10Policy1000EPiSC_NS0_13ScanTileStateIiLb1EEES9_NS1_10InputValueIiSC_EEjiLb0EiEEvT0_T1_T2_iT3_T4_T5_,"a",@progbits
	.sectionflags	@""
	.align	4
.nv.constant0._ZN3cub18CUB_300001_SM_10006detail4scan16DeviceScanKernelINS2_10policy_hubIiiijN4cuda3std3__44plusIvEEE10Policy1000EPiSC_NS0_13ScanTileStateIiLb1EEES9_NS1_10InputValueIiSC_EEjiLb0EiEEvT0_T1_T2_iT3_T4_T5_:
	.zero		948


//--------------------- .nv.constant0._ZN3cub18CUB_300001_SM_10006detail4scan20DeviceScanInitKernelINS0_13ScanTileStateIiLb1EEEEEvT_i --------------------------
	.section	.nv.constant0._ZN3cub18CUB_300001_SM_10006detail4scan20DeviceScanInitKernelINS0_13ScanTileStateIiLb1EEEEEvT_i,"a",@progbits
	.sectionflags	@""
	.align	4
.nv.constant0._ZN3cub18CUB_300001_SM_10006detail4scan20DeviceScanInitKernelINS0_13ScanTileStateIiLb1EEEEEvT_i:
	.zero		908


//--------------------- .nv.constant0._ZN3cub18CUB_300001_SM_10006detail11EmptyKernelIvEEvv --------------------------
	.section	.nv.constant0._ZN3cub18CUB_300001_SM_10006detail11EmptyKernelIvEEvv,"a",@progbits
	.sectionflags	@""
	.align	4
.nv.constant0._ZN3cub18CUB_300001_SM_10006detail11EmptyKernelIvEEvv:
	.zero		896


//--------------------- .nv.constant0._Z12mark_visitedPiiiS_S_S_ --------------------------
	.section	.nv.constant0._Z12mark_visitedPiiiS_S_S_,"a",@progbits
	.sectionflags	@""
	.align	4
.nv.constant0._Z12mark_visitedPiiiS_S_S_:
	.zero		936


//--------------------- .nv.constant0._Z25find_min_degree_unvisitedPiS_iS_S_ --------------------------
	.section	.nv.constant0._Z25find_min_degree_unvisitedPiS_iS_S_,"a",@progbits
	.sectionflags	@""
	.align	4
.nv.constant0._Z25find_min_degree_unvisitedPiS_iS_S_:
	.zero		936


//--------------------- .nv.constant0._Z15compute_degreesPiS_i --------------------------
	.section	.nv.constant0._Z15compute_degreesPiS_i,"a",@progbits
	.sectionflags	@""
	.align	4
.nv.constant0._Z15compute_degreesPiS_i:
	.zero		916


//--------------------- .nv.constant0._Z14validate_edgesPiS_ii --------------------------
	.section	.nv.constant0._Z14validate_edgesPiS_ii,"a",@progbits
	.sectionflags	@""
	.align	4
.nv.constant0._Z14validate_edgesPiS_ii:
	.zero		920


//--------------------- .nv.constant0._Z14generate_edgesPiiiP17curandStateXORWOW --------------------------
	.section	.nv.constant0._Z14generate_edgesPiiiP17curandStateXORWOW,"a",@progbits
	.sectionflags	@""
	.align	4
.nv.constant0._Z14generate_edgesPiiiP17curandStateXORWOW:
	.zero		920


//--------------------- .nv.constant0._Z11init_curandP17curandStateXORWOWmi --------------------------
	.section	.nv.constant0._Z11init_curandP17curandStateXORWOWmi,"a",@progbits
	.sectionflags	@""
	.align	4
.nv.constant0._Z11init_curandP17curandStateXORWOWmi:
	.zero		916


//--------------------- SYMBOLS --------------------------

	.type		.nv.reservedSmem.offset0,@object
	.size		.nv.reservedSmem.offset0,0x4
	.type		.nv.reservedSmem.cap,@object
	.size		.nv.reservedSmem.cap,0x4
